// auto-generated by cutlass_sweep.gemm — config: {"arch": "sm_100", "cluster_m": 4, "cluster_n": 1, "dtype": "mxfp8_e5m2", "dtype_b": "mxfp8_e5m2", "layout": "nt", "stages": 0, "tile_k": 256, "tile_m": 256, "tile_n": 256}
#include "cutlass/cutlass.h"
#include "cutlass/gemm/collective/collective_builder.hpp"
#include "cutlass/gemm/device/gemm_universal_adapter.h"
#include "cutlass/gemm/kernel/gemm_universal.hpp"
#include "cutlass/epilogue/collective/collective_builder.hpp"

using ElemA = cutlass::mx_float8_t<cutlass::float_e5m2_t>;
using ElemB = cutlass::mx_float8_t<cutlass::float_e5m2_t>;
using ElemCD = cutlass::bfloat16_t;
using Acc  = float;
using TileShape    = cute::Shape<cute::_256, cute::_256, cute::_256>;
using ClusterShape = cute::Shape<cute::_4, cute::_1, cute::_1>;

using CollectiveEpilogue = typename cutlass::epilogue::collective::CollectiveBuilder<
    cutlass::arch::Sm100, cutlass::arch::OpClassTensorOp,
    TileShape, ClusterShape,
    cutlass::epilogue::collective::EpilogueTileAuto,
    Acc, Acc,
    ElemCD, cutlass::layout::RowMajor, 128 / cutlass::sizeof_bits<ElemCD>::value,
    ElemCD, cutlass::layout::RowMajor, 128 / cutlass::sizeof_bits<ElemCD>::value,
    cutlass::epilogue::collective::EpilogueScheduleAuto
  >::CollectiveOp;

using CollectiveMainloop = typename cutlass::gemm::collective::CollectiveBuilder<
    cutlass::arch::Sm100, cutlass::arch::OpClassBlockScaledTensorOp,
    ElemA, cutlass::layout::RowMajor, 32,
    ElemB, cutlass::layout::ColumnMajor, 32,
    Acc,
    TileShape, ClusterShape,
    cutlass::gemm::collective::StageCountAutoCarveout<static_cast<int>(sizeof(typename CollectiveEpilogue::SharedStorage))>,
    cutlass::gemm::collective::KernelScheduleAuto
  >::CollectiveOp;

using GemmKernel = cutlass::gemm::kernel::GemmUniversal<
    cute::Shape<int,int,int,int>,
    CollectiveMainloop,
    CollectiveEpilogue
>;
using Gemm = cutlass::gemm::device::GemmUniversalAdapter<GemmKernel>;

// Force the device kernel symbol into the cubin without needing a host main.
auto* _anchor = &cutlass::device_kernel<GemmKernel>;


// ===== COMPILED SASS (sm_100a) =====

	.target	sm_100a

	.elftype	@"ET_EXEC"


//--------------------- .note.nv.tkinfo           --------------------------
	.section	.note.nv.tkinfo,"",@"SHT_NOTE"
	.sectionflags	@"SHF_NOTE_NV_TKINFO"
	.tkinfo
        /*0018*/ 	.word	0x00000002
        /*0030*/ 	.string	""
        /*0030*/ 	.string	"ptxas"
        /*0030*/ 	.string	"Cuda compilation tools, release 13.0, V13.0.88"
        /*0030*/ 	.string	"Build cuda_13.0.r13.0/compiler.36424714_0"
        /*0030*/ 	.string	"-arch sm_100a -m 64 "



//--------------------- .note.nv.cuinfo           --------------------------
	.section	.note.nv.cuinfo,"",@"SHT_NOTE"
	.sectionflags	@"SHF_NOTE_NV_CUINFO"
        /*0018*/ 	.short	0x0002
        /*001a*/ 	.short	0x0064
        /*001c*/ 	.short	0x0082
	.zero		2


//--------------------- .nv.info                  --------------------------
	.section	.nv.info,"",@"SHT_CUDA_INFO"
	.align	4


	//----- nvinfo : EIATTR_REGCOUNT
	.align		4
        /*0000*/ 	.byte	0x04, 0x2f
        /*0002*/ 	.short	(.L_19 - .L_18)
	.align		4
.L_18:
        /*0004*/ 	.word	index@(_ZN7cutlass13device_kernelINS_4gemm6kernel13GemmUniversalIN4cute5tupleIJiiiiEEENS1_10collective13CollectiveMmaINS1_46MainloopSm100TmaUmmaWarpSpecializedBlockScaledILi2ELi2ELi1ENS5_IJNS4_1CILi4EEENSA_ILi1EEESC_EEEEENS5_IJNSA_ILi256EEESF_SF_EEENS5_IJNS_12float_e5m2_tENS_13float_ue8m0_tEEEENS5_IJNS5_IJlSC_lEEENS4_6LayoutINS5_IJNS5_IJNS5_IJNSA_ILi32EEESB_EEEiEEESO_NS5_IJSC_iEEEEEENS5_IJNS5_IJNS5_IJNSA_ILi16EEESB_EEEiEEENS5_IJNS5_IJNSA_ILi0EEESC_EEENSA_ILi512EEEEEENS5_IJSU_iEEEEEEEEEEESJ_S11_NS4_8TiledMMAINS4_8MMA_AtomIJNS4_27SM100_MMA_MXF8F6F4_2x1SM_SSISH_SH_fSI_Li256ELi256ELNS4_4UMMA5MajorE0ELS16_0ELNS15_7ScaleInE0ELS17_0EEEEEENSL_INS5_IJSC_SC_SC_EEENS5_IJSU_SU_SU_EEEEENS5_IJNS4_10UnderscoreES1D_S1D_EEEEENS5_IJNS4_18SM100_TMA_2SM_LOADES1G_EEENS5_IJNS4_14ComposedLayoutINS4_7SwizzleILi3ELi4ELi3EEENS4_18smem_ptr_flag_bitsILi8EEENSL_INS5_IJNSA_ILi8EEENSA_ILi128EEEEEENS5_IJS1O_SC_EEEEEEENSL_INS5_IJNS5_IJNS5_IJSN_SC_EEENS5_IJSM_SC_EEEEEESC_NS5_IJSB_NSA_ILi2EEEEEEEEENS5_IJNS5_IJNS5_IJSS_SW_EEESV_EEESU_NS5_IJSC_SW_EEEEEEEEEEEvNS4_8identityENS5_IJNS4_28SM100_TMA_2SM_LOAD_MULTICASTES26_EEENS5_IJS1S_NSL_INS5_IJNS5_IJNS5_IJSN_S1W_EEES1U_EEESC_S1X_EEENS5_IJS20_SU_NS5_IJSC_NSA_ILi1024EEEEEEEEEEEEEEvS25_EENS_8epilogue10collective18CollectiveEpilogueINS2H_23Sm100TmaWarpSpecializedILi4ELi2ELi64ELb1ELb0EEEJNS5_IJS1O_SF_SF_EEENS5_IJNSL_IS1O_SC_EENSL_INSA_ILi64EEESC_EEEEENS_10bfloat16_tESK_S2R_SK_NS2H_6fusion15FusionCallbacksIS2L_NS2S_17LinearCombinationIS2R_fS2R_fLNS_15FloatRoundStyleE2EEES2M_S2Q_JEEENS4_5SM1004TMEM4LOAD26SM100_TMEM_LOAD_32dp32b64xENS4_13SM90_TMA_LOADENS1I_IS1K_NS1L_ILi16EEENSL_INS5_IJS1N_S2O_EEENS5_IJS2O_SC_EEEEEEENS4_39AutoVectorizingCopyWithAssumedAlignmentILi128EEENS4_14SM90_TMA_STOREES37_S39_S39_EEEvvEEEEvNT_6ParamsE)
        /*0008*/ 	.word	0x000000a8


	//----- nvinfo : EIATTR_FRAME_SIZE
	.align		4
.L_19:
        /*000c*/ 	.byte	0x04, 0x11
        /*000e*/ 	.short	(.L_21 - .L_20)
	.align		4
.L_20:
        /*0010*/ 	.word	index@($__internal_2_$__cuda_sm10x_tcgen05_guardrail_trap_unallocated_columns_being_dealloced)
        /*0014*/ 	.word	0x00000000


	//----- nvinfo : EIATTR_FRAME_SIZE
	.align		4
.L_21:
        /*0018*/ 	.byte	0x04, 0x11
        /*001a*/ 	.short	(.L_23 - .L_22)
	.align		4
.L_22:
        /*001c*/ 	.word	index@($__internal_1_$__cuda_sm10x_tcgen05_guardrail_trap_phase_invalid_during_alloc)
        /*0020*/ 	.word	0x00000000


	//----- nvinfo : EIATTR_FRAME_SIZE
	.align		4
.L_23:
        /*0024*/ 	.byte	0x04, 0x11
        /*0026*/ 	.short	(.L_25 - .L_24)
	.align		4
.L_24:
        /*0028*/ 	.word	index@($__internal_0_$__cuda_sm10x_tcgen05_guardrail_trap_col_being_dealloced_not_returned_by_alloc)
        /*002c*/ 	.word	0x00000000


	//----- nvinfo : EIATTR_FRAME_SIZE
	.align		4
.L_25:
        /*0030*/ 	.byte	0x04, 0x11
        /*0032*/ 	.short	(.L_27 - .L_26)
	.align		4
.L_26:
        /*0034*/ 	.word	index@(_ZN7cutlass13device_kernelINS_4gemm6kernel13GemmUniversalIN4cute5tupleIJiiiiEEENS1_10collective13CollectiveMmaINS1_46MainloopSm100TmaUmmaWarpSpecializedBlockScaledILi2ELi2ELi1ENS5_IJNS4_1CILi4EEENSA_ILi1EEESC_EEEEENS5_IJNSA_ILi256EEESF_SF_EEENS5_IJNS_12float_e5m2_tENS_13float_ue8m0_tEEEENS5_IJNS5_IJlSC_lEEENS4_6LayoutINS5_IJNS5_IJNS5_IJNSA_ILi32EEESB_EEEiEEESO_NS5_IJSC_iEEEEEENS5_IJNS5_IJNS5_IJNSA_ILi16EEESB_EEEiEEENS5_IJNS5_IJNSA_ILi0EEESC_EEENSA_ILi512EEEEEENS5_IJSU_iEEEEEEEEEEESJ_S11_NS4_8TiledMMAINS4_8MMA_AtomIJNS4_27SM100_MMA_MXF8F6F4_2x1SM_SSISH_SH_fSI_Li256ELi256ELNS4_4UMMA5MajorE0ELS16_0ELNS15_7ScaleInE0ELS17_0EEEEEENSL_INS5_IJSC_SC_SC_EEENS5_IJSU_SU_SU_EEEEENS5_IJNS4_10UnderscoreES1D_S1D_EEEEENS5_IJNS4_18SM100_TMA_2SM_LOADES1G_EEENS5_IJNS4_14ComposedLayoutINS4_7SwizzleILi3ELi4ELi3EEENS4_18smem_ptr_flag_bitsILi8EEENSL_INS5_IJNSA_ILi8EEENSA_ILi128EEEEEENS5_IJS1O_SC_EEEEEEENSL_INS5_IJNS5_IJNS5_IJSN_SC_EEENS5_IJSM_SC_EEEEEESC_NS5_IJSB_NSA_ILi2EEEEEEEEENS5_IJNS5_IJNS5_IJSS_SW_EEESV_EEESU_NS5_IJSC_SW_EEEEEEEEEEEvNS4_8identityENS5_IJNS4_28SM100_TMA_2SM_LOAD_MULTICASTES26_EEENS5_IJS1S_NSL_INS5_IJNS5_IJNS5_IJSN_S1W_EEES1U_EEESC_S1X_EEENS5_IJS20_SU_NS5_IJSC_NSA_ILi1024EEEEEEEEEEEEEEvS25_EENS_8epilogue10collective18CollectiveEpilogueINS2H_23Sm100TmaWarpSpecializedILi4ELi2ELi64ELb1ELb0EEEJNS5_IJS1O_SF_SF_EEENS5_IJNSL_IS1O_SC_EENSL_INSA_ILi64EEESC_EEEEENS_10bfloat16_tESK_S2R_SK_NS2H_6fusion15FusionCallbacksIS2L_NS2S_17LinearCombinationIS2R_fS2R_fLNS_15FloatRoundStyleE2EEES2M_S2Q_JEEENS4_5SM1004TMEM4LOAD26SM100_TMEM_LOAD_32dp32b64xENS4_13SM90_TMA_LOADENS1I_IS1K_NS1L_ILi16EEENSL_INS5_IJS1N_S2O_EEENS5_IJS2O_SC_EEEEEEENS4_39AutoVectorizingCopyWithAssumedAlignmentILi128EEENS4_14SM90_TMA_STOREES37_S39_S39_EEEvvEEEEvNT_6ParamsE)
        /*0038*/ 	.word	0x00000000


	//----- nvinfo : EIATTR_MIN_STACK_SIZE
	.align		4
.L_27:
        /*003c*/ 	.byte	0x04, 0x12
        /*003e*/ 	.short	(.L_29 - .L_28)
	.align		4
.L_28:
        /*0040*/ 	.word	index@(_ZN7cutlass13device_kernelINS_4gemm6kernel13GemmUniversalIN4cute5tupleIJiiiiEEENS1_10collective13CollectiveMmaINS1_46MainloopSm100TmaUmmaWarpSpecializedBlockScaledILi2ELi2ELi1ENS5_IJNS4_1CILi4EEENSA_ILi1EEESC_EEEEENS5_IJNSA_ILi256EEESF_SF_EEENS5_IJNS_12float_e5m2_tENS_13float_ue8m0_tEEEENS5_IJNS5_IJlSC_lEEENS4_6LayoutINS5_IJNS5_IJNS5_IJNSA_ILi32EEESB_EEEiEEESO_NS5_IJSC_iEEEEEENS5_IJNS5_IJNS5_IJNSA_ILi16EEESB_EEEiEEENS5_IJNS5_IJNSA_ILi0EEESC_EEENSA_ILi512EEEEEENS5_IJSU_iEEEEEEEEEEESJ_S11_NS4_8TiledMMAINS4_8MMA_AtomIJNS4_27SM100_MMA_MXF8F6F4_2x1SM_SSISH_SH_fSI_Li256ELi256ELNS4_4UMMA5MajorE0ELS16_0ELNS15_7ScaleInE0ELS17_0EEEEEENSL_INS5_IJSC_SC_SC_EEENS5_IJSU_SU_SU_EEEEENS5_IJNS4_10UnderscoreES1D_S1D_EEEEENS5_IJNS4_18SM100_TMA_2SM_LOADES1G_EEENS5_IJNS4_14ComposedLayoutINS4_7SwizzleILi3ELi4ELi3EEENS4_18smem_ptr_flag_bitsILi8EEENSL_INS5_IJNSA_ILi8EEENSA_ILi128EEEEEENS5_IJS1O_SC_EEEEEEENSL_INS5_IJNS5_IJNS5_IJSN_SC_EEENS5_IJSM_SC_EEEEEESC_NS5_IJSB_NSA_ILi2EEEEEEEEENS5_IJNS5_IJNS5_IJSS_SW_EEESV_EEESU_NS5_IJSC_SW_EEEEEEEEEEEvNS4_8identityENS5_IJNS4_28SM100_TMA_2SM_LOAD_MULTICASTES26_EEENS5_IJS1S_NSL_INS5_IJNS5_IJNS5_IJSN_S1W_EEES1U_EEESC_S1X_EEENS5_IJS20_SU_NS5_IJSC_NSA_ILi1024EEEEEEEEEEEEEEvS25_EENS_8epilogue10collective18CollectiveEpilogueINS2H_23Sm100TmaWarpSpecializedILi4ELi2ELi64ELb1ELb0EEEJNS5_IJS1O_SF_SF_EEENS5_IJNSL_IS1O_SC_EENSL_INSA_ILi64EEESC_EEEEENS_10bfloat16_tESK_S2R_SK_NS2H_6fusion15FusionCallbacksIS2L_NS2S_17LinearCombinationIS2R_fS2R_fLNS_15FloatRoundStyleE2EEES2M_S2Q_JEEENS4_5SM1004TMEM4LOAD26SM100_TMEM_LOAD_32dp32b64xENS4_13SM90_TMA_LOADENS1I_IS1K_NS1L_ILi16EEENSL_INS5_IJS1N_S2O_EEENS5_IJS2O_SC_EEEEEEENS4_39AutoVectorizingCopyWithAssumedAlignmentILi128EEENS4_14SM90_TMA_STOREES37_S39_S39_EEEvvEEEEvNT_6ParamsE)
        /*0044*/ 	.word	0x00000000
.L_29:


//--------------------- .nv.compat                --------------------------
	.section	.nv.compat,"",@"SHT_CUDA_COMPAT_INFO"
	.align	4
        /*0000*/ 	.byte	0x02, 0x09, 0x01, 0x00, 0x02, 0x02, 0x02, 0x00, 0x02, 0x05, 0x05, 0x00, 0x03, 0x07, 0x01, 0x01
        /*0010*/ 	.byte	0x02, 0x03, 0x01, 0x00, 0x02, 0x06, 0x01, 0x00, 0x04, 0x0b, 0x08, 0x00, 0x09, 0x00, 0x00, 0x00
        /*0020*/ 	.byte	0x00, 0x00, 0x00, 0x00


//--------------------- .nv.info._ZN7cutlass13device_kernelINS_4gemm6kernel13GemmUniversalIN4cute5tupleIJiiiiEEENS1_10collective13CollectiveMmaINS1_46MainloopSm100TmaUmmaWarpSpecializedBlockScaledILi2ELi2ELi1ENS5_IJNS4_1CILi4EEENSA_ILi1EEESC_EEEEENS5_IJNSA_ILi256EEESF_SF_EEENS5_IJNS_12float_e5m2_tENS_13float_ue8m0_tEEEENS5_IJNS5_IJlSC_lEEENS4_6LayoutINS5_IJNS5_IJNS5_IJNSA_ILi32EEESB_EEEiEEESO_NS5_IJSC_iEEEEEENS5_IJNS5_IJNS5_IJNSA_ILi16EEESB_EEEiEEENS5_IJNS5_IJNSA_ILi0EEESC_EEENSA_ILi512EEEEEENS5_IJSU_iEEEEEEEEEEESJ_S11_NS4_8TiledMMAINS4_8MMA_AtomIJNS4_27SM100_MMA_MXF8F6F4_2x1SM_SSISH_SH_fSI_Li256ELi256ELNS4_4UMMA5MajorE0ELS16_0ELNS15_7ScaleInE0ELS17_0EEEEEENSL_INS5_IJSC_SC_SC_EEENS5_IJSU_SU_SU_EEEEENS5_IJNS4_10UnderscoreES1D_S1D_EEEEENS5_IJNS4_18SM100_TMA_2SM_LOADES1G_EEENS5_IJNS4_14ComposedLayoutINS4_7SwizzleILi3ELi4ELi3EEENS4_18smem_ptr_flag_bitsILi8EEENSL_INS5_IJNSA_ILi8EEENSA_ILi128EEEEEENS5_IJS1O_SC_EEEEEEENSL_INS5_IJNS5_IJNS5_IJSN_SC_EEENS5_IJSM_SC_EEEEEESC_NS5_IJSB_NSA_ILi2EEEEEEEEENS5_IJNS5_IJNS5_IJSS_SW_EEESV_EEESU_NS5_IJSC_SW_EEEEEEEEEEEvNS4_8identityENS5_IJNS4_28SM100_TMA_2SM_LOAD_MULTICASTES26_EEENS5_IJS1S_NSL_INS5_IJNS5_IJNS5_IJSN_S1W_EEES1U_EEESC_S1X_EEENS5_IJS20_SU_NS5_IJSC_NSA_ILi1024EEEEEEEEEEEEEEvS25_EENS_8epilogue10collective18CollectiveEpilogueINS2H_23Sm100TmaWarpSpecializedILi4ELi2ELi64ELb1ELb0EEEJNS5_IJS1O_SF_SF_EEENS5_IJNSL_IS1O_SC_EENSL_INSA_ILi64EEESC_EEEEENS_10bfloat16_tESK_S2R_SK_NS2H_6fusion15FusionCallbacksIS2L_NS2S_17LinearCombinationIS2R_fS2R_fLNS_15FloatRoundStyleE2EEES2M_S2Q_JEEENS4_5SM1004TMEM4LOAD26SM100_TMEM_LOAD_32dp32b64xENS4_13SM90_TMA_LOADENS1I_IS1K_NS1L_ILi16EEENSL_INS5_IJS1N_S2O_EEENS5_IJS2O_SC_EEEEEEENS4_39AutoVectorizingCopyWithAssumedAlignmentILi128EEENS4_14SM90_TMA_STOREES37_S39_S39_EEEvvEEEEvNT_6ParamsE --------------------------
	.section	.nv.info._ZN7cutlass13device_kernelINS_4gemm6kernel13GemmUniversalIN4cute5tupleIJiiiiEEENS1_10collective13CollectiveMmaINS1_46MainloopSm100TmaUmmaWarpSpecializedBlockScaledILi2ELi2ELi1ENS5_IJNS4_1CILi4EEENSA_ILi1EEESC_EEEEENS5_IJNSA_ILi256EEESF_SF_EEENS5_IJNS_12float_e5m2_tENS_13float_ue8m0_tEEEENS5_IJNS5_IJlSC_lEEENS4_6LayoutINS5_IJNS5_IJNS5_IJNSA_ILi32EEESB_EEEiEEESO_NS5_IJSC_iEEEEEENS5_IJNS5_IJNS5_IJNSA_ILi16EEESB_EEEiEEENS5_IJNS5_IJNSA_ILi0EEESC_EEENSA_ILi512EEEEEENS5_IJSU_iEEEEEEEEEEESJ_S11_NS4_8TiledMMAINS4_8MMA_AtomIJNS4_27SM100_MMA_MXF8F6F4_2x1SM_SSISH_SH_fSI_Li256ELi256ELNS4_4UMMA5MajorE0ELS16_0ELNS15_7ScaleInE0ELS17_0EEEEEENSL_INS5_IJSC_SC_SC_EEENS5_IJSU_SU_SU_EEEEENS5_IJNS4_10UnderscoreES1D_S1D_EEEEENS5_IJNS4_18SM100_TMA_2SM_LOADES1G_EEENS5_IJNS4_14ComposedLayoutINS4_7SwizzleILi3ELi4ELi3EEENS4_18smem_ptr_flag_bitsILi8EEENSL_INS5_IJNSA_ILi8EEENSA_ILi128EEEEEENS5_IJS1O_SC_EEEEEEENSL_INS5_IJNS5_IJNS5_IJSN_SC_EEENS5_IJSM_SC_EEEEEESC_NS5_IJSB_NSA_ILi2EEEEEEEEENS5_IJNS5_IJNS5_IJSS_SW_EEESV_EEESU_NS5_IJSC_SW_EEEEEEEEEEEvNS4_8identityENS5_IJNS4_28SM100_TMA_2SM_LOAD_MULTICASTES26_EEENS5_IJS1S_NSL_INS5_IJNS5_IJNS5_IJSN_S1W_EEES1U_EEESC_S1X_EEENS5_IJS20_SU_NS5_IJSC_NSA_ILi1024EEEEEEEEEEEEEEvS25_EENS_8epilogue10collective18CollectiveEpilogueINS2H_23Sm100TmaWarpSpecializedILi4ELi2ELi64ELb1ELb0EEEJNS5_IJS1O_SF_SF_EEENS5_IJNSL_IS1O_SC_EENSL_INSA_ILi64EEESC_EEEEENS_10bfloat16_tESK_S2R_SK_NS2H_6fusion15FusionCallbacksIS2L_NS2S_17LinearCombinationIS2R_fS2R_fLNS_15FloatRoundStyleE2EEES2M_S2Q_JEEENS4_5SM1004TMEM4LOAD26SM100_TMEM_LOAD_32dp32b64xENS4_13SM90_TMA_LOADENS1I_IS1K_NS1L_ILi16EEENSL_INS5_IJS1N_S2O_EEENS5_IJS2O_SC_EEEEEEENS4_39AutoVectorizingCopyWithAssumedAlignmentILi128EEENS4_14SM90_TMA_STOREES37_S39_S39_EEEvvEEEEvNT_6ParamsE,"",@"SHT_CUDA_INFO"
	.sectionflags	@""
	.align	4


	//----- nvinfo : EIATTR_CUDA_API_VERSION
	.align		4
        /*0000*/ 	.byte	0x04, 0x37
        /*0002*/ 	.short	(.L_31 - .L_30)
.L_30:
        /*0004*/ 	.word	0x00000082


	//----- nvinfo : EIATTR_KPARAM_INFO
	.align		4
.L_31:
        /*0008*/ 	.byte	0x04, 0x17
        /*000a*/ 	.short	(.L_33 - .L_32)
.L_32:
        /*000c*/ 	.word	0x00000000
        /*0010*/ 	.short	0x0000
        /*0012*/ 	.short	0x0000
        /*0014*/ 	.byte	0x00, 0xf0, 0x01, 0x30


	//----- nvinfo : EIATTR_AT_ENTRY_FRAGMENTS
	.align		4
.L_33:
        /*0018*/ 	.byte	0x04, 0x4f
        /*001a*/ 	.short	(.L_35 - .L_34)


	//   ....[0]....
.L_34:
        /*001c*/ 	.word	0x00000007


	//----- nvinfo : EIATTR_RESERVED_SMEM_USED
	.align		4
.L_35:
        /*0020*/ 	.byte	0x01, 0x41
	.zero		2


	//----- nvinfo : EIATTR_SPARSE_MMA_MASK
	.align		4
        /*0024*/ 	.byte	0x03, 0x50
        /*0026*/ 	.short	0x0000


	//----- nvinfo : EIATTR_TCGEN05_2CTA_USED
	.align		4
        /*0028*/ 	.byte	0x01, 0x52
	.zero		2


	//----- nvinfo : EIATTR_MAXREG_COUNT
	.align		4
        /*002c*/ 	.byte	0x03, 0x1b
        /*002e*/ 	.short	0x00ff


	//----- nvinfo : EIATTR_NUM_BARRIERS
	.align		4
        /*0030*/ 	.byte	0x02, 0x4c
        /*0032*/ 	.byte	0x07
	.zero		1


	//----- nvinfo : EIATTR_EXTERNS
	.align		4
        /*0034*/ 	.byte	0x04, 0x0f
        /*0036*/ 	.short	(.L_37 - .L_36)


	//   ....[0]....
	.align		4
.L_36:
        /*0038*/ 	.word	index@(__assertfail)


	//----- nvinfo : EIATTR_MERCURY_ISA_VERSION
	.align		4
.L_37:
        /*003c*/ 	.byte	0x03, 0x5f
        /*003e*/ 	.short	0x0101


	//----- nvinfo : EIATTR_INT_WARP_WIDE_INSTR_OFFSETS
	.align		4
        /*0040*/ 	.byte	0x04, 0x31
        /*0042*/ 	.short	(.L_39 - .L_38)


	//   ....[0]....
.L_38:
        /*0044*/ 	.word	0x00000d90


	//   ....[1]....
        /*0048*/ 	.word	0x00000e40


	//   ....[2]....
        /*004c*/ 	.word	0x000053e0


	//   ....[3]....
        /*0050*/ 	.word	0x00005400


	//   ....[4]....
        /*0054*/ 	.word	0x00005430


	//   ....[5]....
        /*0058*/ 	.word	0x00006050


	//   ....[6]....
        /*005c*/ 	.word	0x000060d0


	//   ....[7]....
        /*0060*/ 	.word	0x000061f0


	//   ....[8]....
        /*0064*/ 	.word	0x000062a0


	//   ....[9]....
        /*0068*/ 	.word	0x00006370


	//   ....[10]....
        /*006c*/ 	.word	0x00006420


	//   ....[11]....
        /*0070*/ 	.word	0x00006560


	//   ....[12]....
        /*0074*/ 	.word	0x00006600


	//----- nvinfo : EIATTR_COOP_GROUP_MASK_REGIDS
	.align		4
.L_39:
        /*0078*/ 	.byte	0x04, 0x29
        /*007a*/ 	.short	(.L_41 - .L_40)


	//   ....[0]....
.L_40:
        /*007c*/ 	.word	0xffffffff


	//   ....[1]....
        /*0080*/ 	.word	0xffffffff


	//   ....[2]....
        /*0084*/ 	.word	0xffffffff


	//   ....[3]....
        /*0088*/ 	.word	0xffffffff


	//   ....[4]....
        /*008c*/ 	.word	0xffffffff


	//   ....[5]....
        /*0090*/ 	.word	0xffffffff


	//   ....[6]....
        /*0094*/ 	.word	0xffffffff


	//   ....[7]....
        /*0098*/ 	.word	0xffffffff


	//   ....[8]....
        /*009c*/ 	.word	0xffffffff


	//   ....[9]....
        /*00a0*/ 	.word	0xffffffff


	//   ....[10]....
        /*00a4*/ 	.word	0xffffffff


	//   ....[11]....
        /*00a8*/ 	.word	0xffffffff


	//   ....[12]....
        /*00ac*/ 	.word	0xffffffff


	//   ....[13]....
        /*00b0*/ 	.word	0xffffffff


	//----- nvinfo : EIATTR_COOP_GROUP_INSTR_OFFSETS
	.align		4
.L_41:
        /*00b4*/ 	.byte	0x04, 0x28
        /*00b6*/ 	.short	(.L_43 - .L_42)


	//   ....[0]....
.L_42:
        /*00b8*/ 	.word	0x000000a0


	//   ....[1]....
        /*00bc*/ 	.word	0x00000570


	//   ....[2]....
        /*00c0*/ 	.word	0x00000700


	//   ....[3]....
        /*00c4*/ 	.word	0x000008a0


	//   ....[4]....
        /*00c8*/ 	.word	0x000009a0


	//   ....[5]....
        /*00cc*/ 	.word	0x00000b10


	//   ....[6]....
        /*00d0*/ 	.word	0x00000c50


	//   ....[7]....
        /*00d4*/ 	.word	0x00000eb0


	//   ....[8]....
        /*00d8*/ 	.word	0x00002710


	//   ....[9]....
        /*00dc*/ 	.word	0x000034e0


	//   ....[10]....
        /*00e0*/ 	.word	0x000039d0


	//   ....[11]....
        /*00e4*/ 	.word	0x00003a00


	//   ....[12]....
        /*00e8*/ 	.word	0x000052c0


	//   ....[13]....
        /*00ec*/ 	.word	0x000054f0


	//----- nvinfo : EIATTR_VRC_CTA_INIT_COUNT
	.align		4
.L_43:
        /*00f0*/ 	.byte	0x02, 0x4a
        /*00f2*/ 	.byte	0x80
	.zero		1


	//----- nvinfo : EIATTR_SYSCALL_OFFSETS
	.align		4
        /*00f4*/ 	.byte	0x04, 0x46
        /*00f6*/ 	.short	(.L_45 - .L_44)


	//   ....[0]....
.L_44:
        /*00f8*/ 	.word	0x000072f0


	//   ....[1]....
        /*00fc*/ 	.word	0x000073e0


	//   ....[2]....
        /*0100*/ 	.word	0x00007e00


	//   ....[3]....
        /*0104*/ 	.word	0x000092d0


	//   ....[4]....
        /*0108*/ 	.word	0x0000a730


	//   ....[5]....
        /*010c*/ 	.word	0x0000bb70


	//----- nvinfo : EIATTR_MBARRIER_INSTR_OFFSETS
	.align		4
.L_45:
        /*0110*/ 	.byte	0x04, 0x39
        /*0112*/ 	.short	(.L_47 - .L_46)


	//   ....[0]....
.L_46:
        /*0114*/ 	.word	0x000006b0
        /*0118*/ 	.word	0x000000ff
        /*011c*/ 	.word	0x00000000
        /*0120*/ 	.short	0x0100
        /*0122*/ 	.byte	0x04
	.zero		1


	//   ....[1]....
        /*0124*/ 	.word	0x000006c0
        /*0128*/ 	.word	0x000000ff
        /*012c*/ 	.word	0x00000010
        /*0130*/ 	.short	0x0100
        /*0132*/ 	.byte	0x04
	.zero		1


	//   ....[2]....
        /*0134*/ 	.word	0x000006d0
        /*0138*/ 	.word	0x000000ff
        /*013c*/ 	.word	0x00000008
        /*0140*/ 	.short	0x0100
        /*0142*/ 	.byte	0x04
	.zero		1


	//   ....[3]....
        /*0144*/ 	.word	0x000006e0
        /*0148*/ 	.word	0x000000ff
        /*014c*/ 	.word	0x00000018
        /*0150*/ 	.short	0x0100
        /*0152*/ 	.byte	0x04
	.zero		1


	//   ....[4]....
        /*0154*/ 	.word	0x00000810
        /*0158*/ 	.word	0x000000ff
        /*015c*/ 	.word	0x00000020
        /*0160*/ 	.short	0x0100
        /*0162*/ 	.byte	0x04
	.zero		1


	//   ....[5]....
        /*0164*/ 	.word	0x00000820
        /*0168*/ 	.word	0x000000ff
        /*016c*/ 	.word	0x00000040
        /*0170*/ 	.short	0x0100
        /*0172*/ 	.byte	0x04
	.zero		1


	//   ....[6]....
        /*0174*/ 	.word	0x00000830
        /*0178*/ 	.word	0x000000ff
        /*017c*/ 	.word	0x00000028
        /*0180*/ 	.short	0x0100
        /*0182*/ 	.byte	0x04
	.zero		1


	//   ....[7]....
        /*0184*/ 	.word	0x00000840
        /*0188*/ 	.word	0x000000ff
        /*018c*/ 	.word	0x00000048
        /*0190*/ 	.short	0x0100
        /*0192*/ 	.byte	0x04
	.zero		1


	//   ....[8]....
        /*0194*/ 	.word	0x00000850
        /*0198*/ 	.word	0x000000ff
        /*019c*/ 	.word	0x00000030
        /*01a0*/ 	.short	0x0100
        /*01a2*/ 	.byte	0x04
	.zero		1


	//   ....[9]....
        /*01a4*/ 	.word	0x00000860
        /*01a8*/ 	.word	0x000000ff
        /*01ac*/ 	.word	0x00000050
        /*01b0*/ 	.short	0x0100
        /*01b2*/ 	.byte	0x04
	.zero		1


	//   ....[10]....
        /*01b4*/ 	.word	0x00000870
        /*01b8*/ 	.word	0x000000ff
        /*01bc*/ 	.word	0x00000038
        /*01c0*/ 	.short	0x0100
        /*01c2*/ 	.byte	0x04
	.zero		1


	//   ....[11]....
        /*01c4*/ 	.word	0x00000880
        /*01c8*/ 	.word	0x000000ff
        /*01cc*/ 	.word	0x00000058
        /*01d0*/ 	.short	0x0100
        /*01d2*/ 	.byte	0x04
	.zero		1


	//   ....[12]....
        /*01d4*/ 	.word	0x00000970
        /*01d8*/ 	.word	0x000000ff
        /*01dc*/ 	.word	0x00000060
        /*01e0*/ 	.short	0x0100
        /*01e2*/ 	.byte	0x06
	.zero		1


	//   ....[13]....
        /*01e4*/ 	.word	0x00000980
        /*01e8*/ 	.word	0x000000ff
        /*01ec*/ 	.word	0x00000068
        /*01f0*/ 	.short	0x0100
        /*01f2*/ 	.byte	0x06
	.zero		1


	//   ....[14]....
        /*01f4*/ 	.word	0x00000ac0
        /*01f8*/ 	.word	0x000000ff
        /*01fc*/ 	.word	0x00000070
        /*0200*/ 	.short	0x0100
        /*0202*/ 	.byte	0x06
	.zero		1


	//   ....[15]....
        /*0204*/ 	.word	0x00000ad0
        /*0208*/ 	.word	0x000000ff
        /*020c*/ 	.word	0x00000080
        /*0210*/ 	.short	0x0100
        /*0212*/ 	.byte	0x06
	.zero		1


	//   ....[16]....
        /*0214*/ 	.word	0x00000ae0
        /*0218*/ 	.word	0x000000ff
        /*021c*/ 	.word	0x00000078
        /*0220*/ 	.short	0x0100
        /*0222*/ 	.byte	0x06
	.zero		1


	//   ....[17]....
        /*0224*/ 	.word	0x00000af0
        /*0228*/ 	.word	0x000000ff
        /*022c*/ 	.word	0x00000088
        /*0230*/ 	.short	0x0100
        /*0232*/ 	.byte	0x06
	.zero		1


	//   ....[18]....
        /*0234*/ 	.word	0x00000c20
        /*0238*/ 	.word	0x000000ff
        /*023c*/ 	.word	0x00000090
        /*0240*/ 	.short	0x0100
        /*0242*/ 	.byte	0x04
	.zero		1


	//   ....[19]....
        /*0244*/ 	.word	0x00000c30
        /*0248*/ 	.word	0x000000ff
        /*024c*/ 	.word	0x00000098
        /*0250*/ 	.short	0x0100
        /*0252*/ 	.byte	0x04
	.zero		1


	//   ....[20]....
        /*0254*/ 	.word	0x00000d30
        /*0258*/ 	.word	0x000000ff
        /*025c*/ 	.word	0x000000a0
        /*0260*/ 	.short	0x0100
        /*0262*/ 	.byte	0x04
	.zero		1


	//   ....[21]....
        /*0264*/ 	.word	0x00000d40
        /*0268*/ 	.word	0x000000ff
        /*026c*/ 	.word	0x000000b0
        /*0270*/ 	.short	0x0100
        /*0272*/ 	.byte	0x04
	.zero		1


	//   ....[22]....
        /*0274*/ 	.word	0x00000d50
        /*0278*/ 	.word	0x000000ff
        /*027c*/ 	.word	0x000000a8
        /*0280*/ 	.short	0x0100
        /*0282*/ 	.byte	0x04
	.zero		1


	//   ....[23]....
        /*0284*/ 	.word	0x00000d60
        /*0288*/ 	.word	0x000000ff
        /*028c*/ 	.word	0x000000b8
        /*0290*/ 	.short	0x0100
        /*0292*/ 	.byte	0x04
	.zero		1


	//   ....[24]....
        /*0294*/ 	.word	0x00000e60
        /*0298*/ 	.word	0x000000ff
        /*029c*/ 	.word	0x000000c0
        /*02a0*/ 	.short	0x0100
        /*02a2*/ 	.byte	0x06
	.zero		1


	//   ....[25]....
        /*02a4*/ 	.word	0x00001a80
        /*02a8*/ 	.word	0x00000000
        /*02ac*/ 	.word	0x000000b0
        /*02b0*/ 	.short	0x010a
        /*02b2*/ 	.byte	0xff
	.zero		1


	//   ....[26]....
        /*02b4*/ 	.word	0x00001aa0
        /*02b8*/ 	.word	0x00000000
        /*02bc*/ 	.word	0x000000a0
        /*02c0*/ 	.short	0x0101
        /*02c2*/ 	.byte	0xff
	.zero		1


	//   ....[27]....
        /*02c4*/ 	.word	0x00001b60
        /*02c8*/ 	.word	0x000000ff
        /*02cc*/ 	.word	0x00000010
        /*02d0*/ 	.short	0x010a
        /*02d2*/ 	.byte	0x04
	.zero		1


	//   ....[28]....
        /*02d4*/ 	.word	0x00001c60
        /*02d8*/ 	.word	0x000000ff
        /*02dc*/ 	.word	0x00000010
        /*02e0*/ 	.short	0x010a
        /*02e2*/ 	.byte	0x06
	.zero		1


	//   ....[29]....
        /*02e4*/ 	.word	0x00001dc0
        /*02e8*/ 	.word	0x000000ff
        /*02ec*/ 	.word	0x00000010
        /*02f0*/ 	.short	0x010a
        /*02f2*/ 	.byte	0x04
	.zero		1


	//   ....[30]....
        /*02f4*/ 	.word	0x00002180
        /*02f8*/ 	.word	0x000000ff
        /*02fc*/ 	.word	0x00000068
        /*0300*/ 	.short	0x0101
        /*0302*/ 	.byte	0x0f
	.zero		1


	//   ....[31]....
        /*0304*/ 	.word	0x000021a0
        /*0308*/ 	.word	0x000000ff
        /*030c*/ 	.word	0x00000010
        /*0310*/ 	.short	0x010a
        /*0312*/ 	.byte	0x04
	.zero		1


	//   ....[32]....
        /*0314*/ 	.word	0x00002220
        /*0318*/ 	.word	0x000000ff
        /*031c*/ 	.word	0x00000010
        /*0320*/ 	.short	0x010a
        /*0322*/ 	.byte	0x07
	.zero		1


	//   ....[33]....
        /*0324*/ 	.word	0x00002360
        /*0328*/ 	.word	0x000000ff
        /*032c*/ 	.word	0x00000010
        /*0330*/ 	.short	0x010a
        /*0332*/ 	.byte	0x04
	.zero		1


	//   ....[34]....
        /*0334*/ 	.word	0x00002740
        /*0338*/ 	.word	0x00000003
        /*033c*/ 	.word	0x00000070
        /*0340*/ 	.short	0x010a
        /*0342*/ 	.byte	0xff
	.zero		1


	//   ....[35]....
        /*0344*/ 	.word	0x00002890
        /*0348*/ 	.word	0x00000000
        /*034c*/ 	.word	0x00000000
        /*0350*/ 	.short	0x0101
        /*0352*/ 	.byte	0xff
	.zero		1


	//   ....[36]....
        /*0354*/ 	.word	0x00002e50
        /*0358*/ 	.word	0x000000ff
        /*035c*/ 	.word	0x00000000
        /*0360*/ 	.short	0x010a
        /*0362*/ 	.byte	0x04
	.zero		1


	//   ....[37]....
        /*0364*/ 	.word	0x00002ef0
        /*0368*/ 	.word	0x00000000
        /*036c*/ 	.word	0x00000000
        /*0370*/ 	.short	0x010a
        /*0372*/ 	.byte	0xff
	.zero		1


	//   ....[38]....
        /*0374*/ 	.word	0x00003030
        /*0378*/ 	.word	0x00000000
        /*037c*/ 	.word	0x000000a0
        /*0380*/ 	.short	0x010a
        /*0382*/ 	.byte	0xff
	.zero		1


	//   ....[39]....
        /*0384*/ 	.word	0x000030a0
        /*0388*/ 	.word	0x00000004
        /*038c*/ 	.word	0x00000000
        /*0390*/ 	.short	0x0101
        /*0392*/ 	.byte	0xff
	.zero		1


	//   ....[40]....
        /*0394*/ 	.word	0x000030c0
        /*0398*/ 	.word	0x000000ff
        /*039c*/ 	.word	0x00000080
        /*03a0*/ 	.short	0x010a
        /*03a2*/ 	.byte	0x04
	.zero		1


	//   ....[41]....
        /*03a4*/ 	.word	0x000031e0
        /*03a8*/ 	.word	0x00000000
        /*03ac*/ 	.word	0x00000070
        /*03b0*/ 	.short	0x010a
        /*03b2*/ 	.byte	0xff
	.zero		1


	//   ....[42]....
        /*03b4*/ 	.word	0x000032e0
        /*03b8*/ 	.word	0x00000000
        /*03bc*/ 	.word	0x00000000
        /*03c0*/ 	.short	0x0101
        /*03c2*/ 	.byte	0xff
	.zero		1


	//   ....[43]....
        /*03c4*/ 	.word	0x00003370
        /*03c8*/ 	.word	0x000000ff
        /*03cc*/ 	.word	0x00000080
        /*03d0*/ 	.short	0x0106
        /*03d2*/ 	.byte	0x04
	.zero		1


	//   ....[44]....
        /*03d4*/ 	.word	0x00003390
        /*03d8*/ 	.word	0x000000ff
        /*03dc*/ 	.word	0x00000080
        /*03e0*/ 	.short	0x010a
        /*03e2*/ 	.byte	0x04
	.zero		1


	//   ....[45]....
        /*03e4*/ 	.word	0x00003420
        /*03e8*/ 	.word	0x000000ff
        /*03ec*/ 	.word	0x00000080
        /*03f0*/ 	.short	0x0106
        /*03f2*/ 	.byte	0x07
	.zero		1


	//   ....[46]....
        /*03f4*/ 	.word	0x00003460
        /*03f8*/ 	.word	0x00000000
        /*03fc*/ 	.word	0x00000080
        /*0400*/ 	.short	0x010a
        /*0402*/ 	.byte	0xff
	.zero		1


	//   ....[47]....
        /*0404*/ 	.word	0x000036d0
        /*0408*/ 	.word	0x000000ff
        /*040c*/ 	.word	0x00000008
        /*0410*/ 	.short	0x010a
        /*0412*/ 	.byte	0x05
	.zero		1


	//   ....[48]....
        /*0414*/ 	.word	0x000036f0
        /*0418*/ 	.word	0x000000ff
        /*041c*/ 	.word	0x00000008
        /*0420*/ 	.short	0x010a
        /*0422*/ 	.byte	0x05
	.zero		1


	//   ....[49]....
        /*0424*/ 	.word	0x00003880
        /*0428*/ 	.word	0x000000ff
        /*042c*/ 	.word	0x00000008
        /*0430*/ 	.short	0x010a
        /*0432*/ 	.byte	0x05
	.zero		1


	//   ....[50]....
        /*0434*/ 	.word	0x000038a0
        /*0438*/ 	.word	0x000000ff
        /*043c*/ 	.word	0x00000008
        /*0440*/ 	.short	0x010a
        /*0442*/ 	.byte	0x05
	.zero		1


	//   ....[51]....
        /*0444*/ 	.word	0x00003960
        /*0448*/ 	.word	0x000000ff
        /*044c*/ 	.word	0x00000000
        /*0450*/ 	.short	0x0101
        /*0452*/ 	.byte	0x04
	.zero		1


	//   ....[52]....
        /*0454*/ 	.word	0x00004390
        /*0458*/ 	.word	0x00000002
        /*045c*/ 	.word	0x00000070
        /*0460*/ 	.short	0x010a
        /*0462*/ 	.byte	0xff
	.zero		1


	//   ....[53]....
        /*0464*/ 	.word	0x00004450
        /*0468*/ 	.word	0x00000002
        /*046c*/ 	.word	0x00000000
        /*0470*/ 	.short	0x0101
        /*0472*/ 	.byte	0xff
	.zero		1


	//   ....[54]....
        /*0474*/ 	.word	0x00004530
        /*0478*/ 	.word	0x000000ff
        /*047c*/ 	.word	0x00000000
        /*0480*/ 	.short	0x010a
        /*0482*/ 	.byte	0x12
	.zero		1


	//   ....[55]....
        /*0484*/ 	.word	0x00004550
        /*0488*/ 	.word	0x000000ff
        /*048c*/ 	.word	0x00000000
        /*0490*/ 	.short	0x010a
        /*0492*/ 	.byte	0x12
	.zero		1


	//   ....[56]....
        /*0494*/ 	.word	0x000046a0
        /*0498*/ 	.word	0x000000ff
        /*049c*/ 	.word	0x00000000
        /*04a0*/ 	.short	0x010a
        /*04a2*/ 	.byte	0x05
	.zero		1


	//   ....[57]....
        /*04a4*/ 	.word	0x00004760
        /*04a8*/ 	.word	0x000000ff
        /*04ac*/ 	.word	0x00000098
        /*04b0*/ 	.short	0x010a
        /*04b2*/ 	.byte	0x27
	.zero		1


	//   ....[58]....
        /*04b4*/ 	.word	0x00004c40
        /*04b8*/ 	.word	0x000000ff
        /*04bc*/ 	.word	0x00000000
        /*04c0*/ 	.short	0x010a
        /*04c2*/ 	.byte	0x09
	.zero		1


	//   ....[59]....
        /*04c4*/ 	.word	0x00004d60
        /*04c8*/ 	.word	0x000000ff
        /*04cc*/ 	.word	0x00000000
        /*04d0*/ 	.short	0x010a
        /*04d2*/ 	.byte	0x04
	.zero		1


	//   ....[60]....
        /*04d4*/ 	.word	0x000052a0
        /*04d8*/ 	.word	0x000000ff
        /*04dc*/ 	.word	0x000000c0
        /*04e0*/ 	.short	0x010a
        /*04e2*/ 	.byte	0x27
	.zero		1


	//   ....[61]....
        /*04e4*/ 	.word	0x00005800
        /*04e8*/ 	.word	0x00000008
        /*04ec*/ 	.word	0x00000070
        /*04f0*/ 	.short	0x010a
        /*04f2*/ 	.byte	0xff
	.zero		1


	//   ....[62]....
        /*04f4*/ 	.word	0x00005970
        /*04f8*/ 	.word	0x00000000
        /*04fc*/ 	.word	0x00000000
        /*0500*/ 	.short	0x0101
        /*0502*/ 	.byte	0xff
	.zero		1


	//   ....[63]....
        /*0504*/ 	.word	0x00005e50
        /*0508*/ 	.word	0x000000ff
        /*050c*/ 	.word	0x00000068
        /*0510*/ 	.short	0x010a
        /*0512*/ 	.byte	0x15
	.zero		1


	//   ....[64]....
        /*0514*/ 	.word	0x00005fe0
        /*0518*/ 	.word	0x000000ff
        /*051c*/ 	.word	0x00000040
        /*0520*/ 	.short	0x010a
        /*0522*/ 	.byte	0x15
	.zero		1


	//   ....[65]....
        /*0524*/ 	.word	0x000061b0
        /*0528*/ 	.word	0x000000ff
        /*052c*/ 	.word	0x00000020
        /*0530*/ 	.short	0x010b
        /*0532*/ 	.byte	0x15
	.zero		1


	//   ....[66]....
        /*0534*/ 	.word	0x000061c0
        /*0538*/ 	.word	0x000000ff
        /*053c*/ 	.word	0x00000000
        /*0540*/ 	.short	0x0101
        /*0542*/ 	.byte	0x30
	.zero		1


	//   ....[67]....
        /*0544*/ 	.word	0x000061d0
        /*0548*/ 	.word	0x000000ff
        /*054c*/ 	.word	0x00000048
        /*0550*/ 	.short	0x010a
        /*0552*/ 	.byte	0x15
	.zero		1


	//   ....[68]....
        /*0554*/ 	.word	0x00006330
        /*0558*/ 	.word	0x000000ff
        /*055c*/ 	.word	0x00000028
        /*0560*/ 	.short	0x010b
        /*0562*/ 	.byte	0x15
	.zero		1


	//   ....[69]....
        /*0564*/ 	.word	0x00006340
        /*0568*/ 	.word	0x000000ff
        /*056c*/ 	.word	0x00000000
        /*0570*/ 	.short	0x0101
        /*0572*/ 	.byte	0x2f
	.zero		1


	//   ....[70]....
        /*0574*/ 	.word	0x00006350
        /*0578*/ 	.word	0x000000ff
        /*057c*/ 	.word	0x00000050
        /*0580*/ 	.short	0x010a
        /*0582*/ 	.byte	0x15
	.zero		1


	//   ....[71]....
        /*0584*/ 	.word	0x000064b0
        /*0588*/ 	.word	0x000000ff
        /*058c*/ 	.word	0x00000030
        /*0590*/ 	.short	0x010b
        /*0592*/ 	.byte	0x15
	.zero		1


	//   ....[72]....
        /*0594*/ 	.word	0x000064c0
        /*0598*/ 	.word	0x000000ff
        /*059c*/ 	.word	0x00000000
        /*05a0*/ 	.short	0x0101
        /*05a2*/ 	.byte	0x2e
	.zero		1


	//   ....[73]....
        /*05a4*/ 	.word	0x000064d0
        /*05a8*/ 	.word	0x000000ff
        /*05ac*/ 	.word	0x00000058
        /*05b0*/ 	.short	0x010a
        /*05b2*/ 	.byte	0x15
	.zero		1


	//   ....[74]....
        /*05b4*/ 	.word	0x00006740
        /*05b8*/ 	.word	0x000000ff
        /*05bc*/ 	.word	0x00000038
        /*05c0*/ 	.short	0x010b
        /*05c2*/ 	.byte	0x15
	.zero		1


	//   ....[75]....
        /*05c4*/ 	.word	0x00006750
        /*05c8*/ 	.word	0x000000ff
        /*05cc*/ 	.word	0x00000000
        /*05d0*/ 	.short	0x0101
        /*05d2*/ 	.byte	0x2c
	.zero		1


	//   ....[76]....
        /*05d4*/ 	.word	0x00006780
        /*05d8*/ 	.word	0x000000ff
        /*05dc*/ 	.word	0x00000040
        /*05e0*/ 	.short	0x010a
        /*05e2*/ 	.byte	0x15
	.zero		1


	//   ....[77]....
        /*05e4*/ 	.word	0x000067a0
        /*05e8*/ 	.word	0x000000ff
        /*05ec*/ 	.word	0x00000048
        /*05f0*/ 	.short	0x010a
        /*05f2*/ 	.byte	0x15
	.zero		1


	//   ....[78]....
        /*05f4*/ 	.word	0x000067c0
        /*05f8*/ 	.word	0x000000ff
        /*05fc*/ 	.word	0x00000050
        /*0600*/ 	.short	0x010a
        /*0602*/ 	.byte	0x15
	.zero		1


	//   ....[79]....
        /*0604*/ 	.word	0x00006800
        /*0608*/ 	.word	0x00000000
        /*060c*/ 	.word	0x00000058
        /*0610*/ 	.short	0x010a
        /*0612*/ 	.byte	0xff
	.zero		1


	//   ....[80]....
        /*0614*/ 	.word	0x00006b80
        /*0618*/ 	.word	0x00000008
        /*061c*/ 	.word	0x00000070
        /*0620*/ 	.short	0x010a
        /*0622*/ 	.byte	0xff
	.zero		1


	//   ....[81]....
        /*0624*/ 	.word	0x00006d00
        /*0628*/ 	.word	0x00000000
        /*062c*/ 	.word	0x00000000
        /*0630*/ 	.short	0x0101
        /*0632*/ 	.byte	0xff
	.zero		1


	//   ....[82]....
        /*0634*/ 	.word	0x000078e0
        /*0638*/ 	.word	0x000000ff
        /*063c*/ 	.word	0x00000020
        /*0640*/ 	.short	0x010a
        /*0642*/ 	.byte	0x2c
	.zero		1


	//   ....[83]....
        /*0644*/ 	.word	0x000079e0
        /*0648*/ 	.word	0x000000ff
        /*064c*/ 	.word	0x00000090
        /*0650*/ 	.short	0x010a
        /*0652*/ 	.byte	0x2c
	.zero		1


	//   ....[84]....
        /*0654*/ 	.word	0x00007ba0
        /*0658*/ 	.word	0x000000ff
        /*065c*/ 	.word	0x00000020
        /*0660*/ 	.short	0x010a
        /*0662*/ 	.byte	0x2c
	.zero		1


	//   ....[85]....
        /*0664*/ 	.word	0x00007ce0
        /*0668*/ 	.word	0x000000ff
        /*066c*/ 	.word	0x00000090
        /*0670*/ 	.short	0x010a
        /*0672*/ 	.byte	0x2c
	.zero		1


	//   ....[86]....
        /*0674*/ 	.word	0x00007ed0
        /*0678*/ 	.word	0x000000ff
        /*067c*/ 	.word	0x00000000
        /*0680*/ 	.short	0x0101
        /*0682*/ 	.byte	0x05
	.zero		1


	//   ....[87]....
        /*0684*/ 	.word	0x00008f40
        /*0688*/ 	.word	0x00000000
        /*068c*/ 	.word	0x00000000
        /*0690*/ 	.short	0x0101
        /*0692*/ 	.byte	0xff
	.zero		1


	//   ....[88]....
        /*0694*/ 	.word	0x00008f50
        /*0698*/ 	.word	0x00000003
        /*069c*/ 	.word	0x00000020
        /*06a0*/ 	.short	0x010a
        /*06a2*/ 	.byte	0xff
	.zero		1


	//   ....[89]....
        /*06a4*/ 	.word	0x00009060
        /*06a8*/ 	.word	0x00000003
        /*06ac*/ 	.word	0x00000020
        /*06b0*/ 	.short	0x010a
        /*06b2*/ 	.byte	0xff
	.zero		1


	//   ....[90]....
        /*06b4*/ 	.word	0x0000a3b0
        /*06b8*/ 	.word	0x00000000
        /*06bc*/ 	.word	0x00000000
        /*06c0*/ 	.short	0x0101
        /*06c2*/ 	.byte	0xff
	.zero		1


	//   ....[91]....
        /*06c4*/ 	.word	0x0000a3f0
        /*06c8*/ 	.word	0x0000005f
        /*06cc*/ 	.word	0x00000020
        /*06d0*/ 	.short	0x010a
        /*06d2*/ 	.byte	0xff
	.zero		1


	//   ....[92]....
        /*06d4*/ 	.word	0x0000a4c0
        /*06d8*/ 	.word	0x0000005f
        /*06dc*/ 	.word	0x00000020
        /*06e0*/ 	.short	0x010a
        /*06e2*/ 	.byte	0xff
	.zero		1


	//   ....[93]....
        /*06e4*/ 	.word	0x0000b810
        /*06e8*/ 	.word	0x00000000
        /*06ec*/ 	.word	0x00000000
        /*06f0*/ 	.short	0x0101
        /*06f2*/ 	.byte	0xff
	.zero		1


	//   ....[94]....
        /*06f4*/ 	.word	0x0000b830
        /*06f8*/ 	.word	0x00000010
        /*06fc*/ 	.word	0x00000020
        /*0700*/ 	.short	0x010a
        /*0702*/ 	.byte	0xff
	.zero		1


	//   ....[95]....
        /*0704*/ 	.word	0x0000b900
        /*0708*/ 	.word	0x00000010
        /*070c*/ 	.word	0x00000020
        /*0710*/ 	.short	0x010a
        /*0712*/ 	.byte	0xff
	.zero		1


	//   ....[96]....
        /*0714*/ 	.word	0x0000cc40
        /*0718*/ 	.word	0x00000000
        /*071c*/ 	.word	0x00000000
        /*0720*/ 	.short	0x0101
        /*0722*/ 	.byte	0xff
	.zero		1


	//   ....[97]....
        /*0724*/ 	.word	0x0000cd90
        /*0728*/ 	.word	0x000000ff
        /*072c*/ 	.word	0x00000000
        /*0730*/ 	.short	0x0101
        /*0732*/ 	.byte	0x04
	.zero		1


	//   ....[98]....
        /*0734*/ 	.word	0x0000cda0
        /*0738*/ 	.word	0x000000ff
        /*073c*/ 	.word	0x000000c0
        /*0740*/ 	.short	0x0101
        /*0742*/ 	.byte	0x2c
	.zero		1


	//   ....[99]....
        /*0744*/ 	.word	0x0000cf30
        /*0748*/ 	.word	0x000000ff
        /*074c*/ 	.word	0x00000000
        /*0750*/ 	.short	0x0101
        /*0752*/ 	.byte	0x04
	.zero		1


	//   ....[100]....
        /*0754*/ 	.word	0x0000cf50
        /*0758*/ 	.word	0x00000000
        /*075c*/ 	.word	0x000000b0
        /*0760*/ 	.short	0x010a
        /*0762*/ 	.byte	0xff
	.zero		1


	//   ....[101]....
        /*0764*/ 	.word	0x0000cfb0
        /*0768*/ 	.word	0x00000000
        /*076c*/ 	.word	0x00000010
        /*0770*/ 	.short	0x010a
        /*0772*/ 	.byte	0xff
	.zero		1


	//   ....[102]....
        /*0774*/ 	.word	0x0000d010
        /*0778*/ 	.word	0x00000000
        /*077c*/ 	.word	0x00000010
        /*0780*/ 	.short	0x010a
        /*0782*/ 	.byte	0xff
	.zero		1


	//   ....[103]....
        /*0784*/ 	.word	0x0000d060
        /*0788*/ 	.word	0x00000003
        /*078c*/ 	.word	0x00000070
        /*0790*/ 	.short	0x010a
        /*0792*/ 	.byte	0xff
	.zero		1


	//   ....[104]....
        /*0794*/ 	.word	0x0000d0c0
        /*0798*/ 	.word	0x00000000
        /*079c*/ 	.word	0x00000000
        /*07a0*/ 	.short	0x010a
        /*07a2*/ 	.byte	0xff
	.zero		1


	//   ....[105]....
        /*07a4*/ 	.word	0x0000d110
        /*07a8*/ 	.word	0x00000000
        /*07ac*/ 	.word	0x000000a0
        /*07b0*/ 	.short	0x010a
        /*07b2*/ 	.byte	0xff
	.zero		1


	//   ....[106]....
        /*07b4*/ 	.word	0x0000d170
        /*07b8*/ 	.word	0x00000000
        /*07bc*/ 	.word	0x00000080
        /*07c0*/ 	.short	0x010a
        /*07c2*/ 	.byte	0xff
	.zero		1


	//   ....[107]....
        /*07c4*/ 	.word	0x0000d1c0
        /*07c8*/ 	.word	0x00000000
        /*07cc*/ 	.word	0x00000070
        /*07d0*/ 	.short	0x010a
        /*07d2*/ 	.byte	0xff
	.zero		1


	//   ....[108]....
        /*07d4*/ 	.word	0x0000d220
        /*07d8*/ 	.word	0x00000000
        /*07dc*/ 	.word	0x00000080
        /*07e0*/ 	.short	0x010a
        /*07e2*/ 	.byte	0xff
	.zero		1


	//   ....[109]....
        /*07e4*/ 	.word	0x0000d280
        /*07e8*/ 	.word	0x00000005
        /*07ec*/ 	.word	0x00000008
        /*07f0*/ 	.short	0x010a
        /*07f2*/ 	.byte	0xff
	.zero		1


	//   ....[110]....
        /*07f4*/ 	.word	0x0000d360
        /*07f8*/ 	.word	0x00000003
        /*07fc*/ 	.word	0x00000008
        /*0800*/ 	.short	0x010a
        /*0802*/ 	.byte	0xff
	.zero		1


	//   ....[111]....
        /*0804*/ 	.word	0x0000d3b0
        /*0808*/ 	.word	0x00000002
        /*080c*/ 	.word	0x00000070
        /*0810*/ 	.short	0x010a
        /*0812*/ 	.byte	0xff
	.zero		1


	//   ....[112]....
        /*0814*/ 	.word	0x0000d410
        /*0818*/ 	.word	0x00000002
        /*081c*/ 	.word	0x00000000
        /*0820*/ 	.short	0x010a
        /*0822*/ 	.byte	0xff
	.zero		1


	//   ....[113]....
        /*0824*/ 	.word	0x0000d470
        /*0828*/ 	.word	0x00000002
        /*082c*/ 	.word	0x00000098
        /*0830*/ 	.short	0x010a
        /*0832*/ 	.byte	0xff
	.zero		1


	//   ....[114]....
        /*0834*/ 	.word	0x0000d4d0
        /*0838*/ 	.word	0x00000002
        /*083c*/ 	.word	0x00000000
        /*0840*/ 	.short	0x010a
        /*0842*/ 	.byte	0xff
	.zero		1


	//   ....[115]....
        /*0844*/ 	.word	0x0000d530
        /*0848*/ 	.word	0x00000000
        /*084c*/ 	.word	0x000000c0
        /*0850*/ 	.short	0x010a
        /*0852*/ 	.byte	0xff
	.zero		1


	//   ....[116]....
        /*0854*/ 	.word	0x0000d580
        /*0858*/ 	.word	0x00000008
        /*085c*/ 	.word	0x00000070
        /*0860*/ 	.short	0x010a
        /*0862*/ 	.byte	0xff
	.zero		1


	//   ....[117]....
        /*0864*/ 	.word	0x0000d5e0
        /*0868*/ 	.word	0x00000000
        /*086c*/ 	.word	0x00000068
        /*0870*/ 	.short	0x010a
        /*0872*/ 	.byte	0xff
	.zero		1


	//   ....[118]....
        /*0874*/ 	.word	0x0000d640
        /*0878*/ 	.word	0x00000005
        /*087c*/ 	.word	0x00000040
        /*0880*/ 	.short	0x010a
        /*0882*/ 	.byte	0xff
	.zero		1


	//   ....[119]....
        /*0884*/ 	.word	0x0000d6a0
        /*0888*/ 	.word	0x00000005
        /*088c*/ 	.word	0x00000048
        /*0890*/ 	.short	0x010a
        /*0892*/ 	.byte	0xff
	.zero		1


	//   ....[120]....
        /*0894*/ 	.word	0x0000d700
        /*0898*/ 	.word	0x00000005
        /*089c*/ 	.word	0x00000050
        /*08a0*/ 	.short	0x010a
        /*08a2*/ 	.byte	0xff
	.zero		1


	//   ....[121]....
        /*08a4*/ 	.word	0x0000d760
        /*08a8*/ 	.word	0x00000005
        /*08ac*/ 	.word	0x00000058
        /*08b0*/ 	.short	0x010a
        /*08b2*/ 	.byte	0xff
	.zero		1


	//   ....[122]....
        /*08b4*/ 	.word	0x0000d7c0
        /*08b8*/ 	.word	0x00000000
        /*08bc*/ 	.word	0x00000040
        /*08c0*/ 	.short	0x010a
        /*08c2*/ 	.byte	0xff
	.zero		1


	//   ....[123]....
        /*08c4*/ 	.word	0x0000d820
        /*08c8*/ 	.word	0x00000000
        /*08cc*/ 	.word	0x00000048
        /*08d0*/ 	.short	0x010a
        /*08d2*/ 	.byte	0xff
	.zero		1


	//   ....[124]....
        /*08d4*/ 	.word	0x0000d880
        /*08d8*/ 	.word	0x00000000
        /*08dc*/ 	.word	0x00000050
        /*08e0*/ 	.short	0x010a
        /*08e2*/ 	.byte	0xff
	.zero		1


	//   ....[125]....
        /*08e4*/ 	.word	0x0000d8d0
        /*08e8*/ 	.word	0x00000008
        /*08ec*/ 	.word	0x00000070
        /*08f0*/ 	.short	0x010a
        /*08f2*/ 	.byte	0xff
	.zero		1


	//   ....[126]....
        /*08f4*/ 	.word	0x0000d930
        /*08f8*/ 	.word	0x00000003
        /*08fc*/ 	.word	0x00000020
        /*0900*/ 	.short	0x010a
        /*0902*/ 	.byte	0xff
	.zero		1


	//   ....[127]....
        /*0904*/ 	.word	0x0000d990
        /*0908*/ 	.word	0x00000003
        /*090c*/ 	.word	0x00000090
        /*0910*/ 	.short	0x010a
        /*0912*/ 	.byte	0xff
	.zero		1


	//   ....[128]....
        /*0914*/ 	.word	0x0000d9e0
        /*0918*/ 	.word	0x00000003
        /*091c*/ 	.word	0x00000020
        /*0920*/ 	.short	0x010a
        /*0922*/ 	.byte	0xff
	.zero		1


	//   ....[129]....
        /*0924*/ 	.word	0x0000da30
        /*0928*/ 	.word	0x0000005f
        /*092c*/ 	.word	0x00000020
        /*0930*/ 	.short	0x010a
        /*0932*/ 	.byte	0xff
	.zero		1


	//   ....[130]....
        /*0934*/ 	.word	0x0000da80
        /*0938*/ 	.word	0x00000010
        /*093c*/ 	.word	0x00000020
        /*0940*/ 	.short	0x010a
        /*0942*/ 	.byte	0xff
	.zero		1


	//----- nvinfo : EIATTR_NUM_MBARRIERS
	.align		4
.L_47:
        /*0944*/ 	.byte	0x03, 0x38
        /*0946*/ 	.short	0x0019


	//----- nvinfo : EIATTR_EXIT_INSTR_OFFSETS
	.align		4
        /*0948*/ 	.byte	0x04, 0x1c
        /*094a*/ 	.short	(.L_49 - .L_48)


	//   ....[0]....
.L_48:
        /*094c*/ 	.word	0x00002f20


	//   ....[1]....
        /*0950*/ 	.word	0x00003430


	//   ....[2]....
        /*0954*/ 	.word	0x00003490


	//   ....[3]....
        /*0958*/ 	.word	0x00005500


	//   ....[4]....
        /*095c*/ 	.word	0x00006830


	//   ....[5]....
        /*0960*/ 	.word	0x00006870


	//   ....[6]....
        /*0964*/ 	.word	0x0000ce10


	//   ....[7]....
        /*0968*/ 	.word	0x0000ce90


	//   ....[8]....
        /*096c*/ 	.word	0x0000cec0


	//   ....[9]....
        /*0970*/ 	.word	0x0000cf40


	//----- nvinfo : EIATTR_MAX_THREADS
	.align		4
.L_49:
        /*0974*/ 	.byte	0x04, 0x05
        /*0976*/ 	.short	(.L_51 - .L_50)
.L_50:
        /*0978*/ 	.word	0x00000100
        /*097c*/ 	.word	0x00000001
        /*0980*/ 	.word	0x00000001


	//----- nvinfo : EIATTR_CRS_STACK_SIZE
	.align		4
.L_51:
        /*0984*/ 	.byte	0x04, 0x1e
        /*0986*/ 	.short	(.L_53 - .L_52)
.L_52:
        /*0988*/ 	.word	0x00000000


	//----- nvinfo : EIATTR_CBANK_PARAM_SIZE
	.align		4
.L_53:
        /*098c*/ 	.byte	0x03, 0x19
        /*098e*/ 	.short	0x0c00


	//----- nvinfo : EIATTR_PARAM_CBANK
	.align		4
        /*0990*/ 	.byte	0x04, 0x0a
        /*0992*/ 	.short	(.L_55 - .L_54)
	.align		4
.L_54:
        /*0994*/ 	.word	index@(.nv.constant0._ZN7cutlass13device_kernelINS_4gemm6kernel13GemmUniversalIN4cute5tupleIJiiiiEEENS1_10collective13CollectiveMmaINS1_46MainloopSm100TmaUmmaWarpSpecializedBlockScaledILi2ELi2ELi1ENS5_IJNS4_1CILi4EEENSA_ILi1EEESC_EEEEENS5_IJNSA_ILi256EEESF_SF_EEENS5_IJNS_12float_e5m2_tENS_13float_ue8m0_tEEEENS5_IJNS5_IJlSC_lEEENS4_6LayoutINS5_IJNS5_IJNS5_IJNSA_ILi32EEESB_EEEiEEESO_NS5_IJSC_iEEEEEENS5_IJNS5_IJNS5_IJNSA_ILi16EEESB_EEEiEEENS5_IJNS5_IJNSA_ILi0EEESC_EEENSA_ILi512EEEEEENS5_IJSU_iEEEEEEEEEEESJ_S11_NS4_8TiledMMAINS4_8MMA_AtomIJNS4_27SM100_MMA_MXF8F6F4_2x1SM_SSISH_SH_fSI_Li256ELi256ELNS4_4UMMA5MajorE0ELS16_0ELNS15_7ScaleInE0ELS17_0EEEEEENSL_INS5_IJSC_SC_SC_EEENS5_IJSU_SU_SU_EEEEENS5_IJNS4_10UnderscoreES1D_S1D_EEEEENS5_IJNS4_18SM100_TMA_2SM_LOADES1G_EEENS5_IJNS4_14ComposedLayoutINS4_7SwizzleILi3ELi4ELi3EEENS4_18smem_ptr_flag_bitsILi8EEENSL_INS5_IJNSA_ILi8EEENSA_ILi128EEEEEENS5_IJS1O_SC_EEEEEEENSL_INS5_IJNS5_IJNS5_IJSN_SC_EEENS5_IJSM_SC_EEEEEESC_NS5_IJSB_NSA_ILi2EEEEEEEEENS5_IJNS5_IJNS5_IJSS_SW_EEESV_EEESU_NS5_IJSC_SW_EEEEEEEEEEEvNS4_8identityENS5_IJNS4_28SM100_TMA_2SM_LOAD_MULTICASTES26_EEENS5_IJS1S_NSL_INS5_IJNS5_IJNS5_IJSN_S1W_EEES1U_EEESC_S1X_EEENS5_IJS20_SU_NS5_IJSC_NSA_ILi1024EEEEEEEEEEEEEEvS25_EENS_8epilogue10collective18CollectiveEpilogueINS2H_23Sm100TmaWarpSpecializedILi4ELi2ELi64ELb1ELb0EEEJNS5_IJS1O_SF_SF_EEENS5_IJNSL_IS1O_SC_EENSL_INSA_ILi64EEESC_EEEEENS_10bfloat16_tESK_S2R_SK_NS2H_6fusion15FusionCallbacksIS2L_NS2S_17LinearCombinationIS2R_fS2R_fLNS_15FloatRoundStyleE2EEES2M_S2Q_JEEENS4_5SM1004TMEM4LOAD26SM100_TMEM_LOAD_32dp32b64xENS4_13SM90_TMA_LOADENS1I_IS1K_NS1L_ILi16EEENSL_INS5_IJS1N_S2O_EEENS5_IJS2O_SC_EEEEEEENS4_39AutoVectorizingCopyWithAssumedAlignmentILi128EEENS4_14SM90_TMA_STOREES37_S39_S39_EEEvvEEEEvNT_6ParamsE)
        /*0998*/ 	.short	0x0380
        /*099a*/ 	.short	0x0c00


	//----- nvinfo : EIATTR_SW_WAR
	.align		4
.L_55:
        /*099c*/ 	.byte	0x04, 0x36
        /*099e*/ 	.short	(.L_57 - .L_56)
.L_56:
        /*09a0*/ 	.word	0x00000008
.L_57:


//--------------------- .nv.callgraph             --------------------------
	.section	.nv.callgraph,"",@"SHT_CUDA_CALLGRAPH"
	.align	4
	.sectionentsize	8
	.align		4
        /*0000*/ 	.word	0x00000000
	.align		4
        /*0004*/ 	.word	0xffffffff
	.align		4
        /*0008*/ 	.word	index@(_ZN7cutlass13device_kernelINS_4gemm6kernel13GemmUniversalIN4cute5tupleIJiiiiEEENS1_10collective13CollectiveMmaINS1_46MainloopSm100TmaUmmaWarpSpecializedBlockScaledILi2ELi2ELi1ENS5_IJNS4_1CILi4EEENSA_ILi1EEESC_EEEEENS5_IJNSA_ILi256EEESF_SF_EEENS5_IJNS_12float_e5m2_tENS_13float_ue8m0_tEEEENS5_IJNS5_IJlSC_lEEENS4_6LayoutINS5_IJNS5_IJNS5_IJNSA_ILi32EEESB_EEEiEEESO_NS5_IJSC_iEEEEEENS5_IJNS5_IJNS5_IJNSA_ILi16EEESB_EEEiEEENS5_IJNS5_IJNSA_ILi0EEESC_EEENSA_ILi512EEEEEENS5_IJSU_iEEEEEEEEEEESJ_S11_NS4_8TiledMMAINS4_8MMA_AtomIJNS4_27SM100_MMA_MXF8F6F4_2x1SM_SSISH_SH_fSI_Li256ELi256ELNS4_4UMMA5MajorE0ELS16_0ELNS15_7ScaleInE0ELS17_0EEEEEENSL_INS5_IJSC_SC_SC_EEENS5_IJSU_SU_SU_EEEEENS5_IJNS4_10UnderscoreES1D_S1D_EEEEENS5_IJNS4_18SM100_TMA_2SM_LOADES1G_EEENS5_IJNS4_14ComposedLayoutINS4_7SwizzleILi3ELi4ELi3EEENS4_18smem_ptr_flag_bitsILi8EEENSL_INS5_IJNSA_ILi8EEENSA_ILi128EEEEEENS5_IJS1O_SC_EEEEEEENSL_INS5_IJNS5_IJNS5_IJSN_SC_EEENS5_IJSM_SC_EEEEEESC_NS5_IJSB_NSA_ILi2EEEEEEEEENS5_IJNS5_IJNS5_IJSS_SW_EEESV_EEESU_NS5_IJSC_SW_EEEEEEEEEEEvNS4_8identityENS5_IJNS4_28SM100_TMA_2SM_LOAD_MULTICASTES26_EEENS5_IJS1S_NSL_INS5_IJNS5_IJNS5_IJSN_S1W_EEES1U_EEESC_S1X_EEENS5_IJS20_SU_NS5_IJSC_NSA_ILi1024EEEEEEEEEEEEEEvS25_EENS_8epilogue10collective18CollectiveEpilogueINS2H_23Sm100TmaWarpSpecializedILi4ELi2ELi64ELb1ELb0EEEJNS5_IJS1O_SF_SF_EEENS5_IJNSL_IS1O_SC_EENSL_INSA_ILi64EEESC_EEEEENS_10bfloat16_tESK_S2R_SK_NS2H_6fusion15FusionCallbacksIS2L_NS2S_17LinearCombinationIS2R_fS2R_fLNS_15FloatRoundStyleE2EEES2M_S2Q_JEEENS4_5SM1004TMEM4LOAD26SM100_TMEM_LOAD_32dp32b64xENS4_13SM90_TMA_LOADENS1I_IS1K_NS1L_ILi16EEENSL_INS5_IJS1N_S2O_EEENS5_IJS2O_SC_EEEEEEENS4_39AutoVectorizingCopyWithAssumedAlignmentILi128EEENS4_14SM90_TMA_STOREES37_S39_S39_EEEvvEEEEvNT_6ParamsE)
	.align		4
        /*000c*/ 	.word	index@(__assertfail)
	.align		4
        /*0010*/ 	.word	0x00000000
	.align		4
        /*0014*/ 	.word	0xfffffffe
	.align		4
        /*0018*/ 	.word	0x00000000
	.align		4
        /*001c*/ 	.word	0xfffffffd
	.align		4
        /*0020*/ 	.word	0x00000000
	.align		4
        /*0024*/ 	.word	0xfffffffc


//--------------------- .nv.constant4             --------------------------
	.section	.nv.constant4,"a",@progbits
	.align	8
	.align		8
.nv.constant4:
        /*0000*/ 	.dword	__assertfail
	.align		8
        /*0008*/ 	.dword	__unnamed_1
	.align		8
        /*0010*/ 	.dword	__unnamed_2
	.align		8
        /*0018*/ 	.dword	_ZN40_INTERNAL_be7c4a44_4_k_cu_44a6fc5c_211784cuda3std3__45__cpo5beginE
	.align		8
        /*0020*/ 	.dword	_ZN40_INTERNAL_be7c4a44_4_k_cu_44a6fc5c_211784cuda3std3__45__cpo3endE
	.align		8
        /*0028*/ 	.dword	_ZN40_INTERNAL_be7c4a44_4_k_cu_44a6fc5c_211784cuda3std3__45__cpo6cbeginE
	.align		8
        /*0030*/ 	.dword	_ZN40_INTERNAL_be7c4a44_4_k_cu_44a6fc5c_211784cuda3std3__45__cpo4cendE
	.align		8
        /*0038*/ 	.dword	_ZN40_INTERNAL_be7c4a44_4_k_cu_44a6fc5c_211784cuda3std3__442_GLOBAL__N__be7c4a44_4_k_cu_44a6fc5c_211786ignoreE
	.align		8
        /*0040*/ 	.dword	_ZN40_INTERNAL_be7c4a44_4_k_cu_44a6fc5c_211784cuda3std3__419piecewise_constructE
	.align		8
        /*0048*/ 	.dword	_ZN40_INTERNAL_be7c4a44_4_k_cu_44a6fc5c_211784cuda3std3__48in_placeE
	.align		8
        /*0050*/ 	.dword	_ZN40_INTERNAL_be7c4a44_4_k_cu_44a6fc5c_211784cuda3std6ranges3__45__cpo4swapE
	.align		8
        /*0058*/ 	.dword	_ZN40_INTERNAL_be7c4a44_4_k_cu_44a6fc5c_211784cuda3std6ranges3__45__cpo9iter_moveE
	.align		8
        /*0060*/ 	.dword	_ZN40_INTERNAL_be7c4a44_4_k_cu_44a6fc5c_211784cute7productE
	.align		8
        /*0068*/ 	.dword	_ZN40_INTERNAL_be7c4a44_4_k_cu_44a6fc5c_211784cute1_E
	.align		8
        /*0070*/ 	.dword	$str$25
	.align		8
        /*0078*/ 	.dword	$str$26
	.align		8
        /*0080*/ 	.dword	$str$27
	.align		8
        /*0088*/ 	.dword	$str$28


//--------------------- .text._ZN7cutlass13device_kernelINS_4gemm6kernel13GemmUniversalIN4cute5tupleIJiiiiEEENS1_10collective13CollectiveMmaINS1_46MainloopSm100TmaUmmaWarpSpecializedBlockScaledILi2ELi2ELi1ENS5_IJNS4_1CILi4EEENSA_ILi1EEESC_EEEEENS5_IJNSA_ILi256EEESF_SF_EEENS5_IJNS_12float_e5m2_tENS_13float_ue8m0_tEEEENS5_IJNS5_IJlSC_lEEENS4_6LayoutINS5_IJNS5_IJNS5_IJNSA_ILi32EEESB_EEEiEEESO_NS5_IJSC_iEEEEEENS5_IJNS5_IJNS5_IJNSA_ILi16EEESB_EEEiEEENS5_IJNS5_IJNSA_ILi0EEESC_EEENSA_ILi512EEEEEENS5_IJSU_iEEEEEEEEEEESJ_S11_NS4_8TiledMMAINS4_8MMA_AtomIJNS4_27SM100_MMA_MXF8F6F4_2x1SM_SSISH_SH_fSI_Li256ELi256ELNS4_4UMMA5MajorE0ELS16_0ELNS15_7ScaleInE0ELS17_0EEEEEENSL_INS5_IJSC_SC_SC_EEENS5_IJSU_SU_SU_EEEEENS5_IJNS4_10UnderscoreES1D_S1D_EEEEENS5_IJNS4_18SM100_TMA_2SM_LOADES1G_EEENS5_IJNS4_14ComposedLayoutINS4_7SwizzleILi3ELi4ELi3EEENS4_18smem_ptr_flag_bitsILi8EEENSL_INS5_IJNSA_ILi8EEENSA_ILi128EEEEEENS5_IJS1O_SC_EEEEEEENSL_INS5_IJNS5_IJNS5_IJSN_SC_EEENS5_IJSM_SC_EEEEEESC_NS5_IJSB_NSA_ILi2EEEEEEEEENS5_IJNS5_IJNS5_IJSS_SW_EEESV_EEESU_NS5_IJSC_SW_EEEEEEEEEEEvNS4_8identityENS5_IJNS4_28SM100_TMA_2SM_LOAD_MULTICASTES26_EEENS5_IJS1S_NSL_INS5_IJNS5_IJNS5_IJSN_S1W_EEES1U_EEESC_S1X_EEENS5_IJS20_SU_NS5_IJSC_NSA_ILi1024EEEEEEEEEEEEEEvS25_EENS_8epilogue10collective18CollectiveEpilogueINS2H_23Sm100TmaWarpSpecializedILi4ELi2ELi64ELb1ELb0EEEJNS5_IJS1O_SF_SF_EEENS5_IJNSL_IS1O_SC_EENSL_INSA_ILi64EEESC_EEEEENS_10bfloat16_tESK_S2R_SK_NS2H_6fusion15FusionCallbacksIS2L_NS2S_17LinearCombinationIS2R_fS2R_fLNS_15FloatRoundStyleE2EEES2M_S2Q_JEEENS4_5SM1004TMEM4LOAD26SM100_TMEM_LOAD_32dp32b64xENS4_13SM90_TMA_LOADENS1I_IS1K_NS1L_ILi16EEENSL_INS5_IJS1N_S2O_EEENS5_IJS2O_SC_EEEEEEENS4_39AutoVectorizingCopyWithAssumedAlignmentILi128EEENS4_14SM90_TMA_STOREES37_S39_S39_EEEvvEEEEvNT_6ParamsE --------------------------
	.section	.text._ZN7cutlass13device_kernelINS_4gemm6kernel13GemmUniversalIN4cute5tupleIJiiiiEEENS1_10collective13CollectiveMmaINS1_46MainloopSm100TmaUmmaWarpSpecializedBlockScaledILi2ELi2ELi1ENS5_IJNS4_1CILi4EEENSA_ILi1EEESC_EEEEENS5_IJNSA_ILi256EEESF_SF_EEENS5_IJNS_12float_e5m2_tENS_13float_ue8m0_tEEEENS5_IJNS5_IJlSC_lEEENS4_6LayoutINS5_IJNS5_IJNS5_IJNSA_ILi32EEESB_EEEiEEESO_NS5_IJSC_iEEEEEENS5_IJNS5_IJNS5_IJNSA_ILi16EEESB_EEEiEEENS5_IJNS5_IJNSA_ILi0EEESC_EEENSA_ILi512EEEEEENS5_IJSU_iEEEEEEEEEEESJ_S11_NS4_8TiledMMAINS4_8MMA_AtomIJNS4_27SM100_MMA_MXF8F6F4_2x1SM_SSISH_SH_fSI_Li256ELi256ELNS4_4UMMA5MajorE0ELS16_0ELNS15_7ScaleInE0ELS17_0EEEEEENSL_INS5_IJSC_SC_SC_EEENS5_IJSU_SU_SU_EEEEENS5_IJNS4_10UnderscoreES1D_S1D_EEEEENS5_IJNS4_18SM100_TMA_2SM_LOADES1G_EEENS5_IJNS4_14ComposedLayoutINS4_7SwizzleILi3ELi4ELi3EEENS4_18smem_ptr_flag_bitsILi8EEENSL_INS5_IJNSA_ILi8EEENSA_ILi128EEEEEENS5_IJS1O_SC_EEEEEEENSL_INS5_IJNS5_IJNS5_IJSN_SC_EEENS5_IJSM_SC_EEEEEESC_NS5_IJSB_NSA_ILi2EEEEEEEEENS5_IJNS5_IJNS5_IJSS_SW_EEESV_EEESU_NS5_IJSC_SW_EEEEEEEEEEEvNS4_8identityENS5_IJNS4_28SM100_TMA_2SM_LOAD_MULTICASTES26_EEENS5_IJS1S_NSL_INS5_IJNS5_IJNS5_IJSN_S1W_EEES1U_EEESC_S1X_EEENS5_IJS20_SU_NS5_IJSC_NSA_ILi1024EEEEEEEEEEEEEEvS25_EENS_8epilogue10collective18CollectiveEpilogueINS2H_23Sm100TmaWarpSpecializedILi4ELi2ELi64ELb1ELb0EEEJNS5_IJS1O_SF_SF_EEENS5_IJNSL_IS1O_SC_EENSL_INSA_ILi64EEESC_EEEEENS_10bfloat16_tESK_S2R_SK_NS2H_6fusion15FusionCallbacksIS2L_NS2S_17LinearCombinationIS2R_fS2R_fLNS_15FloatRoundStyleE2EEES2M_S2Q_JEEENS4_5SM1004TMEM4LOAD26SM100_TMEM_LOAD_32dp32b64xENS4_13SM90_TMA_LOADENS1I_IS1K_NS1L_ILi16EEENSL_INS5_IJS1N_S2O_EEENS5_IJS2O_SC_EEEEEEENS4_39AutoVectorizingCopyWithAssumedAlignmentILi128EEENS4_14SM90_TMA_STOREES37_S39_S39_EEEvvEEEEvNT_6ParamsE,"ax",@progbits
	.align	128
.text._ZN7cutlass13device_kernelINS_4gemm6kernel13GemmUniversalIN4cute5tupleIJiiiiEEENS1_10collective13CollectiveMmaINS1_46MainloopSm100TmaUmmaWarpSpecializedBlockScaledILi2ELi2ELi1ENS5_IJNS4_1CILi4EEENSA_ILi1EEESC_EEEEENS5_IJNSA_ILi256EEESF_SF_EEENS5_IJNS_12float_e5m2_tENS_13float_ue8m0_tEEEENS5_IJNS5_IJlSC_lEEENS4_6LayoutINS5_IJNS5_IJNS5_IJNSA_ILi32EEESB_EEEiEEESO_NS5_IJSC_iEEEEEENS5_IJNS5_IJNS5_IJNSA_ILi16EEESB_EEEiEEENS5_IJNS5_IJNSA_ILi0EEESC_EEENSA_ILi512EEEEEENS5_IJSU_iEEEEEEEEEEESJ_S11_NS4_8TiledMMAINS4_8MMA_AtomIJNS4_27SM100_MMA_MXF8F6F4_2x1SM_SSISH_SH_fSI_Li256ELi256ELNS4_4UMMA5MajorE0ELS16_0ELNS15_7ScaleInE0ELS17_0EEEEEENSL_INS5_IJSC_SC_SC_EEENS5_IJSU_SU_SU_EEEEENS5_IJNS4_10UnderscoreES1D_S1D_EEEEENS5_IJNS4_18SM100_TMA_2SM_LOADES1G_EEENS5_IJNS4_14ComposedLayoutINS4_7SwizzleILi3ELi4ELi3EEENS4_18smem_ptr_flag_bitsILi8EEENSL_INS5_IJNSA_ILi8EEENSA_ILi128EEEEEENS5_IJS1O_SC_EEEEEEENSL_INS5_IJNS5_IJNS5_IJSN_SC_EEENS5_IJSM_SC_EEEEEESC_NS5_IJSB_NSA_ILi2EEEEEEEEENS5_IJNS5_IJNS5_IJSS_SW_EEESV_EEESU_NS5_IJSC_SW_EEEEEEEEEEEvNS4_8identityENS5_IJNS4_28SM100_TMA_2SM_LOAD_MULTICASTES26_EEENS5_IJS1S_NSL_INS5_IJNS5_IJNS5_IJSN_S1W_EEES1U_EEESC_S1X_EEENS5_IJS20_SU_NS5_IJSC_NSA_ILi1024EEEEEEEEEEEEEEvS25_EENS_8epilogue10collective18CollectiveEpilogueINS2H_23Sm100TmaWarpSpecializedILi4ELi2ELi64ELb1ELb0EEEJNS5_IJS1O_SF_SF_EEENS5_IJNSL_IS1O_SC_EENSL_INSA_ILi64EEESC_EEEEENS_10bfloat16_tESK_S2R_SK_NS2H_6fusion15FusionCallbacksIS2L_NS2S_17LinearCombinationIS2R_fS2R_fLNS_15FloatRoundStyleE2EEES2M_S2Q_JEEENS4_5SM1004TMEM4LOAD26SM100_TMEM_LOAD_32dp32b64xENS4_13SM90_TMA_LOADENS1I_IS1K_NS1L_ILi16EEENSL_INS5_IJS1N_S2O_EEENS5_IJS2O_SC_EEEEEEENS4_39AutoVectorizingCopyWithAssumedAlignmentILi128EEENS4_14SM90_TMA_STOREES37_S39_S39_EEEvvEEEEvNT_6ParamsE:
        .type           _ZN7cutlass13device_kernelINS_4gemm6kernel13GemmUniversalIN4cute5tupleIJiiiiEEENS1_10collective13CollectiveMmaINS1_46MainloopSm100TmaUmmaWarpSpecializedBlockScaledILi2ELi2ELi1ENS5_IJNS4_1CILi4EEENSA_ILi1EEESC_EEEEENS5_IJNSA_ILi256EEESF_SF_EEENS5_IJNS_12float_e5m2_tENS_13float_ue8m0_tEEEENS5_IJNS5_IJlSC_lEEENS4_6LayoutINS5_IJNS5_IJNS5_IJNSA_ILi32EEESB_EEEiEEESO_NS5_IJSC_iEEEEEENS5_IJNS5_IJNS5_IJNSA_ILi16EEESB_EEEiEEENS5_IJNS5_IJNSA_ILi0EEESC_EEENSA_ILi512EEEEEENS5_IJSU_iEEEEEEEEEEESJ_S11_NS4_8TiledMMAINS4_8MMA_AtomIJNS4_27SM100_MMA_MXF8F6F4_2x1SM_SSISH_SH_fSI_Li256ELi256ELNS4_4UMMA5MajorE0ELS16_0ELNS15_7ScaleInE0ELS17_0EEEEEENSL_INS5_IJSC_SC_SC_EEENS5_IJSU_SU_SU_EEEEENS5_IJNS4_10UnderscoreES1D_S1D_EEEEENS5_IJNS4_18SM100_TMA_2SM_LOADES1G_EEENS5_IJNS4_14ComposedLayoutINS4_7SwizzleILi3ELi4ELi3EEENS4_18smem_ptr_flag_bitsILi8EEENSL_INS5_IJNSA_ILi8EEENSA_ILi128EEEEEENS5_IJS1O_SC_EEEEEEENSL_INS5_IJNS5_IJNS5_IJSN_SC_EEENS5_IJSM_SC_EEEEEESC_NS5_IJSB_NSA_ILi2EEEEEEEEENS5_IJNS5_IJNS5_IJSS_SW_EEESV_EEESU_NS5_IJSC_SW_EEEEEEEEEEEvNS4_8identityENS5_IJNS4_28SM100_TMA_2SM_LOAD_MULTICASTES26_EEENS5_IJS1S_NSL_INS5_IJNS5_IJNS5_IJSN_S1W_EEES1U_EEESC_S1X_EEENS5_IJS20_SU_NS5_IJSC_NSA_ILi1024EEEEEEEEEEEEEEvS25_EENS_8epilogue10collective18CollectiveEpilogueINS2H_23Sm100TmaWarpSpecializedILi4ELi2ELi64ELb1ELb0EEEJNS5_IJS1O_SF_SF_EEENS5_IJNSL_IS1O_SC_EENSL_INSA_ILi64EEESC_EEEEENS_10bfloat16_tESK_S2R_SK_NS2H_6fusion15FusionCallbacksIS2L_NS2S_17LinearCombinationIS2R_fS2R_fLNS_15FloatRoundStyleE2EEES2M_S2Q_JEEENS4_5SM1004TMEM4LOAD26SM100_TMEM_LOAD_32dp32b64xENS4_13SM90_TMA_LOADENS1I_IS1K_NS1L_ILi16EEENSL_INS5_IJS1N_S2O_EEENS5_IJS2O_SC_EEEEEEENS4_39AutoVectorizingCopyWithAssumedAlignmentILi128EEENS4_14SM90_TMA_STOREES37_S39_S39_EEEvvEEEEvNT_6ParamsE,@function
        .size           _ZN7cutlass13device_kernelINS_4gemm6kernel13GemmUniversalIN4cute5tupleIJiiiiEEENS1_10collective13CollectiveMmaINS1_46MainloopSm100TmaUmmaWarpSpecializedBlockScaledILi2ELi2ELi1ENS5_IJNS4_1CILi4EEENSA_ILi1EEESC_EEEEENS5_IJNSA_ILi256EEESF_SF_EEENS5_IJNS_12float_e5m2_tENS_13float_ue8m0_tEEEENS5_IJNS5_IJlSC_lEEENS4_6LayoutINS5_IJNS5_IJNS5_IJNSA_ILi32EEESB_EEEiEEESO_NS5_IJSC_iEEEEEENS5_IJNS5_IJNS5_IJNSA_ILi16EEESB_EEEiEEENS5_IJNS5_IJNSA_ILi0EEESC_EEENSA_ILi512EEEEEENS5_IJSU_iEEEEEEEEEEESJ_S11_NS4_8TiledMMAINS4_8MMA_AtomIJNS4_27SM100_MMA_MXF8F6F4_2x1SM_SSISH_SH_fSI_Li256ELi256ELNS4_4UMMA5MajorE0ELS16_0ELNS15_7ScaleInE0ELS17_0EEEEEENSL_INS5_IJSC_SC_SC_EEENS5_IJSU_SU_SU_EEEEENS5_IJNS4_10UnderscoreES1D_S1D_EEEEENS5_IJNS4_18SM100_TMA_2SM_LOADES1G_EEENS5_IJNS4_14ComposedLayoutINS4_7SwizzleILi3ELi4ELi3EEENS4_18smem_ptr_flag_bitsILi8EEENSL_INS5_IJNSA_ILi8EEENSA_ILi128EEEEEENS5_IJS1O_SC_EEEEEEENSL_INS5_IJNS5_IJNS5_IJSN_SC_EEENS5_IJSM_SC_EEEEEESC_NS5_IJSB_NSA_ILi2EEEEEEEEENS5_IJNS5_IJNS5_IJSS_SW_EEESV_EEESU_NS5_IJSC_SW_EEEEEEEEEEEvNS4_8identityENS5_IJNS4_28SM100_TMA_2SM_LOAD_MULTICASTES26_EEENS5_IJS1S_NSL_INS5_IJNS5_IJNS5_IJSN_S1W_EEES1U_EEESC_S1X_EEENS5_IJS20_SU_NS5_IJSC_NSA_ILi1024EEEEEEEEEEEEEEvS25_EENS_8epilogue10collective18CollectiveEpilogueINS2H_23Sm100TmaWarpSpecializedILi4ELi2ELi64ELb1ELb0EEEJNS5_IJS1O_SF_SF_EEENS5_IJNSL_IS1O_SC_EENSL_INSA_ILi64EEESC_EEEEENS_10bfloat16_tESK_S2R_SK_NS2H_6fusion15FusionCallbacksIS2L_NS2S_17LinearCombinationIS2R_fS2R_fLNS_15FloatRoundStyleE2EEES2M_S2Q_JEEENS4_5SM1004TMEM4LOAD26SM100_TMEM_LOAD_32dp32b64xENS4_13SM90_TMA_LOADENS1I_IS1K_NS1L_ILi16EEENSL_INS5_IJS1N_S2O_EEENS5_IJS2O_SC_EEEEEEENS4_39AutoVectorizingCopyWithAssumedAlignmentILi128EEENS4_14SM90_TMA_STOREES37_S39_S39_EEEvvEEEEvNT_6ParamsE,(.L_x_188 - _ZN7cutlass13device_kernelINS_4gemm6kernel13GemmUniversalIN4cute5tupleIJiiiiEEENS1_10collective13CollectiveMmaINS1_46MainloopSm100TmaUmmaWarpSpecializedBlockScaledILi2ELi2ELi1ENS5_IJNS4_1CILi4EEENSA_ILi1EEESC_EEEEENS5_IJNSA_ILi256EEESF_SF_EEENS5_IJNS_12float_e5m2_tENS_13float_ue8m0_tEEEENS5_IJNS5_IJlSC_lEEENS4_6LayoutINS5_IJNS5_IJNS5_IJNSA_ILi32EEESB_EEEiEEESO_NS5_IJSC_iEEEEEENS5_IJNS5_IJNS5_IJNSA_ILi16EEESB_EEEiEEENS5_IJNS5_IJNSA_ILi0EEESC_EEENSA_ILi512EEEEEENS5_IJSU_iEEEEEEEEEEESJ_S11_NS4_8TiledMMAINS4_8MMA_AtomIJNS4_27SM100_MMA_MXF8F6F4_2x1SM_SSISH_SH_fSI_Li256ELi256ELNS4_4UMMA5MajorE0ELS16_0ELNS15_7ScaleInE0ELS17_0EEEEEENSL_INS5_IJSC_SC_SC_EEENS5_IJSU_SU_SU_EEEEENS5_IJNS4_10UnderscoreES1D_S1D_EEEEENS5_IJNS4_18SM100_TMA_2SM_LOADES1G_EEENS5_IJNS4_14ComposedLayoutINS4_7SwizzleILi3ELi4ELi3EEENS4_18smem_ptr_flag_bitsILi8EEENSL_INS5_IJNSA_ILi8EEENSA_ILi128EEEEEENS5_IJS1O_SC_EEEEEEENSL_INS5_IJNS5_IJNS5_IJSN_SC_EEENS5_IJSM_SC_EEEEEESC_NS5_IJSB_NSA_ILi2EEEEEEEEENS5_IJNS5_IJNS5_IJSS_SW_EEESV_EEESU_NS5_IJSC_SW_EEEEEEEEEEEvNS4_8identityENS5_IJNS4_28SM100_TMA_2SM_LOAD_MULTICASTES26_EEENS5_IJS1S_NSL_INS5_IJNS5_IJNS5_IJSN_S1W_EEES1U_EEESC_S1X_EEENS5_IJS20_SU_NS5_IJSC_NSA_ILi1024EEEEEEEEEEEEEEvS25_EENS_8epilogue10collective18CollectiveEpilogueINS2H_23Sm100TmaWarpSpecializedILi4ELi2ELi64ELb1ELb0EEEJNS5_IJS1O_SF_SF_EEENS5_IJNSL_IS1O_SC_EENSL_INSA_ILi64EEESC_EEEEENS_10bfloat16_tESK_S2R_SK_NS2H_6fusion15FusionCallbacksIS2L_NS2S_17LinearCombinationIS2R_fS2R_fLNS_15FloatRoundStyleE2EEES2M_S2Q_JEEENS4_5SM1004TMEM4LOAD26SM100_TMEM_LOAD_32dp32b64xENS4_13SM90_TMA_LOADENS1I_IS1K_NS1L_ILi16EEENSL_INS5_IJS1N_S2O_EEENS5_IJS2O_SC_EEEEEEENS4_39AutoVectorizingCopyWithAssumedAlignmentILi128EEENS4_14SM90_TMA_STOREES37_S39_S39_EEEvvEEEEvNT_6ParamsE)
        .other          _ZN7cutlass13device_kernelINS_4gemm6kernel13GemmUniversalIN4cute5tupleIJiiiiEEENS1_10collective13CollectiveMmaINS1_46MainloopSm100TmaUmmaWarpSpecializedBlockScaledILi2ELi2ELi1ENS5_IJNS4_1CILi4EEENSA_ILi1EEESC_EEEEENS5_IJNSA_ILi256EEESF_SF_EEENS5_IJNS_12float_e5m2_tENS_13float_ue8m0_tEEEENS5_IJNS5_IJlSC_lEEENS4_6LayoutINS5_IJNS5_IJNS5_IJNSA_ILi32EEESB_EEEiEEESO_NS5_IJSC_iEEEEEENS5_IJNS5_IJNS5_IJNSA_ILi16EEESB_EEEiEEENS5_IJNS5_IJNSA_ILi0EEESC_EEENSA_ILi512EEEEEENS5_IJSU_iEEEEEEEEEEESJ_S11_NS4_8TiledMMAINS4_8MMA_AtomIJNS4_27SM100_MMA_MXF8F6F4_2x1SM_SSISH_SH_fSI_Li256ELi256ELNS4_4UMMA5MajorE0ELS16_0ELNS15_7ScaleInE0ELS17_0EEEEEENSL_INS5_IJSC_SC_SC_EEENS5_IJSU_SU_SU_EEEEENS5_IJNS4_10UnderscoreES1D_S1D_EEEEENS5_IJNS4_18SM100_TMA_2SM_LOADES1G_EEENS5_IJNS4_14ComposedLayoutINS4_7SwizzleILi3ELi4ELi3EEENS4_18smem_ptr_flag_bitsILi8EEENSL_INS5_IJNSA_ILi8EEENSA_ILi128EEEEEENS5_IJS1O_SC_EEEEEEENSL_INS5_IJNS5_IJNS5_IJSN_SC_EEENS5_IJSM_SC_EEEEEESC_NS5_IJSB_NSA_ILi2EEEEEEEEENS5_IJNS5_IJNS5_IJSS_SW_EEESV_EEESU_NS5_IJSC_SW_EEEEEEEEEEEvNS4_8identityENS5_IJNS4_28SM100_TMA_2SM_LOAD_MULTICASTES26_EEENS5_IJS1S_NSL_INS5_IJNS5_IJNS5_IJSN_S1W_EEES1U_EEESC_S1X_EEENS5_IJS20_SU_NS5_IJSC_NSA_ILi1024EEEEEEEEEEEEEEvS25_EENS_8epilogue10collective18CollectiveEpilogueINS2H_23Sm100TmaWarpSpecializedILi4ELi2ELi64ELb1ELb0EEEJNS5_IJS1O_SF_SF_EEENS5_IJNSL_IS1O_SC_EENSL_INSA_ILi64EEESC_EEEEENS_10bfloat16_tESK_S2R_SK_NS2H_6fusion15FusionCallbacksIS2L_NS2S_17LinearCombinationIS2R_fS2R_fLNS_15FloatRoundStyleE2EEES2M_S2Q_JEEENS4_5SM1004TMEM4LOAD26SM100_TMEM_LOAD_32dp32b64xENS4_13SM90_TMA_LOADENS1I_IS1K_NS1L_ILi16EEENSL_INS5_IJS1N_S2O_EEENS5_IJS2O_SC_EEEEEEENS4_39AutoVectorizingCopyWithAssumedAlignmentILi128EEENS4_14SM90_TMA_STOREES37_S39_S39_EEEvvEEEEvNT_6ParamsE,@"STO_CUDA_ENTRY STV_DEFAULT"
_ZN7cutlass13device_kernelINS_4gemm6kernel13GemmUniversalIN4cute5tupleIJiiiiEEENS1_10collective13CollectiveMmaINS1_46MainloopSm100TmaUmmaWarpSpecializedBlockScaledILi2ELi2ELi1ENS5_IJNS4_1CILi4EEENSA_ILi1EEESC_EEEEENS5_IJNSA_ILi256EEESF_SF_EEENS5_IJNS_12float_e5m2_tENS_13float_ue8m0_tEEEENS5_IJNS5_IJlSC_lEEENS4_6LayoutINS5_IJNS5_IJNS5_IJNSA_ILi32EEESB_EEEiEEESO_NS5_IJSC_iEEEEEENS5_IJNS5_IJNS5_IJNSA_ILi16EEESB_EEEiEEENS5_IJNS5_IJNSA_ILi0EEESC_EEENSA_ILi512EEEEEENS5_IJSU_iEEEEEEEEEEESJ_S11_NS4_8TiledMMAINS4_8MMA_AtomIJNS4_27SM100_MMA_MXF8F6F4_2x1SM_SSISH_SH_fSI_Li256ELi256ELNS4_4UMMA5MajorE0ELS16_0ELNS15_7ScaleInE0ELS17_0EEEEEENSL_INS5_IJSC_SC_SC_EEENS5_IJSU_SU_SU_EEEEENS5_IJNS4_10UnderscoreES1D_S1D_EEEEENS5_IJNS4_18SM100_TMA_2SM_LOADES1G_EEENS5_IJNS4_14ComposedLayoutINS4_7SwizzleILi3ELi4ELi3EEENS4_18smem_ptr_flag_bitsILi8EEENSL_INS5_IJNSA_ILi8EEENSA_ILi128EEEEEENS5_IJS1O_SC_EEEEEEENSL_INS5_IJNS5_IJNS5_IJSN_SC_EEENS5_IJSM_SC_EEEEEESC_NS5_IJSB_NSA_ILi2EEEEEEEEENS5_IJNS5_IJNS5_IJSS_SW_EEESV_EEESU_NS5_IJSC_SW_EEEEEEEEEEEvNS4_8identityENS5_IJNS4_28SM100_TMA_2SM_LOAD_MULTICASTES26_EEENS5_IJS1S_NSL_INS5_IJNS5_IJNS5_IJSN_S1W_EEES1U_EEESC_S1X_EEENS5_IJS20_SU_NS5_IJSC_NSA_ILi1024EEEEEEEEEEEEEEvS25_EENS_8epilogue10collective18CollectiveEpilogueINS2H_23Sm100TmaWarpSpecializedILi4ELi2ELi64ELb1ELb0EEEJNS5_IJS1O_SF_SF_EEENS5_IJNSL_IS1O_SC_EENSL_INSA_ILi64EEESC_EEEEENS_10bfloat16_tESK_S2R_SK_NS2H_6fusion15FusionCallbacksIS2L_NS2S_17LinearCombinationIS2R_fS2R_fLNS_15FloatRoundStyleE2EEES2M_S2Q_JEEENS4_5SM1004TMEM4LOAD26SM100_TMEM_LOAD_32dp32b64xENS4_13SM90_TMA_LOADENS1I_IS1K_NS1L_ILi16EEENSL_INS5_IJS1N_S2O_EEENS5_IJS2O_SC_EEEEEEENS4_39AutoVectorizingCopyWithAssumedAlignmentILi128EEENS4_14SM90_TMA_STOREES37_S39_S39_EEEvvEEEEvNT_6ParamsE:
[----:B------:R-:W1:Y:S01]  /*0000*/  LDC R1, c[0x0][0x37c] ;  /* 0x0000df00ff017b82 */ /* 0x000e620000000800 */
[----:B------:R-:W2:Y:S01]  /*0010*/  S2R R152, SR_TID.X ;  /* 0x0000000000987919 */ /* 0x000ea20000002100 */
[----:B------:R-:W3:Y:S06]  /*0020*/  LDCU.64 UR12, c[0x0][0xc90] ;  /* 0x00019200ff0c77ac */ /* 0x000eec0008000a00 */
[----:B------:R-:W4:Y:S01]  /*0030*/  S2UR UR4, SR_CgaCtaId ;  /* 0x00000000000479c3 */ /* 0x000f220000008800 */
[----:B------:R-:W-:Y:S02]  /*0040*/  PRMT R139, RZ, 0x7610, R139 ;  /* 0x00007610ff8b7816 */ /* 0x000fe4000000008b */
[----:B------:R-:W-:Y:S01]  /*0050*/  ELECT P1, URZ, PT ;  /* 0x0000000000ff782f */ /* 0x000fe20003820000 */
[----:B---3--:R-:W-:-:S04]  /*0060*/  UISETP.NE.U32.AND UP0, UPT, UR12, URZ, UPT ;  /* 0x000000ff0c00728c */ /* 0x008fc8000bf05070 */
[----:B------:R-:W-:Y:S02]  /*0070*/  UISETP.NE.AND.EX UP0, UPT, UR13, URZ, UPT, UP0 ;  /* 0x000000ff0d00728c */ /* 0x000fe4000bf05300 */
[----:B----4-:R-:W-:Y:S01]  /*0080*/  ULOP3.LUT UR76, UR4, 0x1, URZ, 0xc0, !UPT ;  /* 0x00000001044c7892 */ /* 0x010fe2000f8ec0ff */
[----:B--2---:R-:W-:-:S05]  /*0090*/  SHF.R.U32.HI R140, RZ, 0x5, R152 ;  /* 0x00000005ff8c7819 */ /* 0x004fca0000011698 */
[----:B------:R-:W2:Y:S02]  /*00a0*/  SHFL.IDX PT, R0, R140, RZ, 0x1f ;  /* 0x00001fff8c007589 */ /* 0x000ea400000e0000 */
[----:B--2---:R-:W-:Y:S01]  /*00b0*/  R2UR UR21, R0 ;  /* 0x00000000001572ca */ /* 0x004fe200000e0000 */
[----:B-1----:R-:W-:-:S14]  /*00c0*/  BRA.U UP0, `(.L_x_0) ;  /* 0x0000000100307547 */ /* 0x002fdc000b800000 */
[----:B------:R-:W1:Y:S02]  /*00d0*/  LDCU.64 UR4, c[0x0][0xc88] ;  /* 0x00019100ff0477ac */ /* 0x000e640008000a00 */
[----:B-1----:R-:W-:-:S04]  /*00e0*/  UISETP.NE.U32.AND UP0, UPT, UR4, URZ, UPT ;  /* 0x000000ff0400728c */ /* 0x002fc8000bf05070 */
[----:B------:R-:W-:-:S09]  /*00f0*/  UISETP.NE.AND.EX UP0, UPT, UR5, URZ, UPT, UP0 ;  /* 0x000000ff0500728c */ /* 0x000fd2000bf05300 */
[----:B------:R-:W-:Y:S05]  /*0100*/  BRA.U !UP0, `(.L_x_1) ;  /* 0x0000000108147547 */ /* 0x000fea000b800000 */
[----:B------:R-:W1:Y:S01]  /*0110*/  LDC.64 R2, c[0x0][0xc88] ;  /* 0x00032200ff027b82 */ /* 0x000e620000000a00 */
[----:B------:R-:W1:Y:S02]  /*0120*/  LDCU.64 UR4, c[0x0][0x358] ;  /* 0x00006b00ff0477ac */ /* 0x000e640008000a00 */
[----:B-1----:R1:W5:Y:S01]  /*0130*/  LDG.E R71, desc[UR4][R2.64] ;  /* 0x0000000402477981 */ /* 0x002362000c1e1900 */
[----:B------:R-:W-:Y:S01]  /*0140*/  HFMA2 R139, -RZ, RZ, 0, 5.9604644775390625e-08 ;  /* 0x00000001ff8b7431 */ /* 0x000fe200000001ff */
[----:B------:R-:W-:Y:S05]  /*0150*/  BRA `(.L_x_0) ;  /* 0x00000000000c7947 */ /* 0x000fea0003800000 */
.L_x_1:
[----:B------:R-:W1:Y:S01]  /*0160*/  LDCU UR4, c[0x0][0xc80] ;  /* 0x00019000ff0477ac */ /* 0x000e620008000800 */
[----:B------:R-:W-:Y:S01]  /*0170*/  HFMA2 R139, -RZ, RZ, 0, 5.9604644775390625e-08 ;  /* 0x00000001ff8b7431 */ /* 0x000fe200000001ff */
[----:B-1----:R-:W-:-:S07]  /*0180*/  MOV R71, UR4 ;  /* 0x0000000400477c02 */ /* 0x002fce0008000f00 */
.L_x_0:
[----:B------:R-:W2:Y:S02]  /*0190*/  LDCU.64 UR4, c[0x0][0xcb0] ;  /* 0x00019600ff0477ac */ /* 0x000ea40008000a00 */
[----:B--2---:R-:W-:-:S04]  /*01a0*/  UISETP.NE.U32.AND UP0, UPT, UR4, URZ, UPT ;  /* 0x000000ff0400728c */ /* 0x004fc8000bf05070 */
[----:B------:R-:W-:-:S09]  /*01b0*/  UISETP.NE.AND.EX UP0, UPT, UR5, URZ, UPT, UP0 ;  /* 0x000000ff0500728c */ /* 0x000fd2000bf05300 */
[----:B------:R-:W-:Y:S05]  /*01c0*/  BRA.U UP0, `(.L_x_2) ;  /* 0x0000000100287547 */ /* 0x000fea000b800000 */
[----:B------:R-:W2:Y:S02]  /*01d0*/  LDCU.64 UR4, c[0x0][0xca8] ;  /* 0x00019500ff0477ac */ /* 0x000ea40008000a00 */
[----:B--2---:R-:W-:-:S04]  /*01e0*/  UISETP.NE.U32.AND UP0, UPT, UR4, URZ, UPT ;  /* 0x000000ff0400728c */ /* 0x004fc8000bf05070 */
[----:B------:R-:W-:-:S09]  /*01f0*/  UISETP.NE.AND.EX UP0, UPT, UR5, URZ, UPT, UP0 ;  /* 0x000000ff0500728c */ /* 0x000fd2000bf05300 */
[----:B------:R-:W-:Y:S05]  /*0200*/  BRA.U !UP0, `(.L_x_3) ;  /* 0x0000000108107547 */ /* 0x000fea000b800000 */
[----:B------:R-:W2:Y:S01]  /*0210*/  LDC.64 R68, c[0x0][0xca8] ;  /* 0x00032a00ff447b82 */ /* 0x000ea20000000a00 */
[----:B------:R-:W2:Y:S02]  /*0220*/  LDCU.64 UR4, c[0x0][0x358] ;  /* 0x00006b00ff0477ac */ /* 0x000ea40008000a00 */
[----:B--2---:R2:W5:Y:S01]  /*0230*/  LDG.E R68, desc[UR4][R68.64] ;  /* 0x0000000444447981 */ /* 0x004562000c1e1900 */
[----:B------:R-:W-:Y:S05]  /*0240*/  BRA `(.L_x_2) ;  /* 0x0000000000087947 */ /* 0x000fea0003800000 */
.L_x_3:
[----:B------:R-:W2:Y:S02]  /*0250*/  LDCU UR4, c[0x0][0xca0] ;  /* 0x00019400ff0477ac */ /* 0x000ea40008000800 */
[----:B--2---:R-:W-:Y:S02]  /*0260*/  MOV R68, UR4 ;  /* 0x0000000400447c02 */ /* 0x004fe40008000f00 */
.L_x_2:
[----:B------:R-:W-:Y:S01]  /*0270*/  IMAD.U32 R0, RZ, RZ, UR21 ;  /* 0x00000015ff007e24 */ /* 0x000fe2000f8e00ff */
[----:B------:R-:W-:Y:S04]  /*0280*/  BSSY.RECONVERGENT B0, `(.L_x_4) ;  /* 0x0000012000007945 */ /* 0x000fe80003800200 */
[C---:B------:R-:W-:Y:S02]  /*0290*/  ISETP.NE.OR P2, PT, R0.reuse, 0x1, !P1 ;  /* 0x000000010000780c */ /* 0x040fe40004f45670 */
[----:B------:R-:W-:-:S11]  /*02a0*/  ISETP.NE.OR P0, PT, R0, 0x3, !P1 ;  /* 0x000000030000780c */ /* 0x000fd60004f05670 */
[----:B------:R-:W-:Y:S05]  /*02b0*/  @P2 BRA `(.L_x_5) ;  /* 0x0000000000382947 */ /* 0x000fea0003800000 */
[----:B------:R-:W3:Y:S02]  /*02c0*/  LDCU.64 UR4, c[0x0][0x348] ;  /* 0x00006900ff0477ac */ /* 0x000ee40008000a00 */
[----:B---3--:R-:W-:Y:S02]  /*02d0*/  UIADD3 UR10, UP3, UPT, UR4, 0x80, URZ ;  /* 0x00000080040a7890 */ /* 0x008fe4000ff7e0ff */
[----:B------:R-:W-:Y:S02]  /*02e0*/  UIADD3 UR8, UP2, UPT, UR4, 0x180, URZ ;  /* 0x0000018004087890 */ /* 0x000fe4000ff5e0ff */
[----:B------:R-:W-:Y:S02]  /*02f0*/  UIADD3 UR6, UP1, UPT, UR4, 0x280, URZ ;  /* 0x0000028004067890 */ /* 0x000fe4000ff3e0ff */
[----:B------:R-:W-:Y:S02]  /*0300*/  UIADD3 UR4, UP0, UPT, UR4, 0x380, URZ ;  /* 0x0000038004047890 */ /* 0x000fe4000ff1e0ff */
[----:B------:R-:W-:-:S02]  /*0310*/  UIADD3.X UR11, UPT, UPT, URZ, UR5, URZ, UP3, !UPT ;  /* 0x00000005ff0b7290 */ /* 0x000fc40009ffe4ff */
[----:B------:R-:W-:Y:S02]  /*0320*/  UIADD3.X UR9, UPT, UPT, URZ, UR5, URZ, UP2, !UPT ;  /* 0x00000005ff097290 */ /* 0x000fe400097fe4ff */
[----:B------:R-:W-:Y:S02]  /*0330*/  UIADD3.X UR7, UPT, UPT, URZ, UR5, URZ, UP1, !UPT ;  /* 0x00000005ff077290 */ /* 0x000fe40008ffe4ff */
[----:B------:R-:W-:-:S03]  /*0340*/  UIADD3.X UR5, UPT, UPT, URZ, UR5, URZ, UP0, !UPT ;  /* 0x00000005ff057290 */ /* 0x000fc600087fe4ff */
[----:B------:R3:W-:Y:S02]  /*0350*/  UTMACCTL.PF [UR10] ;  /* 0x000000000a0079b9 */ /* 0x0007e40008040000 */
[----:B------:R3:W-:Y:S02]  /*0360*/  UTMACCTL.PF [UR8] ;  /* 0x00000000080079b9 */ /* 0x0007e40008040000 */
[----:B------:R3:W-:Y:S02]  /*0370*/  UTMACCTL.PF [UR6] ;  /* 0x00000000060079b9 */ /* 0x0007e40008040000 */
[----:B------:R3:W-:Y:S02]  /*0380*/  UTMACCTL.PF [UR4] ;  /* 0x00000000040079b9 */ /* 0x0007e40008040000 */
[----:B---3--:R-:W-:Y:S01]  /*0390*/  NOP ;  /* 0x0000000000007918 */ /* 0x008fe20000000000 */
.L_x_5:
[----:B------:R-:W-:Y:S05]  /*03a0*/  BSYNC.RECONVERGENT B0 ;  /* 0x0000000000007941 */ /* 0x000fea0003800200 */
.L_x_4:
[----:B------:R-:W-:Y:S04]  /*03b0*/  BSSY.RECONVERGENT B0, `(.L_x_6) ;  /* 0x000000a000007945 */ /* 0x000fe80003800200 */
[----:B------:R-:W-:Y:S05]  /*03c0*/  @P0 BRA `(.L_x_7) ;  /* 0x0000000000200947 */ /* 0x000fea0003800000 */
[----:B------:R-:W3:Y:S02]  /*03d0*/  LDCU.64 UR4, c[0x0][0x348] ;  /* 0x00006900ff0477ac */ /* 0x000ee40008000a00 */
[----:B---3--:R-:W-:Y:S02]  /*03e0*/  UIADD3 UR6, UP1, UPT, UR4, 0x980, URZ ;  /* 0x0000098004067890 */ /* 0x008fe4000ff3e0ff */
[----:B------:R-:W-:Y:S02]  /*03f0*/  UIADD3 UR4, UP0, UPT, UR4, 0xa80, URZ ;  /* 0x00000a8004047890 */ /* 0x000fe4000ff1e0ff */
[----:B------:R-:W-:Y:S02]  /*0400*/  UIADD3.X UR7, UPT, UPT, URZ, UR5, URZ, UP1, !UPT ;  /* 0x00000005ff077290 */ /* 0x000fe40008ffe4ff */
[----:B------:R-:W-:-:S07]  /*0410*/  UIADD3.X UR5, UPT, UPT, URZ, UR5, URZ, UP0, !UPT ;  /* 0x00000005ff057290 */ /* 0x000fce00087fe4ff */
[----:B------:R3:W-:Y:S02]  /*0420*/  UTMACCTL.PF [UR6] ;  /* 0x00000000060079b9 */ /* 0x0007e40008040000 */
[----:B------:R3:W-:Y:S02]  /*0430*/  UTMACCTL.PF [UR4] ;  /* 0x00000000040079b9 */ /* 0x0007e40008040000 */
[----:B---3--:R-:W-:Y:S01]  /*0440*/  NOP ;  /* 0x0000000000007918 */ /* 0x008fe20000000000 */
.L_x_7:
[----:B------:R-:W-:Y:S05]  /*0450*/  BSYNC.RECONVERGENT B0 ;  /* 0x0000000000007941 */ /* 0x000fea0003800200 */
.L_x_6:
[----:B------:R-:W3:Y:S01]  /*0460*/  LDCU.64 UR4, c[0x0][0xc88] ;  /* 0x00019100ff0477ac */ /* 0x000ee20008000a00 */
[----:B------:R-:W-:Y:S02]  /*0470*/  UISETP.EQ.U32.AND UP2, UPT, UR12, URZ, UPT ;  /* 0x000000ff0c00728c */ /* 0x000fe4000bf42070 */
[----:B------:R-:W-:Y:S02]  /*0480*/  UPLOP3.LUT UP4, UPT, UPT, UPT, UPT, 0x80, 0x8 ;  /* 0x000000000008789c */ /* 0x000fe40003f8f070 */
[----:B---3--:R-:W-:-:S04]  /*0490*/  UISETP.NE.U32.AND UP0, UPT, UR4, URZ, UPT ;  /* 0x000000ff0400728c */ /* 0x008fc8000bf05070 */
[----:B------:R-:W-:-:S04]  /*04a0*/  UISETP.NE.AND.EX UP1, UPT, UR5, URZ, UPT, UP0 ;  /* 0x000000ff0500728c */ /* 0x000fc8000bf25300 */
[----:B------:R-:W-:-:S04]  /*04b0*/  UISETP.EQ.OR.EX UP3, UPT, UR13, URZ, !UP1, UP2 ;  /* 0x000000ff0d00728c */ /* 0x000fc8000cf62720 */
[----:B------:R-:W-:-:S06]  /*04c0*/  UP2UR UR4, UPR, URZ, 0x8 ;  /* 0x00000008ff047883 */ /* 0x000fcc0008000000 */
[----:B------:R-:W-:Y:S01]  /*04d0*/  MOV R143, UR4 ;  /* 0x00000004008f7c02 */ /* 0x000fe20008000f00 */
[----:B------:R-:W-:Y:S06]  /*04e0*/  BRA.U !UP3, `(.L_x_8) ;  /* 0x000000010b207547 */ /* 0x000fec000b800000 */
[----:B------:R-:W-:Y:S01]  /*04f0*/  UISETP.NE.U32.AND UP2, UPT, UR12, URZ, UPT ;  /* 0x000000ff0c00728c */ /* 0x000fe2000bf45070 */
[----:B-----5:R-:W-:Y:S01]  /*0500*/  FSETP.NEU.AND P0, PT, R71, RZ, PT ;  /* 0x000000ff4700720b */ /* 0x020fe20003f0d000 */
[----:B------:R-:W-:Y:S02]  /*0510*/  USEL UR4, URZ, 0xffffffff, UP1 ;  /* 0xffffffffff047887 */ /* 0x000fe40008800000 */
[----:B------:R-:W-:-:S10]  /*0520*/  UISETP.NE.AND.EX UP2, UPT, UR13, URZ, UPT, UP2 ;  /* 0x000000ff0d00728c */ /* 0x000fd4000bf45320 */
[----:B------:R-:W-:Y:S01]  /*0530*/  VOTEU.ANY UP0, P0 ;  /* 0x0000000000ff7886 */ /* 0x000fe20000000100 */
[----:B------:R-:W-:-:S04]  /*0540*/  @!UP2 USEL UR4, URZ, 0xffffffff, UP0 ;  /* 0xffffffffff04a887 */ /* 0x000fc80008000000 */
[----:B------:R-:W-:-:S04]  /*0550*/  ULOP3.LUT UR4, UR4, 0x1, URZ, 0xc0, !UPT ;  /* 0x0000000104047892 */ /* 0x000fc8000f8ec0ff */
[----:B------:R-:W-:-:S11]  /*0560*/  UISETP.NE.U32.AND UP4, UPT, UR4, 0x1, UPT ;  /* 0x000000010400788c */ /* 0x000fd6000bf85070 */
.L_x_8:
[----:B------:R-:W3:Y:S01]  /*0570*/  SHFL.IDX PT, R0, R140, RZ, 0x1f ;  /* 0x00001fff8c007589 */ /* 0x000ee200000e0000 */
[----:B------:R-:W-:-:S04]  /*0580*/  UISETP.NE.AND UP0, UPT, UR21, 0x2, UPT ;  /* 0x000000021500788c */ /* 0x000fc8000bf05270 */
[----:B------:R-:W-:Y:S02]  /*0590*/  UISETP.EQ.AND UP2, UPT, UR76, URZ, !UP0 ;  /* 0x000000ff4c00728c */ /* 0x000fe4000c742270 */
[----:B------:R-:W-:-:S04]  /*05a0*/  USEL UR58, URZ, 0x1, UP0 ;  /* 0x00000001ff3a7887 */ /* 0x000fc80008000000 */
[----:B------:R-:W-:Y:S02]  /*05b0*/  PLOP3.LUT P4, PT, P1, PT, UP2, 0x80, 0x8 ;  /* 0x000000000008781c */ /* 0x000fe40000f8f028 */
[----:B---3--:R-:W-:-:S13]  /*05c0*/  ISETP.NE.AND P0, PT, R0, RZ, PT ;  /* 0x000000ff0000720c */ /* 0x008fda0003f05270 */
[----:B------:R-:W-:Y:S05]  /*05d0*/  @P0 BRA `(.L_x_9) ;  /* 0x0000000000480947 */ /* 0x000fea0003800000 */
[----:B------:R-:W3:Y:S01]  /*05e0*/  S2UR UR5, SR_CgaCtaId ;  /* 0x00000000000579c3 */ /* 0x000ee20000008800 */
[----:B------:R-:W-:Y:S01]  /*05f0*/  UMOV UR4, 0x400 ;  /* 0x0000040000047882 */ /* 0x000fe20000000000 */
[----:B------:R-:W-:Y:S01]  /*0600*/  UMOV UR8, 0x1 ;  /* 0x0000000100087882 */ /* 0x000fe20000000000 */
[----:B------:R-:W-:Y:S01]  /*0610*/  UMOV UR6, 0x2 ;  /* 0x0000000200067882 */ /* 0x000fe20000000000 */
[----:B------:R-:W-:-:S04]  /*0620*/  UIADD3 UR8, UPT, UPT, -UR8, 0x100000, URZ ;  /* 0x0010000008087890 */ /* 0x000fc8000fffe1ff */
[----:B------:R-:W-:Y:S02]  /*0630*/  USHF.L.U32 UR9, UR8, 0xb, URZ ;  /* 0x0000000b08097899 */ /* 0x000fe400080006ff */
[----:B------:R-:W-:Y:S02]  /*0640*/  USHF.L.U32 UR8, UR8, 0x1, URZ ;  /* 0x0000000108087899 */ /* 0x000fe400080006ff */
[----:B------:R-:W-:-:S04]  /*0650*/  UIADD3 UR6, UPT, UPT, -UR6, 0x100000, URZ ;  /* 0x0010000006067890 */ /* 0x000fc8000fffe1ff */
[----:B------:R-:W-:Y:S02]  /*0660*/  USHF.L.U32 UR7, UR6, 0xb, URZ ;  /* 0x0000000b06077899 */ /* 0x000fe400080006ff */
[----:B------:R-:W-:Y:S01]  /*0670*/  USHF.L.U32 UR6, UR6, 0x1, URZ ;  /* 0x0000000106067899 */ /* 0x000fe200080006ff */
[----:B------:R-:W-:Y:S01]  /*0680*/  ELECT P0, URZ, PT ;  /* 0x0000000000ff782f */ /* 0x000fe20003800000 */
[----:B---3--:R-:W-:Y:S01]  /*0690*/  ULEA UR4, UR5, UR4, 0x18 ;  /* 0x0000000405047291 */ /* 0x008fe2000f8ec0ff */
[----:B------:R-:W3:Y:S11]  /*06a0*/  FENCE.VIEW.ASYNC.S ;  /* 0x00000000000073c6 */ /* 0x000ef60000000000 */
[----:B---3--:R3:W4:Y:S01]  /*06b0*/  SYNCS.EXCH.64 URZ, [UR4], UR8 ;  /* 0x0000000804ff75b2 */ /* 0x0087220008000100 */
[----:B------:R3:W1:Y:S01]  /*06c0*/  SYNCS.EXCH.64 URZ, [UR4+0x10], UR6 ;  /* 0x0000100604ff75b2 */ /* 0x0006620008000100 */
[----:B------:R3:W1:Y:S01]  /*06d0*/  SYNCS.EXCH.64 URZ, [UR4+0x8], UR8 ;  /* 0x0000080804ff75b2 */ /* 0x0006620008000100 */
[----:B------:R3:W1:Y:S01]  /*06e0*/  SYNCS.EXCH.64 URZ, [UR4+0x18], UR6 ;  /* 0x0000180604ff75b2 */ /* 0x0006620008000100 */
[----:B------:R-:W-:Y:S01]  /*06f0*/  NOP ;  /* 0x0000000000007918 */ /* 0x000fe20000000000 */
.L_x_9:
[----:B------:R-:W2:Y:S01]  /*0700*/  SHFL.IDX PT, R0, R140, RZ, 0x1f ;  /* 0x00001fff8c007589 */ /* 0x000ea200000e0000 */
[----:B------:R-:W-:Y:S01]  /*0710*/  NOP ;  /* 0x0000000000007918 */ /* 0x000fe20000000000 */
[----:B--2---:R-:W-:-:S13]  /*0720*/  ISETP.NE.AND P0, PT, R0, 0x1, PT ;  /* 0x000000010000780c */ /* 0x004fda0003f05270 */
[----:B------:R-:W-:Y:S05]  /*0730*/  @P0 BRA `(.L_x_10) ;  /* 0x0000000000580947 */ /* 0x000fea0003800000 */
[----:B------:R-:W2:Y:S01]  /*0740*/  S2UR UR5, SR_CgaCtaId ;  /* 0x00000000000579c3 */ /* 0x000ea20000008800 */
[----:B---3--:R-:W-:Y:S01]  /*0750*/  UMOV UR4, 0x400 ;  /* 0x0000040000047882 */ /* 0x008fe20000000000 */
        /* <DEDUP_REMOVED lines=9> */
[----:B--2---:R-:W-:Y:S01]  /*07f0*/  ULEA UR4, UR5, UR4, 0x18 ;  /* 0x0000000405047291 */ /* 0x004fe2000f8ec0ff */
[----:B------:R-:W2:Y:S11]  /*0800*/  FENCE.VIEW.ASYNC.S ;  /* 0x00000000000073c6 */ /* 0x000eb60000000000 */
[----:B--2---:R2:W3:Y:S01]  /*0810*/  SYNCS.EXCH.64 URZ, [UR4+0x20], UR8 ;  /* 0x0000200804ff75b2 */ /* 0x0044e20008000100 */
[----:B------:R2:W1:Y:S01]  /*0820*/  SYNCS.EXCH.64 URZ, [UR4+0x40], UR6 ;  /* 0x0000400604ff75b2 */ /* 0x0004620008000100 */
[----:B------:R2:W1:Y:S01]  /*0830*/  SYNCS.EXCH.64 URZ, [UR4+0x28], UR8 ;  /* 0x0000280804ff75b2 */ /* 0x0004620008000100 */
[----:B------:R2:W1:Y:S01]  /*0840*/  SYNCS.EXCH.64 URZ, [UR4+0x48], UR6 ;  /* 0x0000480604ff75b2 */ /* 0x0004620008000100 */
[----:B------:R2:W1:Y:S01]  /*0850*/  SYNCS.EXCH.64 URZ, [UR4+0x30], UR8 ;  /* 0x0000300804ff75b2 */ /* 0x0004620008000100 */
[----:B------:R2:W1:Y:S01]  /*0860*/  SYNCS.EXCH.64 URZ, [UR4+0x50], UR6 ;  /* 0x0000500604ff75b2 */ /* 0x0004620008000100 */
[----:B------:R2:W1:Y:S01]  /*0870*/  SYNCS.EXCH.64 URZ, [UR4+0x38], UR8 ;  /* 0x0000380804ff75b2 */ /* 0x0004620008000100 */
[----:B------:R2:W1:Y:S01]  /*0880*/  SYNCS.EXCH.64 URZ, [UR4+0x58], UR6 ;  /* 0x0000580604ff75b2 */ /* 0x0004620008000100 */
[----:B------:R-:W-:Y:S01]  /*0890*/  NOP ;  /* 0x0000000000007918 */ /* 0x000fe20000000000 */
.L_x_10:
[----:B------:R-:W4:Y:S01]  /*08a0*/  SHFL.IDX PT, R0, R140, RZ, 0x1f ;  /* 0x00001fff8c007589 */ /* 0x000f2200000e0000 */
[----:B------:R-:W-:Y:S01]  /*08b0*/  NOP ;  /* 0x0000000000007918 */ /* 0x000fe20000000000 */
[----:B----4-:R-:W-:-:S13]  /*08c0*/  ISETP.NE.AND P0, PT, R0, 0x3, PT ;  /* 0x000000030000780c */ /* 0x010fda0003f05270 */
[----:B------:R-:W-:Y:S05]  /*08d0*/  @P0 BRA `(.L_x_11) ;  /* 0x0000000000300947 */ /* 0x000fea0003800000 */
[----:B--23--:R-:W2:Y:S01]  /*08e0*/  S2UR UR6, SR_CgaCtaId ;  /* 0x00000000000679c3 */ /* 0x00cea20000008800 */
[----:B------:R-:W-:Y:S01]  /*08f0*/  UMOV UR4, 0x400 ;  /* 0x0000040000047882 */ /* 0x000fe20000000000 */
[----:B------:R-:W-:Y:S01]  /*0900*/  UMOV UR5, 0x20 ;  /* 0x0000002000057882 */ /* 0x000fe20000000000 */
[----:B------:R-:W-:Y:S01]  /*0910*/  ELECT P0, URZ, PT ;  /* 0x0000000000ff782f */ /* 0x000fe20003800000 */
[----:B--2---:R-:W-:Y:S02]  /*0920*/  ULEA UR6, UR6, UR4, 0x18 ;  /* 0x0000000406067291 */ /* 0x004fe4000f8ec0ff */
[----:B------:R-:W-:-:S04]  /*0930*/  UIADD3 UR4, UPT, UPT, -UR5, 0x100000, URZ ;  /* 0x0010000005047890 */ /* 0x000fc8000fffe1ff */
[----:B------:R-:W-:Y:S02]  /*0940*/  USHF.L.U32 UR5, UR4, 0xb, URZ ;  /* 0x0000000b04057899 */ /* 0x000fe400080006ff */
[----:B------:R-:W-:Y:S01]  /*0950*/  USHF.L.U32 UR4, UR4, 0x1, URZ ;  /* 0x0000000104047899 */ /* 0x000fe200080006ff */
[----:B------:R-:W2:Y:S11]  /*0960*/  FENCE.VIEW.ASYNC.S ;  /* 0x00000000000073c6 */ /* 0x000eb60000000000 */
[----:B--2---:R4:W2:Y:S01]  /*0970*/  SYNCS.EXCH.64 URZ, [UR6+0x60], UR4 ;  /* 0x0000600406ff75b2 */ /* 0x0048a20008000100 */
[----:B------:R4:W3:Y:S02]  /*0980*/  SYNCS.EXCH.64 URZ, [UR6+0x68], UR4 ;  /* 0x0000680406ff75b2 */ /* 0x0008e40008000100 */
[----:B----4-:R-:W-:Y:S01]  /*0990*/  NOP ;  /* 0x0000000000007918 */ /* 0x010fe20000000000 */
.L_x_11:
[----:B------:R-:W4:Y:S01]  /*09a0*/  SHFL.IDX PT, R0, R140, RZ, 0x1f ;  /* 0x00001fff8c007589 */ /* 0x000f2200000e0000 */
[----:B------:R-:W-:Y:S01]  /*09b0*/  NOP ;  /* 0x0000000000007918 */ /* 0x000fe20000000000 */
[----:B----4-:R-:W-:-:S13]  /*09c0*/  ISETP.NE.AND P0, PT, R0, 0x4, PT ;  /* 0x000000040000780c */ /* 0x010fda0003f05270 */
[----:B------:R-:W-:Y:S05]  /*09d0*/  @P0 BRA `(.L_x_12) ;  /* 0x00000000004c0947 */ /* 0x000fea0003800000 */
[----:B------:R-:W4:Y:S01]  /*09e0*/  S2UR UR5, SR_CgaCtaId ;  /* 0x00000000000579c3 */ /* 0x000f220000008800 */
[----:B--23--:R-:W-:Y:S01]  /*09f0*/  UMOV UR4, 0x3a0 ;  /* 0x000003a000047882 */ /* 0x00cfe20000000000 */
[----:B------:R-:W-:Y:S01]  /*0a00*/  UMOV UR6, 0x400 ;  /* 0x0000040000067882 */ /* 0x000fe20000000000 */
[----:B------:R-:W-:Y:S01]  /*0a10*/  USEL UR4, UR4, 0x320, UP4 ;  /* 0x0000032004047887 */ /* 0x000fe2000a000000 */
[----:B------:R-:W-:Y:S01]  /*0a20*/  UMOV UR8, 0x1 ;  /* 0x0000000100087882 */ /* 0x000fe20000000000 */
[----:B------:R-:W-:Y:S01]  /*0a30*/  ELECT P0, URZ, PT ;  /* 0x0000000000ff782f */ /* 0x000fe20003800000 */
[----:B------:R-:W-:-:S04]  /*0a40*/  UIADD3 UR8, UPT, UPT, -UR8, 0x100000, URZ ;  /* 0x0010000008087890 */ /* 0x000fc8000fffe1ff */
[----:B------:R-:W-:Y:S02]  /*0a50*/  USHF.L.U32 UR9, UR8, 0xb, URZ ;  /* 0x0000000b08097899 */ /* 0x000fe400080006ff */
[----:B------:R-:W-:Y:S02]  /*0a60*/  USHF.L.U32 UR8, UR8, 0x1, URZ ;  /* 0x0000000108087899 */ /* 0x000fe400080006ff */
[----:B----4-:R-:W-:Y:S02]  /*0a70*/  ULEA UR6, UR5, UR6, 0x18 ;  /* 0x0000000605067291 */ /* 0x010fe4000f8ec0ff */
[----:B------:R-:W-:-:S04]  /*0a80*/  UIADD3 UR4, UPT, UPT, -UR4, 0x100000, URZ ;  /* 0x0010000004047890 */ /* 0x000fc8000fffe1ff */
[----:B------:R-:W-:Y:S02]  /*0a90*/  USHF.L.U32 UR5, UR4, 0xb, URZ ;  /* 0x0000000b04057899 */ /* 0x000fe400080006ff */
[----:B------:R-:W-:Y:S01]  /*0aa0*/  USHF.L.U32 UR4, UR4, 0x1, URZ ;  /* 0x0000000104047899 */ /* 0x000fe200080006ff */
[----:B------:R-:W2:Y:S03]  /*0ab0*/  FENCE.VIEW.ASYNC.S ;  /* 0x00000000000073c6 */ /* 0x000ea60000000000 */
[----:B--2---:R4:W2:Y:S08]  /*0ac0*/  SYNCS.EXCH.64 URZ, [UR6+0x70], UR8 ;  /* 0x0000700806ff75b2 */ /* 0x0048b00008000100 */
[----:B------:R4:W3:Y:S01]  /*0ad0*/  SYNCS.EXCH.64 URZ, [UR6+0x80], UR4 ;  /* 0x0000800406ff75b2 */ /* 0x0008e20008000100 */
[----:B------:R4:W1:Y:S01]  /*0ae0*/  SYNCS.EXCH.64 URZ, [UR6+0x78], UR8 ;  /* 0x0000780806ff75b2 */ /* 0x0008620008000100 */
[----:B------:R4:W1:Y:S02]  /*0af0*/  SYNCS.EXCH.64 URZ, [UR6+0x88], UR4 ;  /* 0x0000880406ff75b2 */ /* 0x0008640008000100 */
[----:B----4-:R-:W-:Y:S01]  /*0b00*/  NOP ;  /* 0x0000000000007918 */ /* 0x010fe20000000000 */
.L_x_12:
[----:B------:R-:W4:Y:S01]  /*0b10*/  SHFL.IDX PT, R0, R140, RZ, 0x1f ;  /* 0x00001fff8c007589 */ /* 0x000f2200000e0000 */
[----:B------:R-:W-:Y:S01]  /*0b20*/  NOP ;  /* 0x0000000000007918 */ /* 0x000fe20000000000 */
[----:B----4-:R-:W-:-:S13]  /*0b30*/  ISETP.NE.AND P0, PT, R0, 0x5, PT ;  /* 0x000000050000780c */ /* 0x010fda0003f05270 */
[----:B------:R-:W-:Y:S05]  /*0b40*/  @P0 BRA `(.L_x_13) ;  /* 0x0000000000400947 */ /* 0x000fea0003800000 */
[----:B------:R-:W4:Y:S01]  /*0b50*/  S2UR UR5, SR_CgaCtaId ;  /* 0x00000000000579c3 */ /* 0x000f220000008800 */
[----:B--23--:R-:W-:Y:S01]  /*0b60*/  UMOV UR4, 0x400 ;  /* 0x0000040000047882 */ /* 0x00cfe20000000000 */
        /* <DEDUP_REMOVED lines=9> */
[----:B----4-:R-:W-:Y:S01]  /*0c00*/  ULEA UR4, UR5, UR4, 0x18 ;  /* 0x0000000405047291 */ /* 0x010fe2000f8ec0ff */
[----:B------:R-:W2:Y:S11]  /*0c10*/  FENCE.VIEW.ASYNC.S ;  /* 0x00000000000073c6 */ /* 0x000eb60000000000 */
[----:B--2---:R4:W2:Y:S01]  /*0c20*/  SYNCS.EXCH.64 URZ, [UR4+0x90], UR6 ;  /* 0x0000900604ff75b2 */ /* 0x0048a20008000100 */
[----:B------:R4:W3:Y:S02]  /*0c30*/  SYNCS.EXCH.64 URZ, [UR4+0x98], UR8 ;  /* 0x0000980804ff75b2 */ /* 0x0008e40008000100 */
[----:B----4-:R-:W-:Y:S01]  /*0c40*/  NOP ;  /* 0x0000000000007918 */ /* 0x010fe20000000000 */
.L_x_13:
[----:B------:R-:W4:Y:S01]  /*0c50*/  SHFL.IDX PT, R0, R140, RZ, 0x1f ;  /* 0x00001fff8c007589 */ /* 0x000f2200000e0000 */
[----:B------:R-:W-:Y:S01]  /*0c60*/  ISETP.NE.OR P1, PT, RZ, UR21, !P1 ;  /* 0x00000015ff007c0c */ /* 0x000fe2000cf25670 */
[----:B------:R-:W-:Y:S01]  /*0c70*/  NOP ;  /* 0x0000000000007918 */ /* 0x000fe20000000000 */
[----:B----4-:R-:W-:-:S13]  /*0c80*/  ISETP.NE.AND P0, PT, R0, 0x3, PT ;  /* 0x000000030000780c */ /* 0x010fda0003f05270 */
[----:B------:R-:W-:Y:S05]  /*0c90*/  @P0 BRA `(.L_x_14) ;  /* 0x0000000000380947 */ /* 0x000fea0003800000 */
[----:B------:R-:W4:Y:S01]  /*0ca0*/  S2UR UR5, SR_CgaCtaId ;  /* 0x00000000000579c3 */ /* 0x000f220000008800 */
[----:B--23--:R-:W-:Y:S01]  /*0cb0*/  UMOV UR4, 0x400 ;  /* 0x0000040000047882 */ /* 0x00cfe20000000000 */
[----:B------:R-:W-:Y:S01]  /*0cc0*/  UMOV UR6, 0x20 ;  /* 0x0000002000067882 */ /* 0x000fe20000000000 */
[----:B------:R-:W-:Y:S01]  /*0cd0*/  ELECT P0, URZ, PT ;  /* 0x0000000000ff782f */ /* 0x000fe20003800000 */
[----:B------:R-:W-:-:S04]  /*0ce0*/  UIADD3 UR6, UPT, UPT, -UR6, 0x100000, URZ ;  /* 0x0010000006067890 */ /* 0x000fc8000fffe1ff */
[----:B------:R-:W-:Y:S02]  /*0cf0*/  USHF.L.U32 UR7, UR6, 0xb, URZ ;  /* 0x0000000b06077899 */ /* 0x000fe400080006ff */
[----:B------:R-:W-:Y:S02]  /*0d00*/  USHF.L.U32 UR6, UR6, 0x1, URZ ;  /* 0x0000000106067899 */ /* 0x000fe400080006ff */
[----:B----4-:R-:W-:Y:S01]  /*0d10*/  ULEA UR4, UR5, UR4, 0x18 ;  /* 0x0000000405047291 */ /* 0x010fe2000f8ec0ff */
[----:B------:R-:W2:Y:S11]  /*0d20*/  FENCE.VIEW.ASYNC.S ;  /* 0x00000000000073c6 */ /* 0x000eb60000000000 */
[----:B--2---:R4:W2:Y:S01]  /*0d30*/  SYNCS.EXCH.64 URZ, [UR4+0xa0], UR6 ;  /* 0x0000a00604ff75b2 */ /* 0x0048a20008000100 */
[----:B------:R4:W3:Y:S01]  /*0d40*/  SYNCS.EXCH.64 URZ, [UR4+0xb0], UR6 ;  /* 0x0000b00604ff75b2 */ /* 0x0008e20008000100 */
[----:B------:R4:W1:Y:S01]  /*0d50*/  SYNCS.EXCH.64 URZ, [UR4+0xa8], UR6 ;  /* 0x0000a80604ff75b2 */ /* 0x0008620008000100 */
[----:B------:R4:W1:Y:S02]  /*0d60*/  SYNCS.EXCH.64 URZ, [UR4+0xb8], UR6 ;  /* 0x0000b80604ff75b2 */ /* 0x0008640008000100 */
[----:B----4-:R-:W-:Y:S01]  /*0d70*/  NOP ;  /* 0x0000000000007918 */ /* 0x010fe20000000000 */
.L_x_14:
[----:B--23--:R-:W2:Y:S01]  /*0d80*/  S2UR UR7, SR_CgaCtaId ;  /* 0x00000000000779c3 */ /* 0x00cea20000008800 */
[----:B------:R-:W-:Y:S01]  /*0d90*/  VOTEU.ALL UP0, P1 ;  /* 0x0000000000ff7886 */ /* 0x000fe20000800000 */
[----:B------:R-:W-:Y:S01]  /*0da0*/  UMOV UR4, 0x100 ;  /* 0x0000010000047882 */ /* 0x000fe20000000000 */
[----:B------:R-:W-:Y:S01]  /*0db0*/  NOP ;  /* 0x0000000000007918 */ /* 0x000fe20000000000 */
[----:B-1----:R-:W-:Y:S01]  /*0dc0*/  LOP3.LUT R3, R152, 0x1f, RZ, 0xc0, !PT ;  /* 0x0000001f98037812 */ /* 0x002fe200078ec0ff */
[----:B------:R-:W-:Y:S01]  /*0dd0*/  UISETP.NE.AND UP5, UPT, UR21, URZ, UPT ;  /* 0x000000ff1500728c */ /* 0x000fe2000bfa5270 */
[----:B------:R-:W-:Y:S01]  /*0de0*/  @!UP0 UMOV UR6, 0x400 ;  /* 0x0000040000068882 */ /* 0x000fe20000000000 */
[----:B------:R-:W-:-:S04]  /*0df0*/  @!UP0 UIADD3 UR4, UPT, UPT, -UR4, 0x100000, URZ ;  /* 0x0010000004048890 */ /* 0x000fc8000fffe1ff */
[----:B------:R-:W-:Y:S02]  /*0e00*/  @!UP0 USHF.L.U32 UR5, UR4, 0xb, URZ ;  /* 0x0000000b04058899 */ /* 0x000fe400080006ff */
[----:B------:R-:W-:Y:S02]  /*0e10*/  @!UP0 USHF.L.U32 UR4, UR4, 0x1, URZ ;  /* 0x0000000104048899 */ /* 0x000fe400080006ff */
[----:B--2---:R-:W-:Y:S01]  /*0e20*/  @!UP0 ULEA UR6, UR7, UR6, 0x18 ;  /* 0x0000000607068291 */ /* 0x004fe2000f8ec0ff */
[----:B------:R-:W1:Y:S01]  /*0e30*/  LDCU UR7, c[0x0][0x36c] ;  /* 0x00006d80ff0777ac */ /* 0x000e620008000800 */
[----:B------:R-:W-:Y:S01]  /*0e40*/  VOTEU.ALL UP0, P1 ;  /* 0x0000000000ff7886 */ /* 0x000fe20000800000 */
[----:B------:R-:W2:Y:S09]  /*0e50*/  FENCE.VIEW.ASYNC.S ;  /* 0x00000000000073c6 */ /* 0x000eb20000000000 */
[----:B--2---:R2:W3:Y:S01]  /*0e60*/  @!UP0 SYNCS.EXCH.64 URZ, [UR6+0xc0], UR4 ;  /* 0x0000c00406ff85b2 */ /* 0x0044e20008000100 */
[----:B-1----:R-:W-:-:S09]  /*0e70*/  UISETP.EQ.U32.AND UP6, UPT, UR7, 0x1, UPT ;  /* 0x000000010700788c */ /* 0x002fd2000bfc2070 */
[----:B--2---:R-:W-:Y:S05]  /*0e80*/  BRA.U !UP6, `(.L_x_15) ;  /* 0x000000010e087547 */ /* 0x004fea000b800000 */
[----:B---3--:R-:W-:Y:S01]  /*0e90*/  UCGABAR_ARV ;  /* 0x00000000000079c7 */ /* 0x008fe20008000000 */
[----:B------:R-:W-:Y:S05]  /*0ea0*/  BRA `(.L_x_16) ;  /* 0x0000000000047947 */ /* 0x000fea0003800000 */
.L_x_15:
[----:B---3--:R-:W-:Y:S01]  /*0eb0*/  NOP ;  /* 0x0000000000007918 */ /* 0x008fe20000000000 */
.L_x_16:
[----:B------:R-:W1:Y:S01]  /*0ec0*/  S2UR UR75, SR_CTAID.X ;  /* 0x00000000004b79c3 */ /* 0x000e620000002500 */
[----:B------:R-:W-:-:S05]  /*0ed0*/  CS2R.32 R142, SR_CgaSize ;  /* 0x00000000008e7805 */ /* 0x000fca0000008a00 */
[----:B------:R-:W-:-:S05]  /*0ee0*/  IMAD R142, R142, -0xa0, RZ ;  /* 0xffffff608e8e7824 */ /* 0x000fca00078e02ff */
[----:B------:R-:W-:-:S14]  /*0ef0*/  R2UR UR5, R142 ;  /* 0x000000008e0572ca */ /* 0x000fdc00000e0000 */
[----:B------:R-:W2:Y:S01]  /*0f00*/  LDCU UR5, c[0x0][UR5+0x2b0] ;  /* 0x00005600050577ac */ /* 0x000ea20008000800 */
[----:B------:R-:W-:-:S05]  /*0f10*/  CS2R.32 R142, SR_CgaSize ;  /* 0x00000000008e7805 */ /* 0x000fca0000008a00 */
[----:B------:R-:W-:-:S05]  /*0f20*/  IMAD R142, R142, -0xa0, RZ ;  /* 0xffffff608e8e7824 */ /* 0x000fca00078e02ff */
[----:B------:R-:W-:-:S14]  /*0f30*/  R2UR UR4, R142 ;  /* 0x000000008e0472ca */ /* 0x000fdc00000e0000 */
[----:B------:R-:W3:Y:S01]  /*0f40*/  LDCU UR4, c[0x0][UR4+0x2b4] ;  /* 0x00005680040477ac */ /* 0x000ee20008000800 */
[----:B------:R-:W4:Y:S01]  /*0f50*/  S2UR UR20, SR_CTAID.Y ;  /* 0x00000000001479c3 */ /* 0x000f220000002600 */
[----:B------:R-:W-:-:S05]  /*0f60*/  CS2R.32 R142, SR_CgaSize ;  /* 0x00000000008e7805 */ /* 0x000fca0000008a00 */
[----:B------:R-:W-:-:S05]  /*0f70*/  IMAD R142, R142, -0xa0, RZ ;  /* 0xffffff608e8e7824 */ /* 0x000fca00078e02ff */
[----:B------:R-:W-:-:S14]  /*0f80*/  R2UR UR7, R142 ;  /* 0x000000008e0772ca */ /* 0x000fdc00000e0000 */
[----:B------:R-:W3:Y:S01]  /*0f90*/  LDCU UR7, c[0x0][UR7+0x2a0] ;  /* 0x00005400070777ac */ /* 0x000ee20008000800 */
[----:B------:R-:W-:-:S05]  /*0fa0*/  CS2R.32 R142, SR_CgaSize ;  /* 0x00000000008e7805 */ /* 0x000fca0000008a00 */
[----:B------:R-:W-:-:S05]  /*0fb0*/  IMAD R142, R142, -0xa0, RZ ;  /* 0xffffff608e8e7824 */ /* 0x000fca00078e02ff */
[----:B------:R-:W-:-:S14]  /*0fc0*/  R2UR UR8, R142 ;  /* 0x000000008e0872ca */ /* 0x000fdc00000e0000 */
[----:B------:R-:W3:Y:S01]  /*0fd0*/  LDCU UR8, c[0x0][UR8+0x2a4] ;  /* 0x00005480080877ac */ /* 0x000ee20008000800 */
[----:B------:R-:W3:Y:S01]  /*0fe0*/  S2UR UR9, SR_CgaCtaId ;  /* 0x00000000000979c3 */ /* 0x000ee20000008800 */
[----:B------:R-:W-:Y:S01]  /*0ff0*/  UISETP.GT.U32.AND UP0, UPT, UR76, 0xffff, UPT ;  /* 0x0000ffff4c00788c */ /* 0x000fe2000bf04070 */
[----:B------:R-:W3:Y:S01]  /*1000*/  LDCU UR22, c[0x0][0xf24] ;  /* 0x0001e480ff1677ac */ /* 0x000ee20008000800 */
[----:B------:R-:W3:Y:S01]  /*1010*/  LDCU UR45, c[0x0][0xf24] ;  /* 0x0001e480ff2d77ac */ /* 0x000ee20008000800 */
[----:B-1----:R-:W-:Y:S01]  /*1020*/  I2FP.F32.U32 R2, UR75 ;  /* 0x0000004b00027c45 */ /* 0x002fe20008201000 */
[----:B------:R-:W1:Y:S04]  /*1030*/  LDCU UR25, c[0x0][0xf30] ;  /* 0x0001e600ff1977ac */ /* 0x000e680008000800 */
[----:B--2---:R-:W-:Y:S01]  /*1040*/  FMUL R2, R2, UR5 ;  /* 0x0000000502027c20 */ /* 0x004fe20008400000 */
[----:B------:R-:W-:Y:S01]  /*1050*/  USEL UR59, UR76, 0xffff, !UP0 ;  /* 0x0000ffff4c3b7887 */ /* 0x000fe2000c000000 */
[----:B----4-:R-:W-:Y:S01]  /*1060*/  I2FP.F32.U32 R0, UR20 ;  /* 0x0000001400007c45 */ /* 0x010fe20008201000 */
[----:B------:R-:W-:-:S03]  /*1070*/  UMOV UR28, UR75 ;  /* 0x0000004b001c7c82 */ /* 0x000fc60008000000 */
[----:B------:R-:W2:Y:S01]  /*1080*/  F2I.U32.TRUNC.NTZ R2, R2 ;  /* 0x0000000200027305 */ /* 0x000ea2000020f000 */
[----:B---3--:R-:W-:Y:S01]  /*1090*/  FMUL R0, R0, UR4 ;  /* 0x0000000400007c20 */ /* 0x008fe20008400000 */
[----:B------:R-:W-:Y:S02]  /*10a0*/  USHF.L.U32 UR53, UR9, 0xc, URZ ;  /* 0x0000000c09357899 */ /* 0x000fe400080006ff */
[----:B------:R-:W-:-:S04]  /*10b0*/  USHF.L.U32 UR61, UR9, 0x9, URZ ;  /* 0x00000009093d7899 */ /* 0x000fc800080006ff */
[----:B------:R-:W3:Y:S01]  /*10c0*/  F2I.U32.TRUNC.NTZ R0, R0 ;  /* 0x0000000000007305 */ /* 0x000ee2000020f000 */
[----:B--2---:R-:W-:Y:S02]  /*10d0*/  R2UR UR4, R2 ;  /* 0x00000000020472ca */ /* 0x004fe400000e0000 */
[----:B------:R-:W-:Y:S02]  /*10e0*/  PRMT R2, RZ, 0x7610, R2 ;  /* 0x00007610ff027816 */ /* 0x000fe40000000002 */
[----:B---3--:R-:W-:Y:S02]  /*10f0*/  R2UR UR6, R0 ;  /* 0x00000000000672ca */ /* 0x008fe400000e0000 */
[----:B------:R-:W-:-:S07]  /*1100*/  PRMT R0, RZ, 0x7610, R0 ;  /* 0x00007610ff007816 */ /* 0x000fce0000000000 */
[----:B------:R-:W-:-:S04]  /*1110*/  UIADD3 UR5, UPT, UPT, -UR4, URZ, URZ ;  /* 0x000000ff04057290 */ /* 0x000fc8000fffe1ff */
[----:B------:R-:W-:Y:S02]  /*1120*/  UIMAD UR5, UR7, UR5, UR75 ;  /* 0x00000005070572a4 */ /* 0x000fe4000f8e024b */
[----:B------:R-:W-:-:S04]  /*1130*/  UIADD3 UR4, UPT, UPT, -UR6, URZ, URZ ;  /* 0x000000ff06047290 */ /* 0x000fc8000fffe1ff */
[----:B------:R-:W-:Y:S01]  /*1140*/  IMAD.U32 R142, RZ, RZ, UR5 ;  /* 0x00000005ff8e7e24 */ /* 0x000fe2000f8e00ff */
[----:B------:R-:W-:-:S06]  /*1150*/  UIMAD UR4, UR8, UR4, UR20 ;  /* 0x00000004080472a4 */ /* 0x000fcc000f8e0214 */
[----:B------:R-:W-:Y:S01]  /*1160*/  IMAD.U32 R141, RZ, RZ, UR4 ;  /* 0x00000004ff8d7e24 */ /* 0x000fe2000f8e00ff */
[----:B-1----:R-:W-:Y:S06]  /*1170*/  BRA.U UP5, `(.L_x_17) ;  /* 0x0000000105447547 */ /* 0x002fec000b800000 */
[----:B------:R-:W-:Y:S02]  /*1180*/  R2UR UR4, R141 ;  /* 0x000000008d0472ca */ /* 0x000fe400000e0000 */
[----:B------:R-:W-:-:S11]  /*1190*/  R2UR UR7, R142 ;  /* 0x000000008e0772ca */ /* 0x000fd600000e0000 */
[----:B------:R-:W-:Y:S02]  /*11a0*/  UISETP.NE.AND UP0, UPT, UR4, URZ, UPT ;  /* 0x000000ff0400728c */ /* 0x000fe4000bf05270 */
[----:B------:R-:W-:Y:S02]  /*11b0*/  ULOP3.LUT UR4, UR7, 0x2, URZ, 0x3c, !UPT ;  /* 0x0000000207047892 */ /* 0x000fe4000f8e3cff */
[----:B------:R-:W-:Y:S02]  /*11c0*/  UISETP.GT.U32.AND UP2, UPT, UR7, 0x1, UP0 ;  /* 0x000000010700788c */ /* 0x000fe40008744070 */
[----:B------:R-:W-:Y:S02]  /*11d0*/  UISETP.GT.U32.AND UP0, UPT, UR4, 0x1, UP0 ;  /* 0x000000010400788c */ /* 0x000fe40008704070 */
[----:B------:R-:W-:Y:S02]  /*11e0*/  USEL UR5, URZ, 0x2, UP2 ;  /* 0x00000002ff057887 */ /* 0x000fe40009000000 */
[----:B------:R-:W-:-:S02]  /*11f0*/  USEL UR6, URZ, 0x1, UP2 ;  /* 0x00000001ff067887 */ /* 0x000fc40009000000 */
[----:B------:R-:W-:Y:S02]  /*1200*/  USEL UR4, URZ, 0x4, UP0 ;  /* 0x00000004ff047887 */ /* 0x000fe40008000000 */
[----:B------:R-:W-:Y:S02]  /*1210*/  ULOP3.LUT UR7, UR7, 0xfffffffe, URZ, 0xc0, !UPT ;  /* 0xfffffffe07077892 */ /* 0x000fe4000f8ec0ff */
[----:B------:R-:W-:Y:S02]  /*1220*/  USEL UR8, URZ, 0x8, UP0 ;  /* 0x00000008ff087887 */ /* 0x000fe40008000000 */
[----:B------:R-:W-:-:S03]  /*1230*/  UIADD3 UR4, UPT, UPT, UR4, UR5, UR6 ;  /* 0x0000000504047290 */ /* 0x000fc6000fffe006 */
[----:B------:R-:W-:Y:S01]  /*1240*/  UMOV UR5, 0x3 ;  /* 0x0000000300057882 */ /* 0x000fe20000000000 */
[----:B------:R-:W-:Y:S02]  /*1250*/  UIADD3 UR4, UPT, UPT, UR4, UR8, URZ ;  /* 0x0000000804047290 */ /* 0x000fe4000fffe0ff */
[----:B------:R-:W-:-:S04]  /*1260*/  USHF.L.U32 UR5, UR5, UR7, URZ ;  /* 0x0000000705057299 */ /* 0x000fc800080006ff */
[----:B------:R-:W-:Y:S02]  /*1270*/  IMAD.U32 R0, RZ, RZ, UR4 ;  /* 0x00000004ff007e24 */ /* 0x000fe4000f8e00ff */
[----:B------:R-:W-:-:S07]  /*1280*/  IMAD.U32 R2, RZ, RZ, UR5 ;  /* 0x00000005ff027e24 */ /* 0x000fce000f8e00ff */
.L_x_17:
[----:B------:R-:W1:Y:S01]  /*1290*/  S2UR UR52, SR_CTAID.Z ;  /* 0x00000000003479c3 */ /* 0x000e620000002700 */
[----:B------:R-:W-:Y:S01]  /*12a0*/  UISETP.GE.AND UP0, UPT, UR22, 0x1, UPT ;  /* 0x000000011600788c */ /* 0x000fe2000bf06270 */
[----:B------:R-:W-:-:S08]  /*12b0*/  UMOV UR26, 0x5 ;  /* 0x00000005001a7882 */ /* 0x000fd00000000000 */
[----:B------:R-:W-:Y:S05]  /*12c0*/  BRA.U !UP0, `(.L_x_18) ;  /* 0x0000000108d47547 */ /* 0x000fea000b800000 */
[----:B------:R-:W2:Y:S01]  /*12d0*/  LDCU.128 UR16, c[0x0][0xf10] ;  /* 0x0001e200ff1077ac */ /* 0x000ea20008000c00 */
[----:B------:R-:W3:Y:S01]  /*12e0*/  LDCU UR6, c[0x0][0x370] ;  /* 0x00006e00ff0677ac */ /* 0x000ee20008000800 */
[----:B------:R-:W4:Y:S01]  /*12f0*/  LDCU UR7, c[0x0][0x374] ;  /* 0x00006e80ff0777ac */ /* 0x000f220008000800 */
[----:B------:R-:W1:Y:S01]  /*1300*/  LDCU UR23, c[0x0][0xf0c] ;  /* 0x0001e180ff1777ac */ /* 0x000e620008000800 */
[----:B------:R-:W1:Y:S01]  /*1310*/  LDCU UR24, c[0x0][0xf20] ;  /* 0x0001e400ff1877ac */ /* 0x000e620008000800 */
[----:B------:R-:W1:Y:S01]  /*1320*/  LDCU.64 UR8, c[0x0][0xf28] ;  /* 0x0001e500ff0877ac */ /* 0x000e620008000a00 */
[----:B--2---:R-:W-:Y:S02]  /*1330*/  UISETP.NE.AND UP3, UPT, UR18, 0x1, UPT ;  /* 0x000000011200788c */ /* 0x004fe4000bf65270 */
[----:B----4-:R-:W-:Y:S02]  /*1340*/  UIMAD.WIDE.U32 UR10, UR7, UR19, URZ ;  /* 0x00000013070a72a5 */ /* 0x010fe4000f8e00ff */
[----:B---3--:R-:W-:-:S02]  /*1350*/  UIMAD.WIDE.U32 UR12, UR6, UR16, URZ ;  /* 0x00000010060c72a5 */ /* 0x008fc4000f8e00ff */
[----:B-1----:R-:W-:Y:S02]  /*1360*/  UISETP.NE.AND UP0, UPT, UR23, 0x1, UPT ;  /* 0x000000011700788c */ /* 0x002fe4000bf05270 */
[----:B------:R-:W-:Y:S01]  /*1370*/  UIMAD.WIDE.U32 UR4, UR28, UR16, URZ ;  /* 0x000000101c0472a5 */ /* 0x000fe2000f8e00ff */
[----:B------:R-:W-:Y:S02]  /*1380*/  UMOV UR10, UR11 ;  /* 0x0000000b000a7c82 */ /* 0x000fe40008000000 */
[----:B------:R-:W-:Y:S01]  /*1390*/  UMOV UR12, UR13 ;  /* 0x0000000d000c7c82 */ /* 0x000fe20008000000 */
[----:B------:R-:W-:Y:S02]  /*13a0*/  @UP3 USHF.R.U32.HI UR7, URZ, UR24, UR10 ;  /* 0x00000018ff073299 */ /* 0x000fe4000801160a */
[----:B------:R-:W-:Y:S01]  /*13b0*/  UISETP.NE.AND UP2, UPT, UR22, 0x1, UPT ;  /* 0x000000011600788c */ /* 0x000fe2000bf45270 */
[----:B------:R-:W-:Y:S02]  /*13c0*/  UMOV UR4, UR5 ;  /* 0x0000000500047c82 */ /* 0x000fe40008000000 */
[----:B------:R-:W-:-:S02]  /*13d0*/  @UP0 USHF.R.U32.HI UR6, URZ, UR17, UR12 ;  /* 0x00000011ff060299 */ /* 0x000fc4000801160c */
[----:B------:R-:W-:Y:S02]  /*13e0*/  USHF.R.U32.HI UR4, URZ, UR17, UR4 ;  /* 0x00000011ff047299 */ /* 0x000fe40008011604 */
[----:B------:R-:W-:Y:S02]  /*13f0*/  UIMAD.WIDE.U32 UR12, UR20, UR19, URZ ;  /* 0x00000013140c72a5 */ /* 0x000fe4000f8e00ff */
[----:B------:R-:W-:Y:S02]  /*1400*/  UIMAD.WIDE.U32 UR10, UR7, UR8, URZ ;  /* 0x00000008070a72a5 */ /* 0x000fe4000f8e00ff */
[----:B------:R-:W-:Y:S02]  /*1410*/  UIMAD.WIDE.U32 UR14, UR6, UR8, URZ ;  /* 0x00000008060e72a5 */ /* 0x000fe4000f8e00ff */
[----:B------:R-:W-:-:S03]  /*1420*/  USEL UR5, UR28, UR4, !UP0 ;  /* 0x000000041c057287 */ /* 0x000fc6000c000000 */
[----:B------:R-:W-:Y:S01]  /*1430*/  UMOV UR4, UR13 ;  /* 0x0000000d00047c82 */ /* 0x000fe20008000000 */
[----:B------:R-:W-:Y:S01]  /*1440*/  UMOV UR10, UR11 ;  /* 0x0000000b000a7c82 */ /* 0x000fe20008000000 */
[----:B------:R-:W-:Y:S02]  /*1450*/  USHF.R.U32.HI UR4, URZ, UR24, UR4 ;  /* 0x00000018ff047299 */ /* 0x000fe40008011604 */
[----:B------:R-:W-:Y:S01]  /*1460*/  @UP2 USHF.R.U32.HI UR7, URZ, UR9, UR10 ;  /* 0x00000009ff072299 */ /* 0x000fe2000801160a */
[----:B------:R-:W-:Y:S01]  /*1470*/  UMOV UR14, UR15 ;  /* 0x0000000f000e7c82 */ /* 0x000fe20008000000 */
[----:B------:R-:W-:Y:S02]  /*1480*/  USEL UR4, UR20, UR4, !UP3 ;  /* 0x0000000414047287 */ /* 0x000fe4000d800000 */
[----:B------:R-:W-:Y:S02]  /*1490*/  @UP2 USHF.R.U32.HI UR6, URZ, UR9, UR14 ;  /* 0x00000009ff062299 */ /* 0x000fe4000801160e */
[----:B------:R-:W-:-:S02]  /*14a0*/  UIMAD UR7, UR7, UR22, URZ ;  /* 0x00000016070772a4 */ /* 0x000fc4000f8e02ff */
[----:B------:R-:W-:Y:S02]  /*14b0*/  UIMAD UR12, UR6, UR22, URZ ;  /* 0x00000016060c72a4 */ /* 0x000fe4000f8e02ff */
[----:B------:R-:W-:Y:S02]  /*14c0*/  UISETP.GE.AND UP0, UPT, UR4, UR7, UPT ;  /* 0x000000070400728c */ /* 0x000fe4000bf06270 */
[----:B------:R-:W-:Y:S02]  /*14d0*/  UIMAD.WIDE.U32 UR10, UR4, UR8, URZ ;  /* 0x00000008040a72a5 */ /* 0x000fe4000f8e00ff */
[----:B------:R-:W-:Y:S02]  /*14e0*/  UISETP.GE.OR UP0, UPT, UR5, UR12, UP0 ;  /* 0x0000000c0500728c */ /* 0x000fe40008706670 */
[----:B------:R-:W-:Y:S02]  /*14f0*/  UIMAD.WIDE.U32 UR12, UR5, UR8, URZ ;  /* 0x00000008050c72a5 */ /* 0x000fe4000f8e00ff */
[----:B------:R-:W-:Y:S01]  /*1500*/  UIADD3 UR10, UPT, UPT, -UR4, URZ, URZ ;  /* 0x000000ff040a7290 */ /* 0x000fe2000fffe1ff */
[----:B------:R-:W-:Y:S01]  /*1510*/  UMOV UR8, UR11 ;  /* 0x0000000b00087c82 */ /* 0x000fe20008000000 */
[----:B------:R-:W-:-:S02]  /*1520*/  UIADD3 UR11, UPT, UPT, -UR5, URZ, URZ ;  /* 0x000000ff050b7290 */ /* 0x000fc4000fffe1ff */
[----:B------:R-:W-:-:S03]  /*1530*/  USHF.R.U32.HI UR8, URZ, UR9, UR8 ;  /* 0x00000009ff087299 */ /* 0x000fc60008011608 */
[----:B------:R-:W-:Y:S01]  /*1540*/  @!UP0 UMOV UR7, UR13 ;  /* 0x0000000d00078c82 */ /* 0x000fe20008000000 */
[----:B------:R-:W-:Y:S02]  /*1550*/  UIMAD UR20, UR18, UR10, UR20 ;  /* 0x0000000a121472a4 */ /* 0x000fe4000f8e0214 */
[----:B------:R-:W-:Y:S02]  /*1560*/  USEL UR8, UR4, UR8, !UP2 ;  /* 0x0000000804087287 */ /* 0x000fe4000d000000 */
[----:B------:R-:W-:Y:S02]  /*1570*/  @!UP0 USHF.R.U32.HI UR7, URZ, UR9, UR7 ;  /* 0x00000009ff078299 */ /* 0x000fe40008011607 */
[----:B------:R-:W-:Y:S02]  /*1580*/  UIADD3 UR9, UPT, UPT, -UR8, URZ, URZ ;  /* 0x000000ff08097290 */ /* 0x000fe4000fffe1ff */
[----:B------:R-:W-:Y:S02]  /*1590*/  @!UP0 USEL UR7, UR5, UR7, !UP2 ;  /* 0x0000000705078287 */ /* 0x000fe4000d000000 */
[----:B------:R-:W-:-:S02]  /*15a0*/  UIMAD UR9, UR22, UR9, UR4 ;  /* 0x00000009160972a4 */ /* 0x000fc4000f8e0204 */
[----:B------:R-:W-:Y:S02]  /*15b0*/  @!UP0 UIADD3 UR8, UPT, UPT, UR8, -UR7, URZ ;  /* 0x8000000708088290 */ /* 0x000fe4000fffe0ff */
[----:B------:R-:W-:Y:S02]  /*15c0*/  @!UP0 UIMAD UR6, UR9, UR6, UR7 ;  /* 0x00000006090682a4 */ /* 0x000fe4000f8e0207 */
[----:B------:R-:W-:Y:S02]  /*15d0*/  @!UP0 UIMAD UR4, UR8, UR22, UR5 ;  /* 0x00000016080482a4 */ /* 0x000fe4000f8e0205 */
[----:B------:R-:W-:Y:S02]  /*15e0*/  UIMAD UR28, UR23, UR11, UR28 ;  /* 0x0000000b171c72a4 */ /* 0x000fe4000f8e021c */
[----:B------:R-:W-:Y:S01]  /*15f0*/  UIMAD UR20, UR4, UR18, UR20 ;  /* 0x00000012041472a4 */ /* 0x000fe2000f8e0214 */
[----:B------:R-:W-:Y:S02]  /*1600*/  @!UP0 UMOV UR5, UR6 ;  /* 0x0000000600058c82 */ /* 0x000fe40008000000 */
[----:B------:R-:W-:-:S12]  /*1610*/  UIMAD UR28, UR5, UR23, UR28 ;  /* 0x00000017051c72a4 */ /* 0x000fd8000f8e021c */
.L_x_18:
[----:B------:R-:W-:Y:S02]  /*1620*/  UISETP.NE.AND UP2, UPT, UR25, 0x1, UPT ;  /* 0x000000011900788c */ /* 0x000fe4000bf45270 */
[----:B------:R-:W-:Y:S02]  /*1630*/  USHF.L.U32 UR4, UR75, 0x7, URZ ;  /* 0x000000074b047899 */ /* 0x000fe400080006ff */
[----:B------:R-:W-:Y:S02]  /*1640*/  ULOP3.LUT UR61, UR61, 0x600, URZ, 0xc0, !UPT ;  /* 0x000006003d3d7892 */ /* 0x000fe4000f8ec0ff */
[----:B------:R-:W-:Y:S02]  /*1650*/  ULOP3.LUT UR59, UR59, 0xffff, URZ, 0xc0, !UPT ;  /* 0x0000ffff3b3b7892 */ /* 0x000fe4000f8ec0ff */
[----:B------:R-:W-:Y:S02]  /*1660*/  UISETP.NE.AND UP0, UPT, UR21, 0x2, UPT ;  /* 0x000000021500788c */ /* 0x000fe4000bf05270 */
[----:B------:R-:W-:-:S02]  /*1670*/  ULOP3.LUT UR53, UR53, 0x2000, URZ, 0xc0, !UPT ;  /* 0x0000200035357892 */ /* 0x000fc4000f8ec0ff */
[----:B------:R-:W-:Y:S02]  /*1680*/  ULOP3.LUT UR73, UR4, 0x80, URZ, 0xc0, !UPT ;  /* 0x0000008004497892 */ /* 0x000fe4000f8ec0ff */
[----:B------:R-:W-:Y:S02]  /*1690*/  USHF.R.U32.HI UR60, URZ, 0xa, UR61 ;  /* 0x0000000aff3c7899 */ /* 0x000fe4000801163d */
[----:B------:R-:W-:Y:S01]  /*16a0*/  USHF.L.U32 UR59, UR26, UR59, URZ ;  /* 0x0000003b1a3b7299 */ /* 0x000fe200080006ff */
[----:B------:R-:W-:Y:S11]  /*16b0*/  BRA.U UP2, `(.L_x_19) ;  /* 0x0000000102407547 */ /* 0x000ff6000b800000 */
[----:B------:R-:W2:Y:S01]  /*16c0*/  LDCU.128 UR8, c[0x0][0xf10] ;  /* 0x0001e200ff0877ac */ /* 0x000ea20008000c00 */
[----:B------:R-:W3:Y:S01]  /*16d0*/  LDCU UR12, c[0x0][0xf0c] ;  /* 0x0001e180ff0c77ac */ /* 0x000ee20008000800 */
[----:B------:R-:W4:Y:S01]  /*16e0*/  LDCU UR13, c[0x0][0xf20] ;  /* 0x0001e400ff0d77ac */ /* 0x000f220008000800 */
[----:B--2---:R-:W-:Y:S02]  /*16f0*/  UIMAD.WIDE.U32 UR4, UR28, UR8, URZ ;  /* 0x000000081c0472a5 */ /* 0x004fe4000f8e00ff */
[----:B------:R-:W-:Y:S02]  /*1700*/  UIMAD.WIDE.U32 UR6, UR20, UR11, URZ ;  /* 0x0000000b140672a5 */ /* 0x000fe4000f8e00ff */
[----:B---3--:R-:W-:Y:S02]  /*1710*/  UISETP.NE.AND UP2, UPT, UR12, 0x1, UPT ;  /* 0x000000010c00788c */ /* 0x008fe4000bf45270 */
[----:B------:R-:W-:-:S03]  /*1720*/  USHF.R.U32.HI UR5, URZ, UR9, UR5 ;  /* 0x00000009ff057299 */ /* 0x000fc60008011605 */
[----:B------:R-:W-:Y:S01]  /*1730*/  UMOV UR4, UR7 ;  /* 0x0000000700047c82 */ /* 0x000fe20008000000 */
[----:B------:R-:W-:Y:S02]  /*1740*/  USEL UR5, UR28, UR5, !UP2 ;  /* 0x000000051c057287 */ /* 0x000fe4000d000000 */
[----:B------:R-:W-:Y:S02]  /*1750*/  UISETP.NE.AND UP2, UPT, UR10, 0x1, UPT ;  /* 0x000000010a00788c */ /* 0x000fe4000bf45270 */
[----:B----4-:R-:W-:-:S04]  /*1760*/  USHF.R.U32.HI UR4, URZ, UR13, UR4 ;  /* 0x0000000dff047299 */ /* 0x010fc80008011604 */
[----:B------:R-:W-:-:S04]  /*1770*/  USEL UR4, UR20, UR4, !UP2 ;  /* 0x0000000414047287 */ /* 0x000fc8000d000000 */
[----:B------:R-:W-:Y:S02]  /*1780*/  UIADD3 UR6, UPT, UPT, UR5, -UR4, URZ ;  /* 0x8000000405067290 */ /* 0x000fe4000fffe0ff */
[----:B------:R-:W-:Y:S02]  /*1790*/  UIADD3 UR4, UPT, UPT, -UR5, UR4, URZ ;  /* 0x0000000405047290 */ /* 0x000fe4000fffe1ff */
[----:B------:R-:W-:Y:S02]  /*17a0*/  UIMAD UR20, UR6, UR10, UR20 ;  /* 0x0000000a061472a4 */ /* 0x000fe4000f8e0214 */
[----:B------:R-:W-:-:S12]  /*17b0*/  UIMAD UR28, UR4, UR12, UR28 ;  /* 0x0000000c041c72a4 */ /* 0x000fd8000f8e021c */
.L_x_19:
[----:B------:R-:W-:Y:S05]  /*17c0*/  BRA.U !UP6, `(.L_x_20) ;  /* 0x000000010e0c7547 */ /* 0x000fea000b800000 */
[----:B------:R-:W-:Y:S01]  /*17d0*/  UCGABAR_WAIT ;  /* 0x0000000000007dc7 */ /* 0x000fe20008000000 */
[----:B------:R-:W-:Y:S01]  /*17e0*/  CCTL.IVALL ;  /* 0x00000000ff00798f */ /* 0x000fe20002000000 */
[----:B------:R-:W-:Y:S05]  /*17f0*/  BRA `(.L_x_21) ;  /* 0x0000000000047947 */ /* 0x000fea0003800000 */
.L_x_20:
[----:B------:R-:W-:Y:S06]  /*1800*/  BAR.SYNC.DEFER_BLOCKING 0x0 ;  /* 0x0000000000007b1d */ /* 0x000fec0000010000 */
.L_x_21:
[----:B------:R-:W-:Y:S05]  /*1810*/  BRA.U UP0, `(.L_x_22) ;  /* 0x0000001500c87547 */ /* 0x000fea000b800000 */
[----:B------:R-:W2:Y:S01]  /*1820*/  LDCU UR6, c[0x0][0x38c] ;  /* 0x00007180ff0677ac */ /* 0x000ea20008000800 */
[----:B------:R-:W3:Y:S01]  /*1830*/  S2UR UR7, SR_CgaCtaId ;  /* 0x00000000000779c3 */ /* 0x000ee20000008800 */
[----:B------:R-:W-:Y:S01]  /*1840*/  PLOP3.LUT P2, PT, PT, PT, UP4, 0x80, 0x8 ;  /* 0x000000000008781c */ /* 0x000fe20003f4f048 */
[----:B------:R-:W-:Y:S01]  /*1850*/  IMAD.MOV.U32 R12, RZ, RZ, 0x1 ;  /* 0x00000001ff0c7424 */ /* 0x000fe200078e00ff */
[----:B------:R-:W-:Y:S01]  /*1860*/  UMOV UR15, 0x400 ;  /* 0x00000400000f7882 */ /* 0x000fe20000000000 */
[----:B------:R-:W-:Y:S01]  /*1870*/  UISETP.NE.AND UP1, UPT, UR21, URZ, UPT ;  /* 0x000000ff1500728c */ /* 0x000fe2000bf25270 */
[----:B------:R-:W-:Y:S02]  /*1880*/  ISETP.NE.AND P3, PT, R3, RZ, P4 ;  /* 0x000000ff0300720c */ /* 0x000fe40002765270 */
[----:B------:R-:W-:Y:S02]  /*1890*/  CS2R R10, SRZ ;  /* 0x00000000000a7805 */ /* 0x000fe4000001ff00 */
[----:B------:R-:W-:Y:S01]  /*18a0*/  PLOP3.LUT P2, PT, P2, PT, PT, 0x8, 0x80 ;  /* 0x000000000080781c */ /* 0x000fe2000174e170 */
[----:B------:R-:W-:Y:S01]  /*18b0*/  IMAD.MOV.U32 R9, RZ, RZ, RZ ;  /* 0x000000ffff097224 */ /* 0x000fe200078e00ff */
[----:B------:R-:W4:Y:S01]  /*18c0*/  LDCU UR67, c[0x0][0x370] ;  /* 0x00006e00ff4377ac */ /* 0x000f220008000800 */
[----:B------:R-:W-:Y:S01]  /*18d0*/  IMAD.MOV.U32 R8, RZ, RZ, 0x1 ;  /* 0x00000001ff087424 */ /* 0x000fe200078e00ff */
[----:B------:R-:W1:Y:S01]  /*18e0*/  LDCU.64 UR54, c[0x0][0x348] ;  /* 0x00006900ff3677ac */ /* 0x000e620008000a00 */
[----:B--2---:R-:W-:-:S02]  /*18f0*/  UIADD3 UR5, UPT, UPT, UR6, 0xff, URZ ;  /* 0x000000ff06057890 */ /* 0x004fc4000fffe0ff */
[----:B------:R-:W-:Y:S02]  /*1900*/  ULEA.HI UR72, UR53, UR73, URZ, 0x19 ;  /* 0x0000004935487291 */ /* 0x000fe4000f8fc8ff */
[----:B------:R-:W-:Y:S02]  /*1910*/  USHF.R.S32.HI UR4, URZ, 0x1f, UR5 ;  /* 0x0000001fff047899 */ /* 0x000fe40008011405 */
[----:B------:R-:W-:Y:S02]  /*1920*/  UIADD3 UR74, UPT, UPT, UR6, 0x1fe, URZ ;  /* 0x000001fe064a7890 */ /* 0x000fe4000fffe0ff */
[----:B------:R-:W-:Y:S02]  /*1930*/  ULEA.HI UR4, UR4, UR5, URZ, 0x8 ;  /* 0x0000000504047291 */ /* 0x000fe4000f8f40ff */
[----:B---3--:R-:W-:Y:S02]  /*1940*/  ULEA UR15, UR7, UR15, 0x18 ;  /* 0x0000000f070f7291 */ /* 0x008fe4000f8ec0ff */
[----:B------:R-:W-:-:S02]  /*1950*/  USHF.R.S32.HI UR69, URZ, 0x8, UR4 ;  /* 0x00000008ff457899 */ /* 0x000fc40008011404 */
[----:B------:R-:W-:Y:S02]  /*1960*/  UIADD3 UR4, UPT, UPT, UR6, -0x1, URZ ;  /* 0xffffffff06047890 */ /* 0x000fe4000fffe0ff */
[----:B------:R-:W-:Y:S02]  /*1970*/  UISETP.LT.U32.AND UP0, UPT, UR69, 0x2, UPT ;  /* 0x000000024500788c */ /* 0x000fe4000bf01070 */
[----:B------:R-:W-:Y:S02]  /*1980*/  UISETP.GE.U32.AND UP2, UPT, UR4, -0x1ff, UPT ;  /* 0xfffffe010400788c */ /* 0x000fe4000bf46070 */
[----:B------:R-:W-:Y:S01]  /*1990*/  USEL UR68, UR69, 0x2, UP0 ;  /* 0x0000000245447887 */ /* 0x000fe20008000000 */
[----:B------:R-:W2:Y:S03]  /*19a0*/  LDCU UR66, c[0x0][0x374] ;  /* 0x00006e80ff4277ac */ /* 0x000ea60008000800 */
[----:B------:R-:W-:-:S02]  /*19b0*/  UIADD3 UR4, UPT, UPT, UR68, -0x1, URZ ;  /* 0xffffffff44047890 */ /* 0x000fc4000fffe0ff */
[----:B------:R-:W-:-:S03]  /*19c0*/  USEL UR58, UR58, 0x2, UP1 ;  /* 0x000000023a3a7887 */ /* 0x000fc60008800000 */
[----:B------:R-:W-:Y:S02]  /*19d0*/  @UP2 UIADD3 UR4, UPT, UPT, UR68, URZ, URZ ;  /* 0x000000ff44042290 */ /* 0x000fe4000fffe0ff */
[----:B------:R-:W-:Y:S02]  /*19e0*/  UIADD3 UR63, UPT, UPT, UR15, 0x31000, UR61 ;  /* 0x000310000f3f7890 */ /* 0x000fe4000fffe03d */
[----:B------:R-:W-:Y:S02]  /*19f0*/  UIADD3 UR71, UPT, UPT, UR69, -UR68, URZ ;  /* 0x8000004445477290 */ /* 0x000fe4000fffe0ff */
[----:B------:R-:W-:Y:S02]  /*1a00*/  UIADD3 UR62, UPT, UPT, UR4, 0x1, URZ ;  /* 0x00000001043e7890 */ /* 0x000fe4000fffe0ff */
[----:B------:R-:W-:Y:S01]  /*1a10*/  UIADD3 UR70, UPT, UPT, -UR4, URZ, URZ ;  /* 0x000000ff04467290 */ /* 0x000fe2000fffe1ff */
[----:B-1--4-:R-:W-:-:S11]  /*1a20*/  UMOV UR29, URZ ;  /* 0x000000ff001d7c82 */ /* 0x012fd60008000000 */
.L_x_46:
[----:B-1----:R-:W1:Y:S02]  /*1a30*/  S2UR UR4, SR_CgaCtaId ;  /* 0x00000000000479c3 */ /* 0x002e640000008800 */
[----:B-1----:R-:W-:-:S09]  /*1a40*/  UISETP.NE.AND UP0, UPT, UR4, URZ, UPT ;  /* 0x000000ff0400728c */ /* 0x002fd2000bf05270 */
[----:B---3--:R-:W-:Y:S05]  /*1a50*/  BRA.U UP0, `(.L_x_23) ;  /* 0x0000000100287547 */ /* 0x008fea000b800000 */
[----:B------:R-:W-:Y:S02]  /*1a60*/  LEA R0, R9, UR15, 0x3 ;  /* 0x0000000f09007c11 */ /* 0x000fe4000f8e18ff */
[----:B------:R-:W-:-:S04]  /*1a70*/  SHF.L.U32 R3, R8, 0x1f, RZ ;  /* 0x0000001f08037819 */ /* 0x000fc800000006ff */
[----:B------:R-:W1:Y:S02]  /*1a80*/  SYNCS.PHASECHK.TRANS64.TRYWAIT P0, [R0+URZ+0xb0], R3 ;  /* 0x0000b003000075a7 */ /* 0x000e6400080011ff */
[----:B-1----:R-:W-:Y:S05]  /*1a90*/  @!P0 BRA `(.L_x_24) ;  /* 0x000000b4002c8947 */ /* 0x002fea0003800000 */
.L_x_149:
[----:B------:R3:W-:Y:S01]  /*1aa0*/  SYNCS.ARRIVE.TRANS64.A1T0 RZ, [R0+URZ+0xa0], RZ ;  /* 0x0000a0ff00ff79a7 */ /* 0x0007e200081000ff */
[----:B------:R-:W-:-:S05]  /*1ab0*/  VIADD R9, R9, 0x1 ;  /* 0x0000000109097836 */ /* 0x000fca0000000000 */
[----:B------:R-:W-:-:S04]  /*1ac0*/  ISETP.NE.AND P0, PT, R9, 0x2, PT ;  /* 0x000000020900780c */ /* 0x000fc80003f05270 */
[----:B-1----:R-:W-:Y:S02]  /*1ad0*/  SEL R3, RZ, 0x1, P0 ;  /* 0x00000001ff037807 */ /* 0x002fe40000000000 */
[----:B------:R-:W-:Y:S02]  /*1ae0*/  SEL R9, R9, RZ, P0 ;  /* 0x000000ff09097207 */ /* 0x000fe40000000000 */
[----:B------:R-:W-:Y:S02]  /*1af0*/  LOP3.LUT R8, R8, R3, RZ, 0x3c, !PT ;  /* 0x0000000308087212 */ /* 0x000fe400078e3cff */
.L_x_23:
[----:B------:R-:W-:Y:S01]  /*1b00*/  ULEA UR4, UR29, UR15, 0x3 ;  /* 0x0000000f1d047291 */ /* 0x000fe2000f8e18ff */
[----:B---3--:R-:W-:Y:S01]  /*1b10*/  SHF.L.U32 R0, R12, 0x1f, RZ ;  /* 0x0000001f0c007819 */ /* 0x008fe200000006ff */
[----:B------:R-:W-:Y:S02]  /*1b20*/  UISETP.GE.U32.AND UP0, UPT, UR74, 0x1ff, UPT ;  /* 0x000001ff4a00788c */ /* 0x000fe4000bf06070 */
[----:B------:R-:W-:Y:S02]  /*1b30*/  ULEA UR35, UR20, UR72, 0x8 ;  /* 0x0000004814237291 */ /* 0x000fe4000f8e40ff */
[----:B------:R-:W-:Y:S01]  /*1b40*/  ULEA UR19, UR20, UR76, 0x1 ;  /* 0x0000004c14137291 */ /* 0x000fe2000f8e08ff */
[----:B------:R-:W-:Y:S02]  /*1b50*/  UMOV UR14, URZ ;  /* 0x000000ff000e7c82 */ /* 0x000fe40008000000 */
[----:B------:R1:W3:Y:S01]  /*1b60*/  SYNCS.PHASECHK.TRANS64.TRYWAIT P1, [UR4+0x10], R0 ;  /* 0x00001000ff0075a7 */ /* 0x0002e20008021104 */
[----:B------:R-:W-:-:S04]  /*1b70*/  ULEA.HI UR4, UR28, UR28, URZ, 0x1 ;  /* 0x0000001c1c047291 */ /* 0x000fc8000f8f08ff */
[----:B------:R-:W-:Y:S02]  /*1b80*/  USHF.L.U32 UR51, UR4, 0x7, URZ ;  /* 0x0000000704337899 */ /* 0x000fe400080006ff */
[----:B------:R-:W-:Y:S02]  /*1b90*/  ULOP3.LUT UR12, UR4, 0xfffffffe, URZ, 0xc0, !UPT ;  /* 0xfffffffe040c7892 */ /* 0x000fe4000f8ec0ff */
[----:B------:R-:W-:Y:S02]  /*1ba0*/  ULOP3.LUT UR51, UR73, 0xffffff00, UR51, 0xf8, !UPT ;  /* 0xffffff0049337892 */ /* 0x000fe4000f8ef833 */
[----:B------:R-:W-:Y:S01]  /*1bb0*/  ULOP3.LUT UR12, UR12, 0x1, UR75, 0xf8, !UPT ;  /* 0x000000010c0c7892 */ /* 0x000fe2000f8ef84b */
[----:B------:R-:W-:Y:S11]  /*1bc0*/  BRA.U !UP0, `(.L_x_25) ;  /* 0x0000000508647547 */ /* 0x000ff6000b800000 */
[----:B------:R-:W-:Y:S01]  /*1bd0*/  UMOV UR37, UR70 ;  /* 0x0000004600257c82 */ /* 0x000fe20008000000 */
[----:B------:R-:W-:Y:S01]  /*1be0*/  UMOV UR5, UR29 ;  /* 0x0000001d00057c82 */ /* 0x000fe20008000000 */
[----:B------:R-:W-:Y:S01]  /*1bf0*/  UMOV UR42, 0x80 ;  /* 0x00000080002a7882 */ /* 0x000fe20000000000 */
[----:B------:R-:W-:Y:S01]  /*1c00*/  UMOV UR11, URZ ;  /* 0x000000ff000b7c82 */ /* 0x000fe20008000000 */
[----:B------:R-:W-:-:S05]  /*1c10*/  UMOV UR20, UR60 ;  /* 0x0000003c00147c82 */ /* 0x000fca0008000000 */
.L_x_33:
[----:B------:R-:W-:Y:S01]  /*1c20*/  ULEA UR6, UR5, UR15, 0x3 ;  /* 0x0000000f05067291 */ /* 0x000fe2000f8e18ff */
[----:B---3--:R-:W-:Y:S01]  /*1c30*/  @P4 MOV R2, 0x21800 ;  /* 0x0002180000024802 */ /* 0x008fe20000000f00 */
[----:B--23--:R-:W-:Y:S10]  /*1c40*/  @P1 BRA `(.L_x_26) ;  /* 0x00000000000c1947 */ /* 0x00cff40003800000 */
[----:B------:R-:W-:-:S04]  /*1c50*/  SHF.L.U32 R3, R12, 0x1f, RZ ;  /* 0x0000001f0c037819 */ /* 0x000fc800000006ff */
[----:B------:R-:W3:Y:S02]  /*1c60*/  SYNCS.PHASECHK.TRANS64.TRYWAIT P0, [UR6+0x10], R3 ;  /* 0x00001003ff0075a7 */ /* 0x000ee40008001106 */
[----:B---3--:R-:W-:Y:S05]  /*1c70*/  @!P0 BRA `(.L_x_27) ;  /* 0x000000b000c88947 */ /* 0x008fea0003800000 */
.L_x_26:
[----:B------:R3:W-:Y:S01]  /*1c80*/  @P4 SYNCS.ARRIVE.TRANS64 RZ, [UR6], R2 ;  /* 0x00000002ffff49a7 */ /* 0x0007e20008000006 */
[----:B------:R-:W-:Y:S02]  /*1c90*/  ULOP3.LUT UR4, UR58, 0x2, URZ, 0xfc, !UPT ;  /* 0x000000023a047892 */ /* 0x000fe4000f8efcff */
[----:B------:R-:W-:Y:S02]  /*1ca0*/  UIADD3 UR37, UPT, UPT, UR37, 0x1, URZ ;  /* 0x0000000125257890 */ /* 0x000fe4000fffe0ff */
[----:B------:R-:W-:Y:S02]  /*1cb0*/  UISETP.NE.AND UP0, UPT, UR4, 0x2, UPT ;  /* 0x000000020400788c */ /* 0x000fe4000bf05270 */
[----:B------:R-:W-:-:S07]  /*1cc0*/  UISETP.NE.AND UP4, UPT, UR37, 0x1, UPT ;  /* 0x000000012500788c */ /* 0x000fce000bf85270 */
[----:B------:R-:W-:Y:S05]  /*1cd0*/  BRA.U UP0, `(.L_x_28) ;  /* 0x0000000100047547 */ /* 0x000fea000b800000 */
[----:B--2---:R-:W-:Y:S05]  /*1ce0*/  BPT.TRAP 0x1 ;  /* 0x000000040000795c */ /* 0x004fea0000300000 */
.L_x_28:
[----:B------:R-:W-:Y:S04]  /*1cf0*/  BSSY.RECONVERGENT B0, `(.L_x_29) ;  /* 0x0000003000007945 */ /* 0x000fe80003800200 */
[----:B------:R-:W-:Y:S05]  /*1d00*/  @!P3 BRA `(.L_x_30) ;  /* 0x000000000004b947 */ /* 0x000fea0003800000 */
[----:B--2---:R-:W-:Y:S05]  /*1d10*/  BPT.TRAP 0x1 ;  /* 0x000000040000795c */ /* 0x004fea0000300000 */
.L_x_30:
[----:B--2---:R-:W-:Y:S05]  /*1d20*/  BSYNC.RECONVERGENT B0 ;  /* 0x0000000000007941 */ /* 0x004fea0003800200 */
.L_x_29:
[----:B------:R-:W-:Y:S01]  /*1d30*/  UIADD3 UR4, UPT, UPT, UR5, 0x1, URZ ;  /* 0x0000000105047890 */ /* 0x000fe2000fffe0ff */
[----:B------:R-:W-:Y:S01]  /*1d40*/  BSSY.RECONVERGENT B0, `(.L_x_31) ;  /* 0x000003b000007945 */ /* 0x000fe20003800200 */
[----:B------:R-:W-:Y:S02]  /*1d50*/  ELECT P0, URZ, PT ;  /* 0x0000000000ff782f */ /* 0x000fe40003800000 */
[----:B------:R-:W-:-:S04]  /*1d60*/  UISETP.NE.AND UP0, UPT, UR4, 0x2, UPT ;  /* 0x000000020400788c */ /* 0x000fc8000bf05270 */
[----:B------:R-:W-:Y:S02]  /*1d70*/  USEL UR7, URZ, 0x1, UP0 ;  /* 0x00000001ff077887 */ /* 0x000fe40008000000 */
[----:B------:R-:W-:-:S04]  /*1d80*/  USEL UR29, UR4, URZ, UP0 ;  /* 0x000000ff041d7287 */ /* 0x000fc80008000000 */
[----:B------:R-:W-:Y:S01]  /*1d90*/  ULEA UR4, UR29, UR15, 0x3 ;  /* 0x0000000f1d047291 */ /* 0x000fe2000f8e18ff */
[----:B------:R-:W-:-:S04]  /*1da0*/  LOP3.LUT R12, R12, UR7, RZ, 0x3c, !PT ;  /* 0x000000070c0c7c12 */ /* 0x000fc8000f8e3cff */
[----:B-1----:R-:W-:-:S04]  /*1db0*/  SHF.L.U32 R0, R12, 0x1f, RZ ;  /* 0x0000001f0c007819 */ /* 0x002fc800000006ff */
[----:B------:R1:W2:Y:S01]  /*1dc0*/  SYNCS.PHASECHK.TRANS64.TRYWAIT P1, [UR4+0x10], R0 ;  /* 0x00001000ff0075a7 */ /* 0x0002a20008021104 */
[----:B------:R-:W-:Y:S05]  /*1dd0*/  @!P0 BRA `(.L_x_32) ;  /* 0x0000000000c48947 */ /* 0x000fea0003800000 */
[----:B------:R-:W-:Y:S02]  /*1de0*/  USHF.L.U32 UR4, UR5, 0xf, URZ ;  /* 0x0000000f05047899 */ /* 0x000fe400080006ff */
[----:B------:R-:W-:Y:S02]  /*1df0*/  UIADD3 UR30, UP3, UPT, UR54, 0x80, URZ ;  /* 0x00000080361e7890 */ /* 0x000fe4000ff7e0ff */
[----:B------:R-:W-:Y:S02]  /*1e00*/  ULOP3.LUT UR24, UR4, UR53, URZ, 0xfc, !UPT ;  /* 0x0000003504187292 */ /* 0x000fe4000f8efcff */
[----:B------:R-:W-:Y:S02]  /*1e10*/  UIADD3 UR40, UPT, UPT, UR15, UR4, URZ ;  /* 0x000000040f287290 */ /* 0x000fe4000fffe0ff */
[----:B------:R-:W-:Y:S02]  /*1e20*/  UIADD3 UR22, UP2, UPT, UR54, 0x180, URZ ;  /* 0x0000018036167890 */ /* 0x000fe4000ff5e0ff */
[----:B------:R-:W-:-:S02]  /*1e30*/  UIADD3 UR24, UPT, UPT, UR15, UR24, URZ ;  /* 0x000000180f187290 */ /* 0x000fc4000fffe0ff */
[----:B------:R-:W-:Y:S02]  /*1e40*/  ULEA UR8, UR5, UR15, 0xa ;  /* 0x0000000f05087291 */ /* 0x000fe4000f8e50ff */
[----:B------:R-:W-:Y:S02]  /*1e50*/  UIADD3 UR46, UP1, UPT, UR54, 0x280, URZ ;  /* 0x00000280362e7890 */ /* 0x000fe4000ff3e0ff */
[----:B------:R-:W-:Y:S02]  /*1e60*/  UIADD3 UR50, UPT, UPT, UR42, -0x80, URZ ;  /* 0xffffff802a327890 */ /* 0x000fe4000fffe0ff */
[----:B------:R-:W-:Y:S02]  /*1e70*/  ULOP3.LUT UR49, UR6, 0xfefffff8, URZ, 0xc0, !UPT ;  /* 0xfefffff806317892 */ /* 0x000fe4000f8ec0ff */
[----:B------:R-:W-:Y:S02]  /*1e80*/  UIADD3.X UR31, UPT, UPT, URZ, UR55, URZ, UP3, !UPT ;  /* 0x00000037ff1f7290 */ /* 0x000fe40009ffe4ff */
[----:B------:R-:W-:-:S02]  /*1e90*/  UIADD3 UR48, UPT, UPT, UR40, 0x10800, URZ ;  /* 0x0001080028307890 */ /* 0x000fc4000fffe0ff */
[----:B------:R-:W-:Y:S02]  /*1ea0*/  ULEA UR16, UR5, UR61, 0xb ;  /* 0x0000003d05107291 */ /* 0x000fe4000f8e58ff */
[----:B------:R-:W-:Y:S02]  /*1eb0*/  UIADD3 UR38, UP0, UPT, UR54, 0x380, URZ ;  /* 0x0000038036267890 */ /* 0x000fe4000ff1e0ff */
[----:B------:R-:W-:Y:S02]  /*1ec0*/  UIADD3 UR40, UPT, UPT, UR40, 0x14800, URZ ;  /* 0x0001480028287890 */ /* 0x000fe4000fffe0ff */
[----:B------:R-:W-:Y:S02]  /*1ed0*/  UIADD3.X UR23, UPT, UPT, URZ, UR55, URZ, UP2, !UPT ;  /* 0x00000037ff177290 */ /* 0x000fe400097fe4ff */
[----:B------:R-:W-:Y:S02]  /*1ee0*/  UIADD3 UR32, UPT, UPT, UR24, 0x20800, URZ ;  /* 0x0002080018207890 */ /* 0x000fe4000fffe0ff */
[----:B------:R-:W-:-:S02]  /*1ef0*/  UPRMT UR4, URZ, 0x5410, UR59 ;  /* 0x00005410ff047896 */ /* 0x000fc4000800003b */
[----:B------:R-:W-:Y:S02]  /*1f00*/  UIADD3 UR24, UPT, UPT, UR24, 0x24800, URZ ;  /* 0x0002480018187890 */ /* 0x000fe4000fffe0ff */
[----:B------:R-:W-:Y:S02]  /*1f10*/  UIADD3.X UR47, UPT, UPT, URZ, UR55, URZ, UP1, !UPT ;  /* 0x00000037ff2f7290 */ /* 0x000fe40008ffe4ff */
[----:B------:R-:W-:Y:S02]  /*1f20*/  UIADD3 UR8, UPT, UPT, UR8, 0x30800, URZ ;  /* 0x0003080008087890 */ /* 0x000fe4000fffe0ff */
[----:B------:R-:W-:Y:S02]  /*1f30*/  UIADD3 UR16, UPT, UPT, UR15, 0x31000, UR16 ;  /* 0x000310000f107890 */ /* 0x000fe4000fffe010 */
[----:B------:R-:W-:Y:S01]  /*1f40*/  UIADD3.X UR39, UPT, UPT, URZ, UR55, URZ, UP0, !UPT ;  /* 0x00000037ff277290 */ /* 0x000fe200087fe4ff */
[----:B------:R-:W-:Y:S01]  /*1f50*/  UMOV UR56, 0x0 ;  /* 0x0000000000387882 */ /* 0x000fe20000000000 */
[----:B------:R-:W-:Y:S01]  /*1f60*/  UMOV UR57, 0x10000000 ;  /* 0x1000000000397882 */ /* 0x000fe20000000000 */
[----:B------:R-:W-:Y:S01]  /*1f70*/  UMOV UR43, UR51 ;  /* 0x00000033002b7c82 */ /* 0x000fe20008000000 */
[----:B------:R-:W-:Y:S01]  /*1f80*/  UMOV UR44, UR52 ;  /* 0x00000034002c7c82 */ /* 0x000fe20008000000 */
[----:B------:R-:W-:Y:S01]  /*1f90*/  UMOV UR41, UR49 ;  /* 0x0000003100297c82 */ /* 0x000fe20008000000 */
[----:B------:R-:W-:Y:S01]  /*1fa0*/  UMOV UR36, UR52 ;  /* 0x0000003400247c82 */ /* 0x000fe20008000000 */
[----:B------:R-:W-:Y:S01]  /*1fb0*/  UMOV UR33, UR49 ;  /* 0x0000003100217c82 */ /* 0x000fe20008000000 */
[----:B------:R-:W-:Y:S01]  /*1fc0*/  UMOV UR34, UR50 ;  /* 0x0000003200227c82 */ /* 0x000fe20008000000 */
[----:B------:R4:W-:Y:S01]  /*1fd0*/  UTMALDG.3D.2CTA [UR48], [UR30], desc[UR56] ;  /* 0x000038301e0075b4 */ /* 0x0009e20008211000 */
[----:B------:R-:W-:Y:S01]  /*1fe0*/  UMOV UR26, UR42 ;  /* 0x0000002a001a7c82 */ /* 0x000fe20008000000 */
[----:B------:R-:W-:Y:S01]  /*1ff0*/  UMOV UR27, UR35 ;  /* 0x00000023001b7c82 */ /* 0x000fe20008000000 */
[----:B------:R-:W-:Y:S01]  /*2000*/  UMOV UR28, UR52 ;  /* 0x00000034001c7c82 */ /* 0x000fe20008000000 */
[----:B------:R-:W-:Y:S01]  /*2010*/  UMOV UR10, URZ ;  /* 0x000000ff000a7c82 */ /* 0x000fe20008000000 */
[----:B------:R-:W-:Y:S01]  /*2020*/  UMOV UR25, UR49 ;  /* 0x0000003100197c82 */ /* 0x000fe20008000000 */
[----:B------:R-:W-:Y:S01]  /*2030*/  UMOV UR13, UR52 ;  /* 0x00000034000d7c82 */ /* 0x000fe20008000000 */
[----:B------:R-:W-:Y:S01]  /*2040*/  UMOV UR9, UR49 ;  /* 0x0000003100097c82 */ /* 0x000fe20008000000 */
[----:B------:R4:W-:Y:S01]  /*2050*/  UTMALDG.3D.2CTA [UR40], [UR30], desc[UR56] ;  /* 0x000038281e0075b4 */ /* 0x0009e20008211000 */
[----:B------:R-:W-:Y:S01]  /*2060*/  UMOV UR7, 0xf0000 ;  /* 0x000f000000077882 */ /* 0x000fe20000000000 */
[----:B------:R-:W-:Y:S01]  /*2070*/  UMOV UR21, UR52 ;  /* 0x0000003400157c82 */ /* 0x000fe20008000000 */
[----:B------:R-:W-:Y:S01]  /*2080*/  UMOV UR17, UR49 ;  /* 0x0000003100117c82 */ /* 0x000fe20008000000 */
[----:B------:R-:W-:Y:S01]  /*2090*/  UMOV UR18, UR10 ;  /* 0x0000000a00127c82 */ /* 0x000fe20008000000 */
[----:B------:R4:W-:Y:S01]  /*20a0*/  UTMALDG.3D.MULTICAST.2CTA [UR32], [UR22], UR4, desc[UR56] ;  /* 0x00003820160073b4 */ /* 0x0009e20008211804 */
[----:B------:R4:W-:Y:S01]  /*20b0*/  UTMALDG.3D.MULTICAST.2CTA [UR24], [UR22], UR4, desc[UR56] ;  /* 0x00003818160073b4 */ /* 0x0009e20008211804 */
[----:B------:R4:W-:Y:S01]  /*20c0*/  UTMALDG.4D.2CTA [UR8], [UR46], desc[UR56] ;  /* 0x000038082e0075b4 */ /* 0x0009e20008219000 */
[----:B------:R4:W-:Y:S02]  /*20d0*/  UTMALDG.4D.MULTICAST.2CTA [UR16], [UR38], UR7, desc[UR56] ;  /* 0x00003810260073b4 */ /* 0x0009e40008219807 */
[----:B----4-:R-:W-:Y:S01]  /*20e0*/  NOP ;  /* 0x0000000000007918 */ /* 0x010fe20000000000 */
.L_x_32:
[----:B------:R-:W-:Y:S05]  /*20f0*/  BSYNC.RECONVERGENT B0 ;  /* 0x0000000000007941 */ /* 0x000fea0003800200 */
.L_x_31:
[----:B------:R-:W-:Y:S02]  /*2100*/  UIADD3 UR42, UPT, UPT, UR42, 0x100, URZ ;  /* 0x000001002a2a7890 */ /* 0x000fe4000fffe0ff */
[----:B------:R-:W-:Y:S02]  /*2110*/  UIADD3 UR20, UPT, UPT, UR20, 0x2, URZ ;  /* 0x0000000214147890 */ /* 0x000fe4000fffe0ff */
[----:B------:R-:W-:Y:S01]  /*2120*/  UIADD3 UR11, UPT, UPT, UR11, 0x2, URZ ;  /* 0x000000020b0b7890 */ /* 0x000fe2000fffe0ff */
[----:B------:R-:W-:Y:S01]  /*2130*/  UMOV UR5, UR29 ;  /* 0x0000001d00057c82 */ /* 0x000fe20008000000 */
[----:B------:R-:W-:Y:S01]  /*2140*/  UMOV UR14, UR62 ;  /* 0x0000003e000e7c82 */ /* 0x000fe20008000000 */
[----:B------:R-:W-:Y:S09]  /*2150*/  BRA.U UP4, `(.L_x_33) ;  /* 0xfffffff904b07547 */ /* 0x000ff2000b83ffff */
.L_x_25:
[----:B------:R-:W-:Y:S01]  /*2160*/  ULEA UR4, UR29, UR15, 0x3 ;  /* 0x0000000f1d047291 */ /* 0x000fe2000f8e18ff */
[----:B-1----:R-:W-:Y:S01]  /*2170*/  SHF.L.U32 R0, R12, 0x1f, RZ ;  /* 0x0000001f0c007819 */ /* 0x002fe200000006ff */
[----:B------:R-:W-:Y:S01]  /*2180*/  @!P2 SYNCS.ARRIVE.TRANS64.A1T0 RZ, [UR15+0x68], RZ ;  /* 0x000068ffffffa9a7 */ /* 0x000fe2000810000f */
[----:B------:R-:W-:-:S06]  /*2190*/  UISETP.GT.AND UP0, UPT, UR69, UR68, UPT ;  /* 0x000000444500728c */ /* 0x000fcc000bf04270 */
[----:B--23--:R1:W2:Y:S03]  /*21a0*/  SYNCS.PHASECHK.TRANS64.TRYWAIT P1, [UR4+0x10], R0 ;  /* 0x00001000ff0075a7 */ /* 0x00c2a60008021104 */
[----:B------:R-:W-:Y:S05]  /*21b0*/  BRA.U !UP0, `(.L_x_34) ;  /* 0x0000000508507547 */ /* 0x000fea000b800000 */
[----:B------:R-:W-:Y:S01]  /*21c0*/  UIADD3 UR37, UPT, UPT, UR71, UR14, URZ ;  /* 0x0000000e47257290 */ /* 0x000fe2000fffe0ff */
[----:B------:R-:W-:-:S11]  /*21d0*/  UMOV UR6, UR29 ;  /* 0x0000001d00067c82 */ /* 0x000fd60008000000 */
.L_x_42:
[----:B------:R-:W-:Y:S01]  /*21e0*/  ULEA UR7, UR6, UR15, 0x3 ;  /* 0x0000000f06077291 */ /* 0x000fe2000f8e18ff */
[----:B--2---:R-:W-:Y:S01]  /*21f0*/  @P4 MOV R2, 0x21800 ;  /* 0x0002180000024802 */ /* 0x004fe20000000f00 */
[----:B--23--:R-:W-:Y:S10]  /*2200*/  @P1 BRA `(.L_x_35) ;  /* 0x00000000000c1947 */ /* 0x00cff40003800000 */
[----:B------:R-:W-:-:S04]  /*2210*/  SHF.L.U32 R3, R12, 0x1f, RZ ;  /* 0x0000001f0c037819 */ /* 0x000fc800000006ff */
[----:B------:R-:W2:Y:S02]  /*2220*/  SYNCS.PHASECHK.TRANS64.TRYWAIT P0, [UR7+0x10], R3 ;  /* 0x00001003ff0075a7 */ /* 0x000ea40008001107 */
[----:B--2---:R-:W-:Y:S05]  /*2230*/  @!P0 BRA `(.L_x_36) ;  /* 0x000000ac00708947 */ /* 0x004fea0003800000 */
.L_x_35:
[----:B------:R2:W-:Y:S01]  /*2240*/  @P4 SYNCS.ARRIVE.TRANS64 RZ, [UR7], R2 ;  /* 0x00000002ffff49a7 */ /* 0x0005e20008000007 */
[----:B------:R-:W-:-:S04]  /*2250*/  ULOP3.LUT UR4, UR58, 0x2, URZ, 0xfc, !UPT ;  /* 0x000000023a047892 */ /* 0x000fc8000f8efcff */
[----:B------:R-:W-:-:S09]  /*2260*/  UISETP.NE.AND UP0, UPT, UR4, 0x2, UPT ;  /* 0x000000020400788c */ /* 0x000fd2000bf05270 */
[----:B------:R-:W-:Y:S05]  /*2270*/  BRA.U UP0, `(.L_x_37) ;  /* 0x0000000100047547 */ /* 0x000fea000b800000 */
[----:B------:R-:W-:Y:S05]  /*2280*/  BPT.TRAP 0x1 ;  /* 0x000000040000795c */ /* 0x000fea0000300000 */
.L_x_37:
[----:B------:R-:W-:Y:S04]  /*2290*/  BSSY.RECONVERGENT B0, `(.L_x_38) ;  /* 0x0000003000007945 */ /* 0x000fe80003800200 */
[----:B------:R-:W-:Y:S05]  /*22a0*/  @!P3 BRA `(.L_x_39) ;  /* 0x000000000004b947 */ /* 0x000fea0003800000 */
[----:B------:R-:W-:Y:S05]  /*22b0*/  BPT.TRAP 0x1 ;  /* 0x000000040000795c */ /* 0x000fea0000300000 */
.L_x_39:
[----:B------:R-:W-:Y:S05]  /*22c0*/  BSYNC.RECONVERGENT B0 ;  /* 0x0000000000007941 */ /* 0x000fea0003800200 */
.L_x_38:
        /* <DEDUP_REMOVED lines=9> */
[----:B------:R1:W3:Y:S01]  /*2360*/  SYNCS.PHASECHK.TRANS64.TRYWAIT P1, [UR4+0x10], R0 ;  /* 0x00001000ff0075a7 */ /* 0x0002e20008021104 */
[----:B------:R-:W-:Y:S05]  /*2370*/  @!P0 BRA `(.L_x_41) ;  /* 0x0000000000cc8947 */ /* 0x000fea0003800000 */
[----:B------:R-:W-:Y:S02]  /*2380*/  USHF.L.U32 UR8, UR6, 0xf, URZ ;  /* 0x0000000f06087899 */ /* 0x000fe400080006ff */
[----:B------:R-:W-:Y:S02]  /*2390*/  UIADD3 UR4, UP3, UPT, UR54, 0x80, URZ ;  /* 0x0000008036047890 */ /* 0x000fe4000ff7e0ff */
[----:B------:R-:W-:Y:S02]  /*23a0*/  ULOP3.LUT UR24, UR8, UR53, URZ, 0xfc, !UPT ;  /* 0x0000003508187292 */ /* 0x000fe4000f8efcff */
[----:B------:R-:W-:Y:S02]  /*23b0*/  UIADD3 UR40, UPT, UPT, UR15, UR8, URZ ;  /* 0x000000080f287290 */ /* 0x000fe4000fffe0ff */
[----:B------:R-:W-:Y:S02]  /*23c0*/  USHF.L.U32 UR50, UR14, 0x8, URZ ;  /* 0x000000080e327899 */ /* 0x000fe400080006ff */
[----:B------:R-:W-:-:S02]  /*23d0*/  UIADD3 UR22, UP2, UPT, UR54, 0x180, URZ ;  /* 0x0000018036167890 */ /* 0x000fc4000ff5e0ff */
[----:B------:R-:W-:Y:S02]  /*23e0*/  UIADD3 UR24, UPT, UPT, UR15, UR24, URZ ;  /* 0x000000180f187290 */ /* 0x000fe4000fffe0ff */
[----:B------:R-:W-:Y:S02]  /*23f0*/  ULOP3.LUT UR49, UR7, 0xfefffff8, URZ, 0xc0, !UPT ;  /* 0xfefffff807317892 */ /* 0x000fe4000f8ec0ff */
[----:B------:R-:W-:Y:S02]  /*2400*/  UIADD3.X UR5, UPT, UPT, URZ, UR55, URZ, UP3, !UPT ;  /* 0x00000037ff057290 */ /* 0x000fe40009ffe4ff */
[----:B------:R-:W-:Y:S02]  /*2410*/  UIADD3 UR48, UPT, UPT, UR40, 0x10800, URZ ;  /* 0x0001080028307890 */ /* 0x000fe4000fffe0ff */
[----:B------:R-:W-:Y:S02]  /*2420*/  UIADD3 UR42, UPT, UPT, UR50, 0x80, URZ ;  /* 0x00000080322a7890 */ /* 0x000fe4000fffe0ff */
[----:B------:R-:W-:-:S02]  /*2430*/  UIADD3 UR40, UPT, UPT, UR40, 0x14800, URZ ;  /* 0x0001480028287890 */ /* 0x000fc4000fffe0ff */
[----:B------:R-:W-:Y:S02]  /*2440*/  ULEA UR17, UR6, UR15, 0xa ;  /* 0x0000000f06117291 */ /* 0x000fe4000f8e50ff */
[----:B------:R-:W-:Y:S02]  /*2450*/  UIADD3 UR30, UP1, UPT, UR54, 0x280, URZ ;  /* 0x00000280361e7890 */ /* 0x000fe4000ff3e0ff */
[----:B------:R-:W-:Y:S02]  /*2460*/  UIADD3.X UR23, UPT, UPT, URZ, UR55, URZ, UP2, !UPT ;  /* 0x00000037ff177290 */ /* 0x000fe400097fe4ff */
[----:B------:R-:W-:Y:S02]  /*2470*/  UIADD3 UR32, UPT, UPT, UR24, 0x20800, URZ ;  /* 0x0002080018207890 */ /* 0x000fe4000fffe0ff */
[----:B------:R-:W-:Y:S02]  /*2480*/  UPRMT UR9, URZ, 0x5410, UR59 ;  /* 0x00005410ff097896 */ /* 0x000fe4000800003b */
[----:B------:R-:W-:-:S02]  /*2490*/  UIADD3 UR38, UP0, UPT, UR54, 0x380, URZ ;  /* 0x0000038036267890 */ /* 0x000fc4000ff1e0ff */
[----:B------:R-:W-:Y:S02]  /*24a0*/  USHF.L.U32 UR11, UR14, 0x1, URZ ;  /* 0x000000010e0b7899 */ /* 0x000fe400080006ff */
[----:B------:R-:W-:Y:S02]  /*24b0*/  UIADD3 UR24, UPT, UPT, UR24, 0x24800, URZ ;  /* 0x0002480018187890 */ /* 0x000fe4000fffe0ff */
[----:B------:R-:W-:Y:S02]  /*24c0*/  UIADD3.X UR31, UPT, UPT, URZ, UR55, URZ, UP1, !UPT ;  /* 0x00000037ff1f7290 */ /* 0x000fe40008ffe4ff */
[----:B------:R-:W-:Y:S01]  /*24d0*/  UIADD3 UR8, UPT, UPT, UR17, 0x30800, URZ ;  /* 0x0003080011087890 */ /* 0x000fe2000fffe0ff */
[----:B------:R-:W-:Y:S01]  /*24e0*/  UMOV UR46, 0x0 ;  /* 0x00000000002e7882 */ /* 0x000fe20000000000 */
[----:B------:R-:W-:Y:S01]  /*24f0*/  UMOV UR47, 0x10000000 ;  /* 0x10000000002f7882 */ /* 0x000fe20000000000 */
[----:B------:R-:W-:Y:S01]  /*2500*/  ULEA UR16, UR6, UR63, 0xb ;  /* 0x0000003f06107291 */ /* 0x000fe2000f8e58ff */
[----:B------:R-:W-:Y:S01]  /*2510*/  UTMALDG.3D.2CTA [UR48], [UR4], desc[UR46] ;  /* 0x00002e30040075b4 */ /* 0x000fe20008211000 */
[----:B------:R-:W-:-:S02]  /*2520*/  UIADD3 UR20, UPT, UPT, UR60, UR11, URZ ;  /* 0x0000000b3c147290 */ /* 0x000fc4000fffe0ff */
[----:B------:R-:W-:Y:S01]  /*2530*/  UIADD3.X UR39, UPT, UPT, URZ, UR55, URZ, UP0, !UPT ;  /* 0x00000037ff277290 */ /* 0x000fe200087fe4ff */
[----:B------:R-:W-:Y:S01]  /*2540*/  UMOV UR43, UR51 ;  /* 0x00000033002b7c82 */ /* 0x000fe20008000000 */
        /* <DEDUP_REMOVED lines=8> */
[----:B------:R-:W-:Y:S01]  /*25d0*/  UTMALDG.3D.2CTA [UR40], [UR4], desc[UR46] ;  /* 0x00002e28040075b4 */ /* 0x000fe20008211000 */
[----:B------:R-:W-:Y:S01]  /*25e0*/  UMOV UR26, UR42 ;  /* 0x0000002a001a7c82 */ /* 0x000fe20008000000 */
[----:B------:R-:W-:Y:S01]  /*25f0*/  UMOV UR10, URZ ;  /* 0x000000ff000a7c82 */ /* 0x000fe20008000000 */
[----:B------:R-:W-:Y:S01]  /*2600*/  UMOV UR13, UR52 ;  /* 0x00000034000d7c82 */ /* 0x000fe20008000000 */
[----:B------:R-:W-:Y:S01]  /*2610*/  UMOV UR56, 0xf0000 ;  /* 0x000f000000387882 */ /* 0x000fe20000000000 */
[----:B------:R-:W-:Y:S01]  /*2620*/  UMOV UR21, UR52 ;  /* 0x0000003400157c82 */ /* 0x000fe20008000000 */
[----:B------:R-:W-:Y:S01]  /*2630*/  UMOV UR17, UR49 ;  /* 0x0000003100117c82 */ /* 0x000fe20008000000 */
[----:B------:R-:W-:Y:S01]  /*2640*/  UMOV UR18, UR10 ;  /* 0x0000000a00127c82 */ /* 0x000fe20008000000 */
[----:B------:R-:W-:Y:S01]  /*2650*/  UTMALDG.3D.MULTICAST.2CTA [UR32], [UR22], UR9, desc[UR46] ;  /* 0x00002e20160073b4 */ /* 0x000fe20008211809 */
[----:B------:R4:W-:Y:S02]  /*2660*/  UTMALDG.3D.MULTICAST.2CTA [UR24], [UR22], UR9, desc[UR46] ;  /* 0x00002e18160073b4 */ /* 0x0009e40008211809 */
[----:B----4-:R-:W-:-:S02]  /*2670*/  UMOV UR9, UR49 ;  /* 0x0000003100097c82 */ /* 0x010fc40008000000 */
[----:B------:R4:W-:Y:S01]  /*2680*/  UTMALDG.4D.2CTA [UR8], [UR30], desc[UR46] ;  /* 0x00002e081e0075b4 */ /* 0x0009e20008219000 */
[----:B------:R4:W-:Y:S02]  /*2690*/  UTMALDG.4D.MULTICAST.2CTA [UR16], [UR38], UR56, desc[UR46] ;  /* 0x00002e10260073b4 */ /* 0x0009e40008219838 */
[----:B----4-:R-:W-:Y:S01]  /*26a0*/  NOP ;  /* 0x0000000000007918 */ /* 0x010fe20000000000 */
.L_x_41:
[----:B------:R-:W-:Y:S05]  /*26b0*/  BSYNC.RECONVERGENT B0 ;  /* 0x0000000000007941 */ /* 0x000fea0003800200 */
.L_x_40:
[----:B------:R-:W-:Y:S01]  /*26c0*/  UIADD3 UR14, UPT, UPT, UR14, 0x1, URZ ;  /* 0x000000010e0e7890 */ /* 0x000fe2000fffe0ff */
[----:B------:R-:W-:-:S03]  /*26d0*/  UMOV UR6, UR29 ;  /* 0x0000001d00067c82 */ /* 0x000fc60008000000 */
[----:B------:R-:W-:-:S09]  /*26e0*/  UISETP.NE.AND UP0, UPT, UR14, UR37, UPT ;  /* 0x000000250e00728c */ /* 0x000fd2000bf05270 */
[----:B------:R-:W-:Y:S05]  /*26f0*/  BRA.U UP0, `(.L_x_42) ;  /* 0xfffffff900b87547 */ /* 0x000fea000b83ffff */
.L_x_34:
[C---:B------:R-:W-:Y:S01]  /*2700*/  LEA R3, R11.reuse, UR15, 0x3 ;  /* 0x0000000f0b037c11 */ /* 0x040fe2000f8e18ff */
[----:B------:R-:W-:Y:S01]  /*2710*/  NOP ;  /* 0x0000000000007918 */ /* 0x000fe20000000000 */
[----:B-1----:R-:W-:Y:S02]  /*2720*/  SHF.L.U32 R0, R10, 0x1f, RZ ;  /* 0x0000001f0a007819 */ /* 0x002fe400000006ff */
[----:B------:R-:W-:Y:S02]  /*2730*/  LEA R5, R11, UR15, 0x4 ;  /* 0x0000000f0b057c11 */ /* 0x000fe4000f8e20ff */
[----:B------:R-:W1:Y:S02]  /*2740*/  SYNCS.PHASECHK.TRANS64.TRYWAIT P0, [R3+URZ+0x70], R0 ;  /* 0x00007000030075a7 */ /* 0x000e6400080011ff */
[----:B-1----:R-:W-:Y:S05]  /*2750*/  @!P0 BRA `(.L_x_43) ;  /* 0x000000a800408947 */ /* 0x002fea0003800000 */
.L_x_152:
[----:B------:R-:W4:Y:S01]  /*2760*/  LDS.128 R4, [R5+0xd0] ;  /* 0x0000d00005047984 */ /* 0x000f220000000c00 */
[----:B------:R-:W-:Y:S01]  /*2770*/  UISETP.GE.AND UP0, UPT, UR45, 0x1, UPT ;  /* 0x000000012d00788c */ /* 0x000fe2000bf06270 */
[----:B------:R-:W-:Y:S01]  /*2780*/  @!PT LDS RZ, [RZ] ;  /* 0x00000000fffff984 */ /* 0x000fe20000000800 */
[----:B------:R-:W-:Y:S01]  /*2790*/  @!PT LDS RZ, [RZ] ;  /* 0x00000000fffff984 */ /* 0x000fe20000000800 */
[----:B------:R-:W-:Y:S01]  /*27a0*/  @!PT LDS RZ, [RZ] ;  /* 0x00000000fffff984 */ /* 0x000fe20000000800 */
[----:B------:R-:W-:Y:S01]  /*27b0*/  @!PT LDS RZ, [RZ] ;  /* 0x00000000fffff984 */ /* 0x000fe20000000800 */
[----:B------:R1:W-:Y:S06]  /*27c0*/  MEMBAR.ALL.CTA ;  /* 0x0000000000007992 */ /* 0x0003ec0000008000 */
[----:B-1----:R-:W1:Y:S01]  /*27d0*/  FENCE.VIEW.ASYNC.S ;  /* 0x00000000000073c6 */ /* 0x002e620000000000 */
[----:B----4-:R-:W-:-:S13]  /*27e0*/  LOP3.LUT P0, RZ, R6, 0x1, RZ, 0xc0, !PT ;  /* 0x0000000106ff7812 */ /* 0x010fda000780c0ff */
[----:B-1----:R-:W-:Y:S01]  /*27f0*/  VOTEU.ANY UP1, P0 ;  /* 0x0000000000ff7886 */ /* 0x002fe20000020100 */
[----:B------:R-:W-:-:S13]  /*2800*/  PLOP3.LUT P0, PT, PT, PT, UP1, 0x80, 0x8 ;  /* 0x000000000008781c */ /* 0x000fda0003f0f018 */
[----:B------:R-:W-:Y:S02]  /*2810*/  @P0 LOP3.LUT R0, R5, 0xffff, RZ, 0xc0, !PT ;  /* 0x0000ffff05000812 */ /* 0x000fe400078ec0ff */
[----:B--2---:R-:W-:Y:S02]  /*2820*/  @P0 MOV R2, R4 ;  /* 0x0000000400020202 */ /* 0x004fe40000000f00 */
[----:B------:R-:W-:Y:S01]  /*2830*/  @P0 R2UR UR5, R0 ;  /* 0x00000000000502ca */ /* 0x000fe200000e0000 */
[----:B------:R-:W-:Y:S01]  /*2840*/  VIADD R0, R3, 0x80 ;  /* 0x0000008003007836 */ /* 0x000fe20000000000 */
[----:B------:R-:W-:Y:S02]  /*2850*/  @P0 SHF.R.U32.HI R4, RZ, 0x10, R5 ;  /* 0x00000010ff040819 */ /* 0x000fe40000011605 */
[----:B------:R-:W-:Y:S02]  /*2860*/  @P0 R2UR UR6, R2 ;  /* 0x00000000020602ca */ /* 0x000fe400000e0000 */
[----:B------:R-:W-:-:S02]  /*2870*/  PRMT R0, RZ, 0x654, R0 ;  /* 0x00000654ff007816 */ /* 0x000fc40000000000 */
[----:B------:R-:W-:Y:S02]  /*2880*/  @P0 R2UR UR4, R4 ;  /* 0x00000000040402ca */ /* 0x000fe400000e0000 */
[----:B------:R1:W-:Y:S03]  /*2890*/  SYNCS.ARRIVE.TRANS64.RED.A1T0 RZ, [R0+URZ], RZ ;  /* 0x000000ff00ff79a7 */ /* 0x0003e600081004ff */
[----:B------:R-:W-:-:S04]  /*28a0*/  @UP1 UMOV UR64, UR5 ;  /* 0x0000000500401c82 */ /* 0x000fc80008000000 */
[----:B------:R-:W-:-:S04]  /*28b0*/  @UP1 UMOV UR65, UR6 ;  /* 0x0000000600411c82 */ /* 0x000fc80008000000 */
[----:B------:R-:W-:Y:S01]  /*28c0*/  @UP1 UMOV UR52, UR4 ;  /* 0x0000000400341c82 */ /* 0x000fe20008000000 */
[----:B------:R-:W-:Y:S05]  /*28d0*/  BRA.U !UP0, `(.L_x_44) ;  /* 0x0000000108d47547 */ /* 0x000fea000b800000 */
[----:B------:R-:W2:Y:S01]  /*28e0*/  LDCU.128 UR16, c[0x0][0xf10] ;  /* 0x0001e200ff1077ac */ /* 0x000ea20008000c00 */
[----:B------:R-:W4:Y:S01]  /*28f0*/  LDCU UR22, c[0x0][0xf20] ;  /* 0x0001e400ff1677ac */ /* 0x000f220008000800 */
[----:B------:R-:W3:Y:S01]  /*2900*/  LDCU UR14, c[0x0][0xf0c] ;  /* 0x0001e180ff0e77ac */ /* 0x000ee20008000800 */
[----:B------:R-:W1:Y:S01]  /*2910*/  LDCU.64 UR8, c[0x0][0xf28] ;  /* 0x0001e500ff0877ac */ /* 0x000e620008000a00 */
[----:B------:R-:W-:Y:S02]  /*2920*/  UISETP.NE.AND UP3, UPT, UR45, 0x1, UPT ;  /* 0x000000012d00788c */ /* 0x000fe4000bf65270 */
[----:B--2---:R-:W-:Y:S02]  /*2930*/  UIMAD.WIDE.U32 UR6, UR66, UR19, URZ ;  /* 0x00000013420672a5 */ /* 0x004fe4000f8e00ff */
[----:B------:R-:W-:Y:S02]  /*2940*/  UIMAD.WIDE.U32 UR4, UR67, UR16, URZ ;  /* 0x00000010430472a5 */ /* 0x000fe4000f8e00ff */
[----:B------:R-:W-:-:S02]  /*2950*/  UISETP.NE.AND UP0, UPT, UR18, 0x1, UPT ;  /* 0x000000011200788c */ /* 0x000fc4000bf05270 */
[----:B------:R-:W-:Y:S01]  /*2960*/  UIMAD.WIDE.U32 UR20, UR64, UR19, URZ ;  /* 0x00000013401472a5 */ /* 0x000fe2000f8e00ff */
[----:B------:R-:W-:Y:S02]  /*2970*/  UMOV UR6, UR7 ;  /* 0x0000000700067c82 */ /* 0x000fe40008000000 */
[----:B------:R-:W-:Y:S01]  /*2980*/  UMOV UR4, UR5 ;  /* 0x0000000500047c82 */ /* 0x000fe20008000000 */
[----:B----4-:R-:W-:Y:S02]  /*2990*/  USHF.R.U32.HI UR6, URZ, UR22, UR6 ;  /* 0x00000016ff067299 */ /* 0x010fe40008011606 */
[----:B---3--:R-:W-:Y:S02]  /*29a0*/  UISETP.NE.AND UP2, UPT, UR14, 0x1, UPT ;  /* 0x000000010e00788c */ /* 0x008fe4000bf45270 */
[----:B------:R-:W-:Y:S02]  /*29b0*/  USHF.R.U32.HI UR4, URZ, UR17, UR4 ;  /* 0x00000011ff047299 */ /* 0x000fe40008011604 */
[----:B------:R-:W-:-:S02]  /*29c0*/  USEL UR5, UR66, UR6, !UP0 ;  /* 0x0000000642057287 */ /* 0x000fc4000c000000 */
[----:B------:R-:W-:Y:S02]  /*29d0*/  USEL UR6, UR67, UR4, !UP2 ;  /* 0x0000000443067287 */ /* 0x000fe4000d000000 */
[----:B-1----:R-:W-:Y:S01]  /*29e0*/  UIMAD.WIDE.U32 UR10, UR5, UR8, URZ ;  /* 0x00000008050a72a5 */ /* 0x002fe2000f8e00ff */
[----:B------:R-:W-:Y:S01]  /*29f0*/  UMOV UR4, UR21 ;  /* 0x0000001500047c82 */ /* 0x000fe20008000000 */
[----:B------:R-:W-:Y:S02]  /*2a00*/  UIMAD.WIDE.U32 UR12, UR65, UR16, URZ ;  /* 0x00000010410c72a5 */ /* 0x000fe4000f8e00ff */
[----:B------:R-:W-:-:S03]  /*2a10*/  UIMAD.WIDE.U32 UR20, UR6, UR8, URZ ;  /* 0x00000008061472a5 */ /* 0x000fc6000f8e00ff */
[----:B------:R-:W-:Y:S01]  /*2a20*/  UMOV UR10, UR11 ;  /* 0x0000000b000a7c82 */ /* 0x000fe20008000000 */
[----:B------:R-:W-:Y:S02]  /*2a30*/  USHF.R.U32.HI UR4, URZ, UR22, UR4 ;  /* 0x00000016ff047299 */ /* 0x000fe40008011604 */
[----:B------:R-:W-:Y:S01]  /*2a40*/  @UP3 USHF.R.U32.HI UR5, URZ, UR9, UR10 ;  /* 0x00000009ff053299 */ /* 0x000fe2000801160a */
[----:B------:R-:W-:Y:S01]  /*2a50*/  UMOV UR12, UR13 ;  /* 0x0000000d000c7c82 */ /* 0x000fe20008000000 */
[----:B------:R-:W-:Y:S01]  /*2a60*/  UMOV UR20, UR21 ;  /* 0x0000001500147c82 */ /* 0x000fe20008000000 */
[----:B------:R-:W-:Y:S02]  /*2a70*/  USHF.R.U32.HI UR17, URZ, UR17, UR12 ;  /* 0x00000011ff117299 */ /* 0x000fe4000801160c */
[----:B------:R-:W-:Y:S02]  /*2a80*/  USEL UR4, UR64, UR4, !UP0 ;  /* 0x0000000440047287 */ /* 0x000fe4000c000000 */
[----:B------:R-:W-:-:S02]  /*2a90*/  @UP3 USHF.R.U32.HI UR6, URZ, UR9, UR20 ;  /* 0x00000009ff063299 */ /* 0x000fc40008011614 */
[----:B------:R-:W-:Y:S02]  /*2aa0*/  UIMAD UR7, UR45, UR5, URZ ;  /* 0x000000052d0772a4 */ /* 0x000fe4000f8e02ff */
[----:B------:R-:W-:Y:S02]  /*2ab0*/  USEL UR5, UR65, UR17, !UP2 ;  /* 0x0000001141057287 */ /* 0x000fe4000d000000 */
[----:B------:R-:W-:Y:S02]  /*2ac0*/  UIMAD UR10, UR45, UR6, URZ ;  /* 0x000000062d0a72a4 */ /* 0x000fe4000f8e02ff */
[----:B------:R-:W-:Y:S02]  /*2ad0*/  UISETP.GE.AND UP0, UPT, UR4, UR7, UPT ;  /* 0x000000070400728c */ /* 0x000fe4000bf06270 */
[----:B------:R-:W-:Y:S02]  /*2ae0*/  UIMAD.WIDE.U32 UR12, UR4, UR8, URZ ;  /* 0x00000008040c72a5 */ /* 0x000fe4000f8e00ff */
[----:B------:R-:W-:-:S02]  /*2af0*/  UISETP.GE.OR UP0, UPT, UR5, UR10, UP0 ;  /* 0x0000000a0500728c */ /* 0x000fc40008706670 */
[----:B------:R-:W-:Y:S02]  /*2b00*/  UIMAD.WIDE.U32 UR10, UR5, UR8, URZ ;  /* 0x00000008050a72a5 */ /* 0x000fe4000f8e00ff */
[----:B------:R-:W-:Y:S01]  /*2b10*/  UIADD3 UR12, UPT, UPT, -UR4, URZ, URZ ;  /* 0x000000ff040c7290 */ /* 0x000fe2000fffe1ff */
[----:B------:R-:W-:Y:S01]  /*2b20*/  UMOV UR8, UR13 ;  /* 0x0000000d00087c82 */ /* 0x000fe20008000000 */
[----:B------:R-:W-:Y:S02]  /*2b30*/  UIADD3 UR10, UPT, UPT, -UR5, URZ, URZ ;  /* 0x000000ff050a7290 */ /* 0x000fe4000fffe1ff */
        /* <DEDUP_REMOVED lines=15> */
.L_x_44:
[----:B------:R-:W2:Y:S02]  /*2c30*/  LDCU UR4, c[0x0][0xf30] ;  /* 0x0001e600ff0477ac */ /* 0x000ea40008000800 */
[----:B--2---:R-:W-:-:S09]  /*2c40*/  UISETP.NE.AND UP0, UPT, UR4, 0x1, UPT ;  /* 0x000000010400788c */ /* 0x004fd2000bf05270 */
[----:B------:R-:W-:Y:S05]  /*2c50*/  BRA.U UP0, `(.L_x_45) ;  /* 0x0000000100447547 */ /* 0x000fea000b800000 */
[----:B------:R-:W2:Y:S01]  /*2c60*/  LDCU.128 UR8, c[0x0][0xf10] ;  /* 0x0001e200ff0877ac */ /* 0x000ea20008000c00 */
[----:B------:R-:W4:Y:S01]  /*2c70*/  LDCU UR12, c[0x0][0xf0c] ;  /* 0x0001e180ff0c77ac */ /* 0x000f220008000800 */
[----:B------:R-:W1:Y:S01]  /*2c80*/  LDCU UR13, c[0x0][0xf20] ;  /* 0x0001e400ff0d77ac */ /* 0x000e620008000800 */
[----:B--2---:R-:W-:Y:S02]  /*2c90*/  UIMAD.WIDE.U32 UR6, UR65, UR8, URZ ;  /* 0x00000008410672a5 */ /* 0x004fe4000f8e00ff */
[----:B------:R-:W-:Y:S02]  /*2ca0*/  UIMAD.WIDE.U32 UR4, UR64, UR11, URZ ;  /* 0x0000000b400472a5 */ /* 0x000fe4000f8e00ff */
[----:B----4-:R-:W-:Y:S02]  /*2cb0*/  UISETP.NE.AND UP2, UPT, UR12, 0x1, UPT ;  /* 0x000000010c00788c */ /* 0x010fe4000bf45270 */
[----:B------:R-:W-:Y:S01]  /*2cc0*/  UISETP.NE.AND UP0, UPT, UR10, 0x1, UPT ;  /* 0x000000010a00788c */ /* 0x000fe2000bf05270 */
[----:B------:R-:W-:-:S02]  /*2cd0*/  UMOV UR6, UR7 ;  /* 0x0000000700067c82 */ /* 0x000fc40008000000 */
[----:B------:R-:W-:Y:S01]  /*2ce0*/  UMOV UR4, UR5 ;  /* 0x0000000500047c82 */ /* 0x000fe20008000000 */
[----:B------:R-:W-:Y:S02]  /*2cf0*/  USHF.R.U32.HI UR9, URZ, UR9, UR6 ;  /* 0x00000009ff097299 */ /* 0x000fe40008011606 */
[----:B-1----:R-:W-:Y:S02]  /*2d00*/  USHF.R.U32.HI UR4, URZ, UR13, UR4 ;  /* 0x0000000dff047299 */ /* 0x002fe40008011604 */
[----:B------:R-:W-:Y:S02]  /*2d10*/  USEL UR5, UR65, UR9, !UP2 ;  /* 0x0000000941057287 */ /* 0x000fe4000d000000 */
[----:B------:R-:W-:-:S04]  /*2d20*/  USEL UR4, UR64, UR4, !UP0 ;  /* 0x0000000440047287 */ /* 0x000fc8000c000000 */
[----:B------:R-:W-:Y:S02]  /*2d30*/  UIADD3 UR6, UPT, UPT, UR5, -UR4, URZ ;  /* 0x8000000405067290 */ /* 0x000fe4000fffe0ff */
[----:B------:R-:W-:Y:S02]  /*2d40*/  UIADD3 UR4, UPT, UPT, -UR5, UR4, URZ ;  /* 0x0000000405047290 */ /* 0x000fe4000fffe1ff */
[----:B------:R-:W-:Y:S02]  /*2d50*/  UIMAD UR64, UR6, UR10, UR64 ;  /* 0x0000000a064072a4 */ /* 0x000fe4000f8e0240 */
[----:B------:R-:W-:-:S12]  /*2d60*/  UIMAD UR65, UR4, UR12, UR65 ;  /* 0x0000000c044172a4 */ /* 0x000fd8000f8e0241 */
.L_x_45:
[----:B------:R-:W-:Y:S01]  /*2d70*/  VIADD R11, R11, 0x1 ;  /* 0x000000010b0b7836 */ /* 0x000fe20000000000 */
[----:B------:R-:W-:Y:S02]  /*2d80*/  R2UR UR5, R142 ;  /* 0x000000008e0572ca */ /* 0x000fe400000e0000 */
[----:B------:R-:W-:Y:S02]  /*2d90*/  R2UR UR4, R141 ;  /* 0x000000008d0472ca */ /* 0x000fe400000e0000 */
[C---:B------:R-:W-:Y:S02]  /*2da0*/  ISETP.NE.AND P0, PT, R11.reuse, 0x2, PT ;  /* 0x000000020b00780c */ /* 0x040fe40003f05270 */
[----:B------:R-:W-:Y:S02]  /*2db0*/  PLOP3.LUT P2, PT, PT, PT, PT, 0x80, 0x8 ;  /* 0x000000000008781c */ /* 0x000fe40003f4f070 */
[----:B------:R-:W-:Y:S02]  /*2dc0*/  SEL R3, RZ, 0x1, P0 ;  /* 0x00000001ff037807 */ /* 0x000fe40000000000 */
[----:B------:R-:W-:-:S02]  /*2dd0*/  SEL R11, R11, RZ, P0 ;  /* 0x000000ff0b0b7207 */ /* 0x000fc40000000000 */
[----:B------:R-:W-:Y:S01]  /*2de0*/  LOP3.LUT R10, R10, R3, RZ, 0x3c, !PT ;  /* 0x000000030a0a7212 */ /* 0x000fe200078e3cff */
[----:B------:R-:W-:Y:S02]  /*2df0*/  UIADD3 UR28, UPT, UPT, UR65, UR5, URZ ;  /* 0x00000005411c7290 */ /* 0x000fe4000fffe0ff */
[----:B------:R-:W-:Y:S01]  /*2e00*/  UIADD3 UR20, UPT, UPT, UR64, UR4, URZ ;  /* 0x0000000440147290 */ /* 0x000fe2000fffe0ff */
[----:B------:R-:W-:Y:S11]  /*2e10*/  BRA.U UP1, `(.L_x_46) ;  /* 0xffffffed01047547 */ /* 0x000ff6000b83ffff */
[----:B------:R-:W-:Y:S01]  /*2e20*/  UIADD3 UR15, UPT, UPT, UR15, 0x10, URZ ;  /* 0x000000100f0f7890 */ /* 0x000fe2000fffe0ff */
[----:B------:R-:W-:-:S03]  /*2e30*/  SHF.L.U32 R3, R12, 0x1f, RZ ;  /* 0x0000001f0c037819 */ /* 0x000fc600000006ff */
[----:B------:R-:W-:-:S09]  /*2e40*/  ULEA UR4, UR29, UR15, 0x3 ;  /* 0x0000000f1d047291 */ /* 0x000fd2000f8e18ff */
[----:B------:R-:W2:Y:S02]  /*2e50*/  SYNCS.PHASECHK.TRANS64.TRYWAIT P0, [UR4], R3 ;  /* 0x00000003ff0075a7 */ /* 0x000ea40008001104 */
[----:B--2---:R-:W-:Y:S05]  /*2e60*/  @!P0 BRA `(.L_x_47) ;  /* 0x000000a000908947 */ /* 0x004fea0003800000 */
.L_x_154:
[----:B------:R-:W-:-:S04]  /*2e70*/  UIADD3 UR4, UPT, UPT, UR29, 0x1, URZ ;  /* 0x000000011d047890 */ /* 0x000fc8000fffe0ff */
[----:B------:R-:W-:-:S04]  /*2e80*/  UISETP.NE.AND UP0, UPT, UR4, 0x2, UPT ;  /* 0x000000020400788c */ /* 0x000fc8000bf05270 */
[----:B------:R-:W-:Y:S02]  /*2e90*/  USEL UR5, URZ, 0x1, UP0 ;  /* 0x00000001ff057887 */ /* 0x000fe40008000000 */
[----:B------:R-:W-:-:S04]  /*2ea0*/  USEL UR4, UR4, URZ, UP0 ;  /* 0x000000ff04047287 */ /* 0x000fc80008000000 */
[----:B------:R-:W-:Y:S01]  /*2eb0*/  ULEA UR4, UR4, UR15, 0x3 ;  /* 0x0000000f04047291 */ /* 0x000fe2000f8e18ff */
[----:B-1----:R-:W-:-:S04]  /*2ec0*/  LOP3.LUT R3, R12, UR5, RZ, 0x3c, !PT ;  /* 0x000000050c037c12 */ /* 0x002fc8000f8e3cff */
[----:B------:R-:W-:Y:S01]  /*2ed0*/  SHF.L.U32 R3, R3, 0x1f, RZ ;  /* 0x0000001f03037819 */ /* 0x000fe200000006ff */
[----:B------:R-:W-:-:S07]  /*2ee0*/  IMAD.U32 R0, RZ, RZ, UR4 ;  /* 0x00000004ff007e24 */ /* 0x000fce000f8e00ff */
.L_x_48:
[----:B-1----:R1:W2:Y:S02]  /*2ef0*/  SYNCS.PHASECHK.TRANS64.TRYWAIT P0, [R0+URZ], R3 ;  /* 0x00000003000075a7 */ /* 0x0022a400080011ff */
[----:B--2---:R-:W-:Y:S05]  /*2f00*/  @!P0 NANOSLEEP.SYNCS 0x989680 ;  /* 0x009896800000895d */ /* 0x004fea0003900000 */
[----:B------:R-:W2:Y:S02]  /*2f10*/  @!P0 SYNCS.PHASECHK.TRANS64 P0, [R0+URZ], R3 ;  /* 0x00000003000085a7 */ /* 0x000ea400080010ff */
[----:B--2---:R-:W-:Y:S05]  /*2f20*/  @P0 EXIT ;  /* 0x000000000000094d */ /* 0x004fea0003800000 */
[----:B------:R-:W-:Y:S05]  /*2f30*/  BRA `(.L_x_48) ;  /* 0xfffffffc00ec7947 */ /* 0x000fea000383ffff */
.L_x_22:
[----:B------:R-:W2:Y:S02]  /*2f40*/  S2UR UR4, SR_CgaCtaId ;  /* 0x00000000000479c3 */ /* 0x000ea40000008800 */
[----:B--2---:R-:W-:-:S04]  /*2f50*/  UISETP.NE.AND UP0, UPT, UR4, URZ, UPT ;  /* 0x000000ff0400728c */ /* 0x004fc8000bf05270 */
[----:B------:R-:W-:-:S09]  /*2f60*/  UISETP.NE.OR UP0, UPT, UR21, 0x1, UP0 ;  /* 0x000000011500788c */ /* 0x000fd20008705670 */
[----:B------:R-:W-:Y:S05]  /*2f70*/  BRA.U UP0, `(.L_x_49) ;  /* 0x00000005004c7547 */ /* 0x000fea000b800000 */
[----:B------:R-:W2:Y:S01]  /*2f80*/  S2UR UR5, SR_CgaCtaId ;  /* 0x00000000000579c3 */ /* 0x000ea20000008800 */
[----:B------:R-:W-:Y:S01]  /*2f90*/  UMOV UR4, 0x400 ;  /* 0x0000040000047882 */ /* 0x000fe20000000000 */
[----:B------:R-:W-:Y:S01]  /*2fa0*/  ISETP.GE.U32.AND P2, PT, R3, 0x4, PT ;  /* 0x000000040300780c */ /* 0x000fe20003f46070 */
[----:B------:R-:W-:Y:S01]  /*2fb0*/  IMAD.MOV.U32 R12, RZ, RZ, 0x1 ;  /* 0x00000001ff0c7424 */ /* 0x000fe200078e00ff */
[----:B------:R-:W-:Y:S02]  /*2fc0*/  CS2R R10, SRZ ;  /* 0x00000000000a7805 */ /* 0x000fe4000001ff00 */
[----:B------:R-:W-:Y:S01]  /*2fd0*/  CS2R R8, SRZ ;  /* 0x0000000000087805 */ /* 0x000fe2000001ff00 */
[----:B--2---:R-:W-:-:S03]  /*2fe0*/  ULEA UR6, UR5, UR4, 0x18 ;  /* 0x0000000405067291 */ /* 0x004fc6000f8ec0ff */
[----:B------:R-:W-:-:S09]  /*2ff0*/  UMOV UR5, URZ ;  /* 0x000000ff00057c82 */ /* 0x000fd20008000000 */
.L_x_53:
[----:B------:R-:W-:Y:S02]  /*3000*/  LEA R0, R8, UR6, 0x3 ;  /* 0x0000000608007c11 */ /* 0x000fe4000f8e18ff */
[----:B------:R-:W-:-:S03]  /*3010*/  SHF.L.U32 R5, R9, 0x1f, RZ ;  /* 0x0000001f09057819 */ /* 0x000fc600000006ff */
[----:B------:R-:W-:Y:S01]  /*3020*/  VIADD R4, R0, 0xb0 ;  /* 0x000000b000047836 */ /* 0x000fe20000000000 */
[----:B------:R-:W2:Y:S02]  /*3030*/  SYNCS.PHASECHK.TRANS64.TRYWAIT P0, [R0+URZ+0xa0], R5 ;  /* 0x0000a005000075a7 */ /* 0x000ea400080011ff */
[----:B--2---:R-:W-:Y:S05]  /*3040*/  @!P0 BRA `(.L_x_50) ;  /* 0x000000a000308947 */ /* 0x004fea0003800000 */
.L_x_155:
[----:B------:R-:W-:Y:S01]  /*3050*/  ULEA UR4, UR5, UR6, 0x3 ;  /* 0x0000000605047291 */ /* 0x000fe2000f8e18ff */
[----:B------:R-:W-:Y:S01]  /*3060*/  PRMT R4, RZ, 0x654, R4 ;  /* 0x00000654ff047816 */ /* 0x000fe20000000004 */
[----:B--2---:R-:W-:Y:S01]  /*3070*/  @!P2 IMAD.MOV.U32 R5, RZ, RZ, 0x10 ;  /* 0x00000010ff05a424 */ /* 0x004fe200078e00ff */
[----:B------:R-:W-:Y:S01]  /*3080*/  SHF.L.U32 R7, R12, 0x1f, RZ ;  /* 0x0000001f0c077819 */ /* 0x000fe200000006ff */
[----:B------:R-:W-:Y:S01]  /*3090*/  UIADD3 UR7, UPT, UPT, UR4, 0x70, URZ ;  /* 0x0000007004077890 */ /* 0x000fe2000fffe0ff */
[----:B------:R2:W-:Y:S05]  /*30a0*/  SYNCS.ARRIVE.TRANS64.RED.A1T0 RZ, [R4+URZ], RZ ;  /* 0x000000ff04ff79a7 */ /* 0x0005ea00081004ff */
[----:B------:R-:W-:Y:S01]  /*30b0*/  IMAD.U32 R0, RZ, RZ, UR7 ;  /* 0x00000007ff007e24 */ /* 0x000fe2000f8e00ff */
[----:B------:R-:W3:Y:S04]  /*30c0*/  SYNCS.PHASECHK.TRANS64.TRYWAIT P0, [UR4+0x80], R7 ;  /* 0x00008007ff0075a7 */ /* 0x000ee80008001104 */
[----:B------:R-:W-:Y:S01]  /*30d0*/  PRMT R13, R3, 0x654, R0 ;  /* 0x00000654030d7816 */ /* 0x000fe20000000000 */
[----:B--23--:R-:W-:Y:S06]  /*30e0*/  @!P0 BRA `(.L_x_51) ;  /* 0x000000a0001c8947 */ /* 0x00cfec0003800000 */
.L_x_157:
[----:B------:R-:W-:Y:S01]  /*30f0*/  ULEA UR8, UR5, UR6, 0x4 ;  /* 0x0000000605087291 */ /* 0x000fe2000f8e20ff */
[----:B------:R-:W-:Y:S01]  /*3100*/  SEL R2, R13, R2, !P2 ;  /* 0x000000020d027207 */ /* 0x000fe20005000000 */
[----:B------:R-:W-:Y:S01]  /*3110*/  UIADD3 UR9, UPT, UPT, UR4, 0x70, URZ ;  /* 0x0000007004097890 */ /* 0x000fe2000fffe0ff */
[----:B--2---:R-:W-:Y:S01]  /*3120*/  LEA R0, R11, UR6, 0x3 ;  /* 0x000000060b007c11 */ /* 0x004fe2000f8e18ff */
[----:B------:R-:W-:Y:S01]  /*3130*/  UIADD3 UR8, UPT, UPT, UR8, 0xd0, URZ ;  /* 0x000000d008087890 */ /* 0x000fe2000fffe0ff */
[----:B------:R2:W-:Y:S01]  /*3140*/  @!P2 SYNCS.ARRIVE.TRANS64.RED RZ, [R2+URZ], R5 ;  /* 0x0000000502ffa9a7 */ /* 0x0005e200080004ff */
[----:B------:R-:W-:Y:S01]  /*3150*/  UIADD3 UR4, UPT, UPT, UR5, 0x1, URZ ;  /* 0x0000000105047890 */ /* 0x000fe2000fffe0ff */
[----:B------:R-:W-:-:S03]  /*3160*/  VIADD R8, R8, 0x1 ;  /* 0x0000000108087836 */ /* 0x000fc60000000000 */
[----:B------:R-:W-:Y:S02]  /*3170*/  UISETP.NE.AND UP0, UPT, UR4, 0x2, UPT ;  /* 0x000000020400788c */ /* 0x000fe4000bf05270 */
[----:B------:R-:W-:Y:S01]  /*3180*/  ISETP.NE.AND P0, PT, R8, 0x2, PT ;  /* 0x000000020800780c */ /* 0x000fe20003f05270 */
[----:B------:R-:W-:Y:S06]  /*3190*/  UGETNEXTWORKID.BROADCAST [UR8], [UR9] ;  /* 0x00000000080073ca */ /* 0x000fec0008000100 */
[----:B------:R-:W-:Y:S02]  /*31a0*/  USEL UR7, URZ, 0x1, UP0 ;  /* 0x00000001ff077887 */ /* 0x000fe40008000000 */
[----:B------:R-:W-:-:S04]  /*31b0*/  USEL UR5, UR4, URZ, UP0 ;  /* 0x000000ff04057287 */ /* 0x000fc80008000000 */
[----:B------:R-:W-:Y:S02]  /*31c0*/  LOP3.LUT R12, R12, UR7, RZ, 0x3c, !PT ;  /* 0x000000070c0c7c12 */ /* 0x000fe4000f8e3cff */
[----:B--2---:R-:W-:-:S04]  /*31d0*/  SHF.L.U32 R5, R10, 0x1f, RZ ;  /* 0x0000001f0a057819 */ /* 0x004fc800000006ff */
[----:B------:R-:W2:Y:S02]  /*31e0*/  SYNCS.PHASECHK.TRANS64.TRYWAIT P1, [R0+URZ+0x70], R5 ;  /* 0x00007005000075a7 */ /* 0x000ea400080211ff */
[----:B--2---:R-:W-:Y:S05]  /*31f0*/  @!P1 BRA `(.L_x_52) ;  /* 0x0000009c00f09947 */ /* 0x004fea0003800000 */
.L_x_158:
[C---:B------:R-:W-:Y:S01]  /*3200*/  LEA R4, R11.reuse, UR6, 0x4 ;  /* 0x000000060b047c11 */ /* 0x040fe2000f8e20ff */
[----:B--2---:R-:W-:Y:S01]  /*3210*/  VIADD R0, R0, 0x80 ;  /* 0x0000008000007836 */ /* 0x004fe20000000000 */
[----:B------:R-:W-:Y:S01]  /*3220*/  SEL R8, R8, RZ, P0 ;  /* 0x000000ff08087207 */ /* 0x000fe20000000000 */
[----:B------:R-:W-:-:S03]  /*3230*/  VIADD R11, R11, 0x1 ;  /* 0x000000010b0b7836 */ /* 0x000fc60000000000 */
[----:B------:R-:W2:Y:S01]  /*3240*/  LDS.128 R4, [R4+0xd0] ;  /* 0x0000d00004047984 */ /* 0x000ea20000000c00 */
[----:B------:R-:W-:Y:S02]  /*3250*/  PRMT R0, RZ, 0x654, R0 ;  /* 0x00000654ff007816 */ /* 0x000fe40000000000 */
[C---:B------:R-:W-:Y:S01]  /*3260*/  ISETP.NE.AND P1, PT, R11.reuse, 0x2, PT ;  /* 0x000000020b00780c */ /* 0x040fe20003f25270 */
[----:B------:R-:W-:Y:S01]  /*3270*/  @!PT LDS RZ, [RZ] ;  /* 0x00000000fffff984 */ /* 0x000fe20000000800 */
[----:B------:R-:W-:Y:S01]  /*3280*/  @!PT LDS RZ, [RZ] ;  /* 0x00000000fffff984 */ /* 0x000fe20000000800 */
[----:B------:R-:W-:Y:S01]  /*3290*/  @!PT LDS RZ, [RZ] ;  /* 0x00000000fffff984 */ /* 0x000fe20000000800 */
[----:B------:R-:W-:Y:S01]  /*32a0*/  @!PT LDS RZ, [RZ] ;  /* 0x00000000fffff984 */ /* 0x000fe20000000800 */
[----:B------:R3:W-:Y:S06]  /*32b0*/  MEMBAR.ALL.CTA ;  /* 0x0000000000007992 */ /* 0x0007ec0000008000 */
[----:B---3--:R-:W3:Y:S01]  /*32c0*/  FENCE.VIEW.ASYNC.S ;  /* 0x00000000000073c6 */ /* 0x008ee20000000000 */
[----:B------:R-:W-:Y:S01]  /*32d0*/  SEL R11, R11, RZ, P1 ;  /* 0x000000ff0b0b7207 */ /* 0x000fe20000800000 */
[----:B---3--:R3:W-:Y:S01]  /*32e0*/  SYNCS.ARRIVE.TRANS64.RED.A1T0 RZ, [R0+URZ], RZ ;  /* 0x000000ff00ff79a7 */ /* 0x0087e200081004ff */
[----:B--2---:R-:W-:-:S02]  /*32f0*/  LOP3.LUT P3, RZ, R6, 0x1, RZ, 0xc0, !PT ;  /* 0x0000000106ff7812 */ /* 0x004fc4000786c0ff */
[----:B------:R-:W-:-:S04]  /*3300*/  SEL R5, RZ, 0x1, P1 ;  /* 0x00000001ff057807 */ /* 0x000fc80000800000 */
[----:B------:R-:W-:Y:S02]  /*3310*/  LOP3.LUT R10, R10, R5, RZ, 0x3c, !PT ;  /* 0x000000050a0a7212 */ /* 0x000fe400078e3cff */
[----:B---3--:R-:W-:-:S04]  /*3320*/  SEL R0, RZ, 0x1, P0 ;  /* 0x00000001ff007807 */ /* 0x008fc80000000000 */
[----:B------:R-:W-:Y:S01]  /*3330*/  LOP3.LUT R9, R9, R0, RZ, 0x3c, !PT ;  /* 0x0000000009097212 */ /* 0x000fe200078e3cff */
[----:B------:R-:W-:Y:S06]  /*3340*/  @P3 BRA `(.L_x_53) ;  /* 0xfffffffc002c3947 */ /* 0x000fec000383ffff */
[----:B------:R-:W-:Y:S01]  /*3350*/  ULEA UR4, UR5, UR6, 0x3 ;  /* 0x0000000605047291 */ /* 0x000fe2000f8e18ff */
[----:B------:R-:W-:-:S08]  /*3360*/  SHF.L.U32 R3, R12, 0x1f, RZ ;  /* 0x0000001f0c037819 */ /* 0x000fd000000006ff */
[----:B------:R-:W2:Y:S02]  /*3370*/  SYNCS.PHASECHK.TRANS64 P0, [UR4+0x80], R3 ;  /* 0x00008003ff0075a7 */ /* 0x000ea40008001004 */
[----:B--2---:R-:W-:Y:S05]  /*3380*/  @P0 BRA `(.L_x_54) ;  /* 0x0000000000080947 */ /* 0x004fea0003800000 */
[----:B------:R-:W2:Y:S02]  /*3390*/  SYNCS.PHASECHK.TRANS64.TRYWAIT P0, [UR4+0x80], R3 ;  /* 0x00008003ff0075a7 */ /* 0x000ea40008001104 */
[----:B--2---:R-:W-:Y:S05]  /*33a0*/  @!P0 BRA `(.L_x_55) ;  /* 0x0000009c00988947 */ /* 0x004fea0003800000 */
.L_x_54:
[----:B------:R-:W-:-:S04]  /*33b0*/  UIADD3 UR7, UPT, UPT, UR5, 0x1, URZ ;  /* 0x0000000105077890 */ /* 0x000fc8000fffe0ff */
[----:B------:R-:W-:-:S04]  /*33c0*/  UISETP.NE.AND UP0, UPT, UR7, 0x2, UPT ;  /* 0x000000020700788c */ /* 0x000fc8000bf05270 */
[----:B------:R-:W-:Y:S02]  /*33d0*/  USEL UR8, URZ, 0x1, UP0 ;  /* 0x00000001ff087887 */ /* 0x000fe40008000000 */
[----:B------:R-:W-:-:S04]  /*33e0*/  USEL UR7, UR7, URZ, UP0 ;  /* 0x000000ff07077287 */ /* 0x000fc80008000000 */
[----:B------:R-:W-:Y:S01]  /*33f0*/  ULEA UR7, UR7, UR6, 0x3 ;  /* 0x0000000607077291 */ /* 0x000fe2000f8e18ff */
[----:B--2---:R-:W-:-:S04]  /*3400*/  LOP3.LUT R3, R12, UR8, RZ, 0x3c, !PT ;  /* 0x000000080c037c12 */ /* 0x004fc8000f8e3cff */
[----:B------:R-:W-:-:S04]  /*3410*/  SHF.L.U32 R0, R3, 0x1f, RZ ;  /* 0x0000001f03007819 */ /* 0x000fc800000006ff */
[----:B------:R-:W2:Y:S02]  /*3420*/  SYNCS.PHASECHK.TRANS64 P0, [UR7+0x80], R0 ;  /* 0x00008000ff0075a7 */ /* 0x000ea40008001007 */
[----:B-12---:R-:W-:Y:S05]  /*3430*/  @P0 EXIT ;  /* 0x000000000000094d */ /* 0x006fea0003800000 */
[----:B------:R-:W-:Y:S02]  /*3440*/  SHF.L.U32 R3, R3, 0x1f, RZ ;  /* 0x0000001f03037819 */ /* 0x000fe400000006ff */
[----:B------:R-:W-:-:S07]  /*3450*/  MOV R0, UR7 ;  /* 0x0000000700007c02 */ /* 0x000fce0008000f00 */
.L_x_56:
[----:B-1----:R1:W2:Y:S02]  /*3460*/  SYNCS.PHASECHK.TRANS64.TRYWAIT P0, [R0+URZ+0x80], R3 ;  /* 0x00008003000075a7 */ /* 0x0022a400080011ff */
[----:B--2---:R-:W-:Y:S05]  /*3470*/  @!P0 NANOSLEEP.SYNCS 0x989680 ;  /* 0x009896800000895d */ /* 0x004fea0003900000 */
[----:B------:R-:W2:Y:S02]  /*3480*/  @!P0 SYNCS.PHASECHK.TRANS64 P0, [R0+URZ+0x80], R3 ;  /* 0x00008003000085a7 */ /* 0x000ea400080010ff */
[----:B--2---:R-:W-:Y:S05]  /*3490*/  @P0 EXIT ;  /* 0x000000000000094d */ /* 0x004fea0003800000 */
[----:B------:R-:W-:Y:S05]  /*34a0*/  BRA `(.L_x_56) ;  /* 0xfffffffc00ec7947 */ /* 0x000fea000383ffff */
.L_x_49:
[----:B------:R-:W-:Y:S05]  /*34b0*/  BRA.U UP5, `(.L_x_57) ;  /* 0x0000002105147547 */ /* 0x000fea000b800000 */
[----:B------:R-:W2:Y:S01]  /*34c0*/  S2UR UR7, SR_CgaCtaId ;  /* 0x00000000000779c3 */ /* 0x000ea20000008800 */
[----:B------:R-:W-:Y:S01]  /*34d0*/  UMOV UR4, 0x40 ;  /* 0x0000004000047882 */ /* 0x000fe20000000000 */
[----:B------:R-:W-:Y:S01]  /*34e0*/  NOP ;  /* 0x0000000000007918 */ /* 0x000fe20000000000 */
[----:B------:R-:W-:Y:S01]  /*34f0*/  UMOV UR6, 0x400 ;  /* 0x0000040000067882 */ /* 0x000fe20000000000 */
[----:B--2---:R-:W-:Y:S02]  /*3500*/  ULEA UR5, UR7, UR4, 0x18 ;  /* 0x0000000407057291 */ /* 0x004fe4000f8ec0ff */
[----:B------:R-:W-:-:S07]  /*3510*/  ULEA UR6, UR7, UR6, 0x18 ;  /* 0x0000000607067291 */ /* 0x000fce000f8ec0ff */
[----:B------:R-:W2:Y:S02]  /*3520*/  LDS.U8 R3, [UR5+0x1c] ;  /* 0x00001c05ff037984 */ /* 0x000ea40008000000 */
[----:B--2---:R-:W-:-:S13]  /*3530*/  ISETP.NE.AND P0, PT, R3, RZ, PT ;  /* 0x000000ff0300720c */ /* 0x004fda0003f05270 */
[----:B------:R-:W-:Y:S05]  /*3540*/  @P0 BRA `(.L_x_58) ;  /* 0x0000000400100947 */ /* 0x000fea0003800000 */
[----:B------:R-:W2:Y:S01]  /*3550*/  S2UR UR4, SR_CgaCtaId ;  /* 0x00000000000479c3 */ /* 0x000ea20000008800 */
[----:B------:R-:W-:Y:S02]  /*3560*/  UISETP.NE.U32.AND UP1, UPT, UR76, 0x1, UPT ;  /* 0x000000014c00788c */ /* 0x000fe4000bf25070 */
[----:B------:R-:W-:Y:S02]  /*3570*/  UIADD3 UR7, UPT, UPT, UR5, 0x8, URZ ;  /* 0x0000000805077890 */ /* 0x000fe4000fffe0ff */
[----:B--2---:R-:W-:-:S05]  /*3580*/  ULOP3.LUT UR8, UR4, 0x1, URZ, 0x3c, !UPT ;  /* 0x0000000104087892 */ /* 0x004fca000f8e3cff */
[----:B------:R-:W-:Y:S07]  /*3590*/  BRA.U !UP1, `(.L_x_59) ;  /* 0x00000001099c7547 */ /* 0x000fee000b800000 */
[----:B------:R-:W-:Y:S01]  /*35a0*/  ELECT P0, URZ, PT ;  /* 0x0000000000ff782f */ /* 0x000fe20003800000 */
[----:B------:R-:W-:-:S12]  /*35b0*/  BSSY B0, `(.L_x_59) ;  /* 0x0000025000007945 */ /* 0x000fd80003800000 */
[----:B------:R-:W-:Y:S05]  /*35c0*/  @!P0 BRA `(.L_x_60) ;  /* 0x00000000008c8947 */ /* 0x000fea0003800000 */
[----:B------:R-:W-:-:S05]  /*35d0*/  UMOV UR4, 0x10 ;  /* 0x0000001000047882 */ /* 0x000fca0000000000 */
[----:B------:R-:W-:Y:S04]  /*35e0*/  DEPBAR.LE SB2, 0x36 ;  /* 0x0000ad800000791a */ /* 0x000fe80000000000 */
[----:B------:R-:W2:Y:S02]  /*35f0*/  UTCATOMSWS.2CTA.FIND_AND_SET.ALIGN UP0, UR4, UR4 ;  /* 0x00000004000475e3 */ /* 0x000ea40008200800 */
[----:B--2---:R-:W-:Y:S01]  /*3600*/  MOV R10, UR4 ;  /* 0x00000004000a7c02 */ /* 0x004fe20008000f00 */
[----:B------:R-:W-:Y:S06]  /*3610*/  BRA.U UP0, `(.L_x_61) ;  /* 0x0000000100187547 */ /* 0x000fec000b800000 */
.L_x_62:
[----:B------:R-:W-:Y:S05]  /*3620*/  NANOSLEEP 0x64 ;  /* 0x000000640000795d */ /* 0x000fea0003800000 */
[----:B------:R-:W-:-:S05]  /*3630*/  UMOV UR4, 0x10 ;  /* 0x0000001000047882 */ /* 0x000fca0000000000 */
[----:B------:R-:W-:Y:S04]  /*3640*/  DEPBAR.LE SB2, 0x36 ;  /* 0x0000ad800000791a */ /* 0x000fe80000000000 */
[----:B------:R-:W2:Y:S02]  /*3650*/  UTCATOMSWS.2CTA.FIND_AND_SET.ALIGN UP0, UR4, UR4 ;  /* 0x00000004000475e3 */ /* 0x000ea40008200800 */
[----:B--2---:R-:W-:Y:S01]  /*3660*/  MOV R10, UR4 ;  /* 0x00000004000a7c02 */ /* 0x004fe20008000f00 */
[----:B------:R-:W-:Y:S05]  /*3670*/  BRA.U !UP0, `(.L_x_62) ;  /* 0xfffffffd08e87547 */ /* 0x000fea000b83ffff */
.L_x_61:
[----:B------:R-:W2:Y:S01]  /*3680*/  LDS R6, [UR5+0x10] ;  /* 0x00001005ff067984 */ /* 0x000ea20008000800 */
[----:B------:R-:W-:Y:S01]  /*3690*/  IMAD.U32 R3, RZ, RZ, UR6 ;  /* 0x00000006ff037e24 */ /* 0x000fe2000f8e00ff */
[----:B------:R-:W-:-:S03]  /*36a0*/  MOV R4, UR8 ;  /* 0x0000000800047c02 */ /* 0x000fc60008000f00 */
[----:B------:R-:W-:Y:S01]  /*36b0*/  VIADD R3, R3, 0xf0 ;  /* 0x000000f003037836 */ /* 0x000fe20000000000 */
[----:B--2---:R-:W-:-:S04]  /*36c0*/  SHF.L.U32 R6, R6, 0x1f, RZ ;  /* 0x0000001f06067819 */ /* 0x004fc800000006ff */
[----:B------:R-:W2:Y:S02]  /*36d0*/  SYNCS.PHASECHK.TRANS64.TRYWAIT P0, [UR5+0x8], R6 ;  /* 0x00000806ff0075a7 */ /* 0x000ea40008001105 */
[----:B--2---:R-:W-:Y:S05]  /*36e0*/  @P0 BRA `(.L_x_63) ;  /* 0x0000000000080947 */ /* 0x004fea0003800000 */
[----:B------:R-:W2:Y:S02]  /*36f0*/  SYNCS.PHASECHK.TRANS64.TRYWAIT P0, [UR5+0x8], R6 ;  /* 0x00000806ff0075a7 */ /* 0x000ea40008001105 */
[----:B--2---:R-:W-:Y:S05]  /*3700*/  @!P0 BRA `(.L_x_64) ;  /* 0x0000009800d88947 */ /* 0x004fea0003800000 */
.L_x_63:
[----:B------:R-:W-:Y:S01]  /*3710*/  PRMT R4, R4, 0x654, R3 ;  /* 0x0000065404047816 */ /* 0x000fe20000000003 */
[----:B------:R-:W-:Y:S01]  /*3720*/  HFMA2 R3, -RZ, RZ, 0, 5.9604644775390625e-08 ;  /* 0x00000001ff037431 */ /* 0x000fe200000001ff */
[----:B------:R-:W-:Y:S01]  /*3730*/  UPRMT UR4, UR8, 0x654, UR7 ;  /* 0x0000065408047896 */ /* 0x000fe20008000007 */
[----:B------:R-:W-:Y:S02]  /*3740*/  IMAD.MOV.U32 R7, RZ, RZ, 0xffff ;  /* 0x0000ffffff077424 */ /* 0x000fe400078e00ff */
[----:B--2---:R-:W-:Y:S02]  /*3750*/  IMAD.MOV.U32 R6, RZ, RZ, 0x4 ;  /* 0x00000004ff067424 */ /* 0x004fe400078e00ff */
[----:B------:R-:W-:Y:S01]  /*3760*/  IMAD.SHL.U32 R9, R10, 0x20, RZ ;  /* 0x000000200a097824 */ /* 0x000fe200078e00ff */
[----:B------:R-:W-:Y:S02]  /*3770*/  MOV R5, UR4 ;  /* 0x0000000400057c02 */ /* 0x000fe40008000f00 */
[-C--:B------:R-:W-:Y:S01]  /*3780*/  SHF.L.U32 R8, R7, R10.reuse, RZ ;  /* 0x0000000a07087219 */ /* 0x080fe200000006ff */
[----:B------:R2:W-:Y:S01]  /*3790*/  SYNCS.ARRIVE.TRANS64.RED RZ, [UR4], R6 ;  /* 0x00000006ffff79a7 */ /* 0x0005e20008000404 */
[----:B------:R-:W-:Y:S01]  /*37a0*/  SHF.L.U32 R7, R3, R10, RZ ;  /* 0x0000000a03077219 */ /* 0x000fe200000006ff */
[----:B------:R2:W-:Y:S04]  /*37b0*/  STS [UR6+0xf0], R9 ;  /* 0x0000f009ff007988 */ /* 0x0005e80008000806 */
[----:B------:R2:W-:Y:S04]  /*37c0*/  STAS [R4.64], R10 ;  /* 0x0000000a04007dbd */ /* 0x0005e8000c0008ff */
[----:B------:R2:W-:Y:S04]  /*37d0*/  ATOMS.OR RZ, [UR5+0x14], R8 ;  /* 0x00001408ffff798c */ /* 0x0005e8000b000005 */
[----:B------:R2:W-:Y:S04]  /*37e0*/  ATOMS.OR RZ, [UR5+0x18], R7 ;  /* 0x00001807ffff798c */ /* 0x0005e8000b000005 */
[----:B------:R2:W-:Y:S02]  /*37f0*/  ATOMS.XOR RZ, [UR5+0x10], R3 ;  /* 0x00001003ffff798c */ /* 0x0005e4000b800005 */
.L_x_60:
[----:B-1----:R-:W-:Y:S05]  /*3800*/  BSYNC B0 ;  /* 0x0000000000007941 */ /* 0x002fea0003800000 */
.L_x_59:
[----:B------:R-:W-:Y:S05]  /*3810*/  BRA.U UP1, `(.L_x_65) ;  /* 0x00000001016c7547 */ /* 0x000fea000b800000 */
[----:B------:R-:W-:-:S03]  /*3820*/  UMOV UR4, 0xffffffff ;  /* 0xffffffff00047882 */ /* 0x000fc60000000000 */
[----:B------:R-:W-:Y:S05]  /*3830*/  BRA.DIV UR4, `(.L_x_66) ;  /* 0x0000009a04a47947 */ /* 0x000fea000b800000 */
[----:B------:R-:W-:-:S13]  /*3840*/  ELECT P6, URZ, PT ;  /* 0x0000000000ff782f */ /* 0x000fda00038c0000 */
.L_x_162:
[----:B------:R-:W-:Y:S05]  /*3850*/  @!P6 BRA `(.L_x_65) ;  /* 0x00000000005ce947 */ /* 0x000fea0003800000 */
[----:B--2---:R-:W2:Y:S02]  /*3860*/  LDS R4, [UR5+0x10] ;  /* 0x00001005ff047984 */ /* 0x004ea40008000800 */
[----:B--2---:R-:W-:-:S04]  /*3870*/  SHF.L.U32 R4, R4, 0x1f, RZ ;  /* 0x0000001f04047819 */ /* 0x004fc800000006ff */
[----:B------:R-:W2:Y:S02]  /*3880*/  SYNCS.PHASECHK.TRANS64.TRYWAIT P0, [UR5+0x8], R4 ;  /* 0x00000804ff0075a7 */ /* 0x000ea40008001105 */
[----:B--2---:R-:W-:Y:S05]  /*3890*/  @P0 BRA `(.L_x_67) ;  /* 0x0000000000080947 */ /* 0x004fea0003800000 */
[----:B------:R-:W2:Y:S02]  /*38a0*/  SYNCS.PHASECHK.TRANS64.TRYWAIT P0, [UR5+0x8], R4 ;  /* 0x00000804ff0075a7 */ /* 0x000ea40008001105 */
[----:B--2---:R-:W-:Y:S05]  /*38b0*/  @!P0 BRA `(.L_x_68) ;  /* 0x0000009800a48947 */ /* 0x004fea0003800000 */
.L_x_67:
[----:B------:R-:W3:Y:S01]  /*38c0*/  LDS R6, [UR6+0xf0] ;  /* 0x0000f006ff067984 */ /* 0x000ee20008000800 */
[----:B--2---:R-:W-:Y:S02]  /*38d0*/  HFMA2 R3, -RZ, RZ, 0, 5.9604644775390625e-08 ;  /* 0x00000001ff037431 */ /* 0x004fe400000001ff */
[----:B------:R-:W-:Y:S01]  /*38e0*/  IMAD.MOV.U32 R4, RZ, RZ, 0xffff ;  /* 0x0000ffffff047424 */ /* 0x000fe200078e00ff */
[----:B------:R-:W-:Y:S01]  /*38f0*/  UPRMT UR4, UR8, 0x654, UR7 ;  /* 0x0000065408047896 */ /* 0x000fe20008000007 */
[----:B---3--:R-:W-:-:S03]  /*3900*/  IMAD.SHL.U32 R5, R6, 0x20, RZ ;  /* 0x0000002006057824 */ /* 0x008fc600078e00ff */
[-C--:B------:R-:W-:Y:S02]  /*3910*/  SHF.L.U32 R4, R4, R6.reuse, RZ ;  /* 0x0000000604047219 */ /* 0x080fe400000006ff */
[----:B------:R-:W-:Y:S01]  /*3920*/  SHF.L.U32 R6, R3, R6, RZ ;  /* 0x0000000603067219 */ /* 0x000fe200000006ff */
[----:B------:R3:W-:Y:S04]  /*3930*/  STS [UR6+0xf0], R5 ;  /* 0x0000f005ff007988 */ /* 0x0007e80008000806 */
[----:B------:R3:W-:Y:S04]  /*3940*/  ATOMS.OR RZ, [UR5+0x14], R4 ;  /* 0x00001404ffff798c */ /* 0x0007e8000b000005 */
[----:B------:R3:W-:Y:S01]  /*3950*/  ATOMS.OR RZ, [UR5+0x18], R6 ;  /* 0x00001806ffff798c */ /* 0x0007e2000b000005 */
[----:B------:R-:W-:Y:S03]  /*3960*/  SYNCS.ARRIVE.TRANS64.RED.A1T0 RZ, [UR4], RZ ;  /* 0x000000ffffff79a7 */ /* 0x000fe60008100404 */
[----:B------:R3:W-:Y:S01]  /*3970*/  ATOMS.XOR RZ, [UR5+0x10], R3 ;  /* 0x00001003ffff798c */ /* 0x0007e2000b800005 */
[----:B------:R-:W-:Y:S05]  /*3980*/  BRA `(.L_x_65) ;  /* 0x0000000000107947 */ /* 0x000fea0003800000 */
.L_x_58:
[----:B------:R-:W-:Y:S02]  /*3990*/  MOV R3, 0xffffffff ;  /* 0xffffffff00037802 */ /* 0x000fe40000000f00 */
[----:B------:R-:W-:-:S03]  /*39a0*/  MOV R4, 0x39d0 ;  /* 0x000039d000047802 */ /* 0x000fc60000000f00 */
[----:B------:R2:W-:Y:S04]  /*39b0*/  STS [UR6+0xf0], R3 ;  /* 0x0000f003ff007988 */ /* 0x0005e80008000806 */
[----:B-12--5:R-:W-:Y:S05]  /*39c0*/  CALL.REL.NOINC `($__internal_1_$__cuda_sm10x_tcgen05_guardrail_trap_phase_invalid_during_alloc) ;  /* 0x000000a0004c7944 */ /* 0x026fea0003c00000 */
.L_x_65:
[----:B------:R-:W-:Y:S05]  /*39d0*/  WARPSYNC.ALL ;  /* 0x0000000000007948 */ /* 0x000fea0003800000 */
[----:B------:R-:W4:Y:S01]  /*39e0*/  S2UR UR4, SR_CgaCtaId ;  /* 0x00000000000479c3 */ /* 0x000f220000008800 */
[----:B------:R-:W-:Y:S01]  /*39f0*/  UMOV UR39, 0x400 ;  /* 0x0000040000277882 */ /* 0x000fe20000000000 */
[----:B------:R-:W-:-:S06]  /*3a00*/  NOP ;  /* 0x0000000000007918 */ /* 0x000fcc0000000000 */
[----:B------:R-:W-:Y:S06]  /*3a10*/  BAR.ARV 0x6, 0xa0 ;  /* 0x0182800000007b1d */ /* 0x000fec0000002000 */
[----:B------:R-:W1:Y:S01]  /*3a20*/  LDCU UR8, c[0x0][0x38c] ;  /* 0x00007180ff0877ac */ /* 0x000e620008000800 */
[----:B------:R-:W-:Y:S02]  /*3a30*/  LOP3.LUT R2, R2, 0xffff, RZ, 0xc0, !PT ;  /* 0x0000ffff02027812 */ /* 0x000fe400078ec0ff */
[----:B--2---:R-:W-:Y:S01]  /*3a40*/  CS2R R8, SRZ ;  /* 0x0000000000087805 */ /* 0x004fe2000001ff00 */
[----:B------:R-:W-:Y:S01]  /*3a50*/  UMOV UR30, URZ ;  /* 0x000000ff001e7c82 */ /* 0x000fe20008000000 */
[----:B------:R-:W-:Y:S01]  /*3a60*/  UMOV UR28, URZ ;  /* 0x000000ff001c7c82 */ /* 0x000fe20008000000 */
[----:B------:R-:W-:Y:S01]  /*3a70*/  IMAD.U32 R18, RZ, RZ, UR30 ;  /* 0x0000001eff127e24 */ /* 0x000fe2000f8e00ff */
[----:B------:R-:W-:Y:S01]  /*3a80*/  UISETP.NE.AND UP3, UPT, UR76, URZ, UPT ;  /* 0x000000ff4c00728c */ /* 0x000fe2000bf65270 */
[----:B------:R-:W-:Y:S01]  /*3a90*/  IMAD.U32 R14, RZ, RZ, UR28 ;  /* 0x0000001cff0e7e24 */ /* 0x000fe2000f8e00ff */
[----:B------:R-:W-:Y:S01]  /*3aa0*/  UMOV UR7, URZ ;  /* 0x000000ff00077c82 */ /* 0x000fe20008000000 */
[----:B----4-:R-:W-:Y:S01]  /*3ab0*/  ULEA UR39, UR4, UR39, 0x18 ;  /* 0x0000002704277291 */ /* 0x010fe2000f8ec0ff */
[----:B------:R-:W-:Y:S01]  /*3ac0*/  UMOV UR76, 0x1 ;  /* 0x00000001004c7882 */ /* 0x000fe20000000000 */
[----:B------:R-:W-:-:S02]  /*3ad0*/  UMOV UR54, URZ ;  /* 0x000000ff00367c82 */ /* 0x000fc40008000000 */
[----:B------:R-:W-:Y:S02]  /*3ae0*/  UIADD3 UR11, UPT, UPT, UR39, 0x31000, URZ ;  /* 0x00031000270b7890 */ /* 0x000fe4000fffe0ff */
[----:B------:R-:W-:Y:S02]  /*3af0*/  UIADD3 UR6, UPT, UPT, UR39, 0x10800, URZ ;  /* 0x0001080027067890 */ /* 0x000fe4000fffe0ff */
[----:B-1----:R-:W-:Y:S01]  /*3b00*/  UIADD3 UR8, UPT, UPT, UR8, 0xff, URZ ;  /* 0x000000ff08087890 */ /* 0x002fe2000fffe0ff */
[----:B---3--:R-:W1:Y:S01]  /*3b10*/  LDS R3, [UR39+0xf0] ;  /* 0x0000f027ff037984 */ /* 0x008e620008000800 */
[----:B------:R-:W-:Y:S02]  /*3b20*/  UIADD3 UR5, UPT, UPT, UR39, 0x20800, URZ ;  /* 0x0002080027057890 */ /* 0x000fe4000fffe0ff */
[----:B------:R-:W-:Y:S02]  /*3b30*/  USHF.R.S32.HI UR4, URZ, 0x1f, UR8 ;  /* 0x0000001fff047899 */ /* 0x000fe40008011408 */
[----:B------:R-:W-:-:S02]  /*3b40*/  UIADD3 UR10, UPT, UPT, UR39, 0x30800, URZ ;  /* 0x00030800270a7890 */ /* 0x000fc4000fffe0ff */
[----:B------:R-:W-:Y:S02]  /*3b50*/  ULEA.HI UR9, UR4, UR8, URZ, 0x8 ;  /* 0x0000000804097291 */ /* 0x000fe4000f8f40ff */
[----:B------:R-:W-:Y:S02]  /*3b60*/  USHF.R.U32.HI UR4, URZ, 0x4, UR11 ;  /* 0x00000004ff047899 */ /* 0x000fe4000801160b */
[----:B------:R-:W-:Y:S02]  /*3b70*/  USHF.R.U32.HI UR8, URZ, 0x4, UR6 ;  /* 0x00000004ff087899 */ /* 0x000fe40008011606 */
[----:B------:R-:W-:Y:S02]  /*3b80*/  ULOP3.LUT UR4, UR4, 0x3fff, URZ, 0xc0, !UPT ;  /* 0x00003fff04047892 */ /* 0x000fe4000f8ec0ff */
[----:B------:R-:W-:Y:S02]  /*3b90*/  USHF.R.S32.HI UR77, URZ, 0x8, UR9 ;  /* 0x00000008ff4d7899 */ /* 0x000fe40008011409 */
[----:B------:R-:W-:-:S02]  /*3ba0*/  USHF.R.U32.HI UR6, URZ, 0x4, UR5 ;  /* 0x00000004ff067899 */ /* 0x000fc40008011605 */
[----:B------:R-:W-:Y:S02]  /*3bb0*/  USHF.R.U32.HI UR5, URZ, 0x4, UR10 ;  /* 0x00000004ff057899 */ /* 0x000fe4000801160a */
[----:B------:R-:W-:Y:S02]  /*3bc0*/  UIADD3 UR12, UPT, UPT, UR39, 0x90, URZ ;  /* 0x00000090270c7890 */ /* 0x000fe4000fffe0ff */
[----:B------:R-:W-:Y:S02]  /*3bd0*/  ULOP3.LUT UR75, UR4, 0x10000, URZ, 0xfc, !UPT ;  /* 0x00010000044b7892 */ /* 0x000fe4000f8efcff */
[----:B------:R-:W-:Y:S02]  /*3be0*/  UIADD3 UR4, UPT, UPT, UR77, -0x1, URZ ;  /* 0xffffffff4d047890 */ /* 0x000fe4000fffe0ff */
[----:B------:R-:W-:Y:S02]  /*3bf0*/  ULOP3.LUT UR8, UR8, 0x3fff, URZ, 0xc0, !UPT ;  /* 0x00003fff08087892 */ /* 0x000fe4000f8ec0ff */
[----:B------:R-:W-:-:S02]  /*3c00*/  ULOP3.LUT UR6, UR6, 0x3fff, URZ, 0xc0, !UPT ;  /* 0x00003fff06067892 */ /* 0x000fc4000f8ec0ff */
[----:B------:R-:W-:Y:S02]  /*3c10*/  ULOP3.LUT UR5, UR5, 0x3fff, URZ, 0xc0, !UPT ;  /* 0x00003fff05057892 */ /* 0x000fe4000f8ec0ff */
[----:B------:R-:W-:Y:S02]  /*3c20*/  ULOP3.LUT UR72, UR8, 0x10000, URZ, 0xfc, !UPT ;  /* 0x0001000008487892 */ /* 0x000fe4000f8efcff */
[----:B------:R-:W-:Y:S02]  /*3c30*/  ULOP3.LUT UR73, UR6, 0x10000, URZ, 0xfc, !UPT ;  /* 0x0001000006497892 */ /* 0x000fe4000f8efcff */
[----:B------:R-:W-:Y:S01]  /*3c40*/  ULOP3.LUT UR74, UR5, 0x10000, URZ, 0xfc, !UPT ;  /* 0x00010000054a7892 */ /* 0x000fe2000f8efcff */
[----:B------:R-:W-:Y:S01]  /*3c50*/  UMOV UR52, URZ ;  /* 0x000000ff00347c82 */ /* 0x000fe20008000000 */
[----:B-1----:R-:W-:Y:S01]  /*3c60*/  R2UR UR35, R3 ;  /* 0x00000000032372ca */ /* 0x002fe200000e0000 */
[----:B------:R-:W-:Y:S01]  /*3c70*/  IMAD.U32 R3, RZ, RZ, UR12 ;  /* 0x0000000cff037e24 */ /* 0x000fe2000f8e00ff */
[----:B------:R-:W-:Y:S01]  /*3c80*/  UMOV UR50, URZ ;  /* 0x000000ff00327c82 */ /* 0x000fe20008000000 */
[----:B------:R-:W-:Y:S01]  /*3c90*/  IMAD.U32 R3, RZ, RZ, UR4 ;  /* 0x00000004ff037e24 */ /* 0x000fe2000f8e00ff */
[----:B------:R-:W-:Y:S01]  /*3ca0*/  UMOV UR48, URZ ;  /* 0x000000ff00307c82 */ /* 0x000fe20008000000 */
[----:B------:R-:W-:Y:S01]  /*3cb0*/  IMAD.MOV.U32 R3, RZ, RZ, RZ ;  /* 0x000000ffff037224 */ /* 0x000fe200078e00ff */
[----:B------:R-:W-:Y:S01]  /*3cc0*/  UMOV UR46, URZ ;  /* 0x000000ff002e7c82 */ /* 0x000fe20008000000 */
[----:B------:R-:W-:Y:S01]  /*3cd0*/  UMOV UR44, URZ ;  /* 0x000000ff002c7c82 */ /* 0x000fe20008000000 */
[----:B------:R-:W-:Y:S01]  /*3ce0*/  UMOV UR42, URZ ;  /* 0x000000ff002a7c82 */ /* 0x000fe20008000000 */
[----:B------:R-:W-:-:S04]  /*3cf0*/  UMOV UR40, URZ ;  /* 0x000000ff00287c82 */ /* 0x000fc80008000000 */
[----:B------:R-:W-:Y:S02]  /*3d00*/  UIADD3 UR70, UPT, UPT, UR35, 0x1c0, URZ ;  /* 0x000001c023467890 */ /* 0x000fe4000fffe0ff */
[----:B------:R-:W-:Y:S02]  /*3d10*/  UIADD3 UR65, UPT, UPT, UR35, -0x7ffffe38, URZ ;  /* 0x800001c823417890 */ /* 0x000fe4000fffe0ff */
[----:B------:R-:W-:Y:S02]  /*3d20*/  UIADD3 UR58, UPT, UPT, UR35, -0x7ffffe3c, URZ ;  /* 0x800001c4233a7890 */ /* 0x000fe4000fffe0ff */
[----:B------:R-:W-:Y:S02]  /*3d30*/  UIADD3 UR71, UPT, UPT, UR35, 0x1c8, URZ ;  /* 0x000001c823477890 */ /* 0x000fe4000fffe0ff */
[----:B------:R-:W-:Y:S02]  /*3d40*/  UIADD3 UR66, UPT, UPT, UR35, 0x400001c0, URZ ;  /* 0x400001c023427890 */ /* 0x000fe4000fffe0ff */
[----:B------:R-:W-:-:S02]  /*3d50*/  UIADD3 UR67, UPT, UPT, UR35, 0x400001c8, URZ ;  /* 0x400001c823437890 */ /* 0x000fc4000fffe0ff */
[----:B------:R-:W-:Y:S02]  /*3d60*/  UIADD3 UR64, UPT, UPT, UR35, -0x7ffffe40, URZ ;  /* 0x800001c023407890 */ /* 0x000fe4000fffe0ff */
[----:B------:R-:W-:Y:S02]  /*3d70*/  UIADD3 UR62, UPT, UPT, UR35, -0x3ffffe40, URZ ;  /* 0xc00001c0233e7890 */ /* 0x000fe4000fffe0ff */
[----:B------:R-:W-:Y:S02]  /*3d80*/  UIADD3 UR63, UPT, UPT, UR35, -0x3ffffe38, URZ ;  /* 0xc00001c8233f7890 */ /* 0x000fe4000fffe0ff */
[----:B------:R-:W-:Y:S02]  /*3d90*/  UIADD3 UR68, UPT, UPT, UR35, 0x1c4, URZ ;  /* 0x000001c423447890 */ /* 0x000fe4000fffe0ff */
[----:B------:R-:W-:Y:S02]  /*3da0*/  UIADD3 UR69, UPT, UPT, UR35, 0x1d0, URZ ;  /* 0x000001d023457890 */ /* 0x000fe4000fffe0ff */
[----:B------:R-:W-:-:S02]  /*3db0*/  UIADD3 UR60, UPT, UPT, UR35, 0x400001c4, URZ ;  /* 0x400001c4233c7890 */ /* 0x000fc4000fffe0ff */
[----:B------:R-:W-:Y:S02]  /*3dc0*/  UIADD3 UR61, UPT, UPT, UR35, 0x400001d0, URZ ;  /* 0x400001d0233d7890 */ /* 0x000fe4000fffe0ff */
[----:B------:R-:W-:Y:S02]  /*3dd0*/  UIADD3 UR59, UPT, UPT, UR35, -0x7ffffe30, URZ ;  /* 0x800001d0233b7890 */ /* 0x000fe4000fffe0ff */
[----:B------:R-:W-:Y:S02]  /*3de0*/  UIADD3 UR56, UPT, UPT, UR35, -0x3ffffe3c, URZ ;  /* 0xc00001c423387890 */ /* 0x000fe4000fffe0ff */
[----:B------:R-:W-:Y:S02]  /*3df0*/  UIADD3 UR57, UPT, UPT, UR35, -0x3ffffe30, URZ ;  /* 0xc00001d023397890 */ /* 0x000fe4000fffe0ff */
[----:B------:R-:W-:Y:S02]  /*3e00*/  USHF.R.U32.HI UR13, URZ, 0x11, UR70 ;  /* 0x00000011ff0d7899 */ /* 0x000fe40008011646 */
[----:B------:R-:W-:-:S02]  /*3e10*/  USHF.R.U32.HI UR8, URZ, 0x1a, UR65 ;  /* 0x0000001aff087899 */ /* 0x000fc40008011641 */
[----:B------:R-:W-:Y:S02]  /*3e20*/  USHF.R.U32.HI UR20, URZ, 0x11, UR58 ;  /* 0x00000011ff147899 */ /* 0x000fe4000801163a */
[----:B------:R-:W-:Y:S02]  /*3e30*/  USHF.R.U32.HI UR12, URZ, 0x1a, UR71 ;  /* 0x0000001aff0c7899 */ /* 0x000fe40008011647 */
[----:B------:R-:W-:Y:S02]  /*3e40*/  USHF.R.U32.HI UR11, URZ, 0x11, UR66 ;  /* 0x00000011ff0b7899 */ /* 0x000fe40008011642 */
[----:B------:R-:W-:Y:S02]  /*3e50*/  USHF.R.U32.HI UR10, URZ, 0x1a, UR67 ;  /* 0x0000001aff0a7899 */ /* 0x000fe40008011643 */
        /* <DEDUP_REMOVED lines=10> */
[----:B------:R-:W-:Y:S02]  /*3f00*/  ULOP3.LUT UR27, UR13, 0x6000, URZ, 0xc0, !UPT ;  /* 0x000060000d1b7892 */ /* 0x000fe4000f8ec0ff */
[----:B------:R-:W-:Y:S02]  /*3f10*/  ULOP3.LUT UR19, UR8, 0x30, URZ, 0xc0, !UPT ;  /* 0x0000003008137892 */ /* 0x000fe4000f8ec0ff */
[----:B------:R-:W-:Y:S02]  /*3f20*/  ULOP3.LUT UR13, UR12, 0x30, URZ, 0xc0, !UPT ;  /* 0x000000300c0d7892 */ /* 0x000fe4000f8ec0ff */
[----:B------:R-:W-:-:S02]  /*3f30*/  ULOP3.LUT UR25, UR11, 0x6000, URZ, 0xc0, !UPT ;  /* 0x000060000b197892 */ /* 0x000fc4000f8ec0ff */
[----:B------:R-:W-:Y:S02]  /*3f40*/  ULOP3.LUT UR23, UR10, 0x30, URZ, 0xc0, !UPT ;  /* 0x000000300a177892 */ /* 0x000fe4000f8ec0ff */
[----:B------:R-:W-:Y:S02]  /*3f50*/  ULOP3.LUT UR21, UR9, 0x6000, URZ, 0xc0, !UPT ;  /* 0x0000600009157892 */ /* 0x000fe4000f8ec0ff */
[----:B------:R-:W-:Y:S02]  /*3f60*/  ULOP3.LUT UR17, UR6, 0x6000, URZ, 0xc0, !UPT ;  /* 0x0000600006117892 */ /* 0x000fe4000f8ec0ff */
[----:B------:R-:W-:Y:S02]  /*3f70*/  ULOP3.LUT UR15, UR5, 0x30, URZ, 0xc0, !UPT ;  /* 0x00000030050f7892 */ /* 0x000fe4000f8ec0ff */
[----:B------:R-:W-:Y:S02]  /*3f80*/  ULOP3.LUT UR8, UR4, 0x6000, URZ, 0xc0, !UPT ;  /* 0x0000600004087892 */ /* 0x000fe4000f8ec0ff */
[----:B------:R-:W-:-:S02]  /*3f90*/  ULOP3.LUT UR6, UR14, 0x30, URZ, 0xc0, !UPT ;  /* 0x000000300e067892 */ /* 0x000fc4000f8ec0ff */
[----:B------:R-:W-:Y:S02]  /*3fa0*/  ULOP3.LUT UR5, UR16, 0x6000, URZ, 0xc0, !UPT ;  /* 0x0000600010057892 */ /* 0x000fe4000f8ec0ff */
[----:B------:R-:W-:Y:S02]  /*3fb0*/  ULOP3.LUT UR4, UR18, 0x30, URZ, 0xc0, !UPT ;  /* 0x0000003012047892 */ /* 0x000fe4000f8ec0ff */
[----:B------:R-:W-:Y:S01]  /*3fc0*/  ULOP3.LUT UR12, UR20, 0x6000, URZ, 0xc0, !UPT ;  /* 0x00006000140c7892 */ /* 0x000fe2000f8ec0ff */
[----:B------:R-:W-:Y:S01]  /*3fd0*/  R2UR UR20, R2 ;  /* 0x00000000021472ca */ /* 0x000fe200000e0000 */
[----:B------:R-:W-:Y:S02]  /*3fe0*/  ULOP3.LUT UR11, UR22, 0x30, URZ, 0xc0, !UPT ;  /* 0x00000030160b7892 */ /* 0x000fe4000f8ec0ff */
[----:B------:R-:W-:Y:S02]  /*3ff0*/  ULOP3.LUT UR10, UR24, 0x6000, URZ, 0xc0, !UPT ;  /* 0x00006000180a7892 */ /* 0x000fe4000f8ec0ff */
[----:B------:R-:W-:-:S02]  /*4000*/  ULOP3.LUT UR9, UR26, 0x30, URZ, 0xc0, !UPT ;  /* 0x000000301a097892 */ /* 0x000fc4000f8ec0ff */
[----:B------:R-:W-:Y:S02]  /*4010*/  ULOP3.LUT UR27, UR27, 0x10c0, URZ, 0xfc, !UPT ;  /* 0x000010c01b1b7892 */ /* 0x000fe4000f8efcff */
[----:B------:R-:W-:Y:S02]  /*4020*/  ULOP3.LUT UR13, UR13, 0x480, URZ, 0xfc, !UPT ;  /* 0x000004800d0d7892 */ /* 0x000fe4000f8efcff */
[----:B------:R-:W-:Y:S02]  /*4030*/  ULOP3.LUT UR25, UR25, 0x10c0, URZ, 0xfc, !UPT ;  /* 0x000010c019197892 */ /* 0x000fe4000f8efcff */
[----:B------:R-:W-:Y:S01]  /*4040*/  ULOP3.LUT UR14, UR23, 0x480, URZ, 0xfc, !UPT ;  /* 0x00000480170e7892 */ /* 0x000fe2000f8efcff */
[----:B------:R-:W-:Y:S01]  /*4050*/  MOV R10, UR20 ;  /* 0x00000014000a7c02 */ /* 0x000fe20008000f00 */
        /* <DEDUP_REMOVED lines=12> */
[----:B------:R-:W-:Y:S02]  /*4120*/  UPRMT UR27, UR13, 0x5410, UR27 ;  /* 0x000054100d1b7896 */ /* 0x000fe4000800001b */
[----:B------:R-:W-:-:S02]  /*4130*/  UPRMT UR25, UR14, 0x5410, UR25 ;  /* 0x000054100e197896 */ /* 0x000fc40008000019 */
[----:B------:R-:W-:Y:S02]  /*4140*/  UPRMT UR19, UR19, 0x5410, UR21 ;  /* 0x0000541013137896 */ /* 0x000fe40008000015 */
[----:B------:R-:W-:Y:S01]  /*4150*/  UPRMT UR17, UR15, 0x5410, UR17 ;  /* 0x000054100f117896 */ /* 0x000fe20008000011 */
[----:B------:R-:W-:Y:S01]  /*4160*/  MOV R27, UR27 ;  /* 0x0000001b001b7c02 */ /* 0x000fe20008000f00 */
        /* <DEDUP_REMOVED lines=8> */
[----:B------:R-:W-:Y:S01]  /*41f0*/  UMOV UR26, URZ ;  /* 0x000000ff001a7c82 */ /* 0x000fe20008000000 */
[----:B------:R-:W-:Y:S01]  /*4200*/  UMOV UR24, URZ ;  /* 0x000000ff00187c82 */ /* 0x000fe20008000000 */
[----:B------:R-:W-:Y:S01]  /*4210*/  UMOV UR18, URZ ;  /* 0x000000ff00127c82 */ /* 0x000fe20008000000 */
[----:B------:R-:W-:Y:S01]  /*4220*/  UMOV UR16, URZ ;  /* 0x000000ff00107c82 */ /* 0x000fe20008000000 */
[----:B------:R-:W-:Y:S01]  /*4230*/  UMOV UR4, URZ ;  /* 0x000000ff00047c82 */ /* 0x000fe20008000000 */
[----:B------:R-:W-:Y:S01]  /*4240*/  UMOV UR22, URZ ;  /* 0x000000ff00167c82 */ /* 0x000fe20008000000 */
[----:B------:R-:W-:Y:S01]  /*4250*/  IMAD.U32 R26, RZ, RZ, UR26 ;  /* 0x0000001aff1a7e24 */ /* 0x000fe2000f8e00ff */
[----:B------:R-:W-:Y:S01]  /*4260*/  MOV R17, UR5 ;  /* 0x0000000500117c02 */ /* 0x000fe20008000f00 */
[----:B------:R-:W-:Y:S01]  /*4270*/  IMAD.U32 R24, RZ, RZ, UR24 ;  /* 0x00000018ff187e24 */ /* 0x000fe2000f8e00ff */
[----:B------:R-:W-:Y:S01]  /*4280*/  MOV R15, UR29 ;  /* 0x0000001d000f7c02 */ /* 0x000fe20008000f00 */
[----:B------:R-:W-:Y:S01]  /*4290*/  IMAD.U32 R22, RZ, RZ, UR18 ;  /* 0x00000012ff167e24 */ /* 0x000fe2000f8e00ff */
[----:B------:R-:W-:Y:S01]  /*42a0*/  MOV R13, UR23 ;  /* 0x00000017000d7c02 */ /* 0x000fe20008000f00 */
[----:B------:R-:W-:Y:S01]  /*42b0*/  IMAD.U32 R20, RZ, RZ, UR16 ;  /* 0x00000010ff147e24 */ /* 0x000fe2000f8e00ff */
[----:B------:R-:W-:Y:S01]  /*42c0*/  UMOV UR55, UR27 ;  /* 0x0000001b00377c82 */ /* 0x000fe20008000000 */
[----:B------:R-:W-:Y:S01]  /*42d0*/  IMAD.U32 R16, RZ, RZ, UR4 ;  /* 0x00000004ff107e24 */ /* 0x000fe2000f8e00ff */
[----:B------:R-:W-:Y:S01]  /*42e0*/  UMOV UR53, UR25 ;  /* 0x0000001900357c82 */ /* 0x000fe20008000000 */
[----:B------:R-:W-:Y:S01]  /*42f0*/  IMAD.U32 R12, RZ, RZ, UR22 ;  /* 0x00000016ff0c7e24 */ /* 0x000fe2000f8e00ff */
[----:B------:R-:W-:Y:S01]  /*4300*/  UMOV UR51, UR19 ;  /* 0x0000001300337c82 */ /* 0x000fe20008000000 */
[----:B------:R-:W-:Y:S01]  /*4310*/  UMOV UR49, UR17 ;  /* 0x0000001100317c82 */ /* 0x000fe20008000000 */
[----:B------:R-:W-:Y:S01]  /*4320*/  UMOV UR47, UR31 ;  /* 0x0000001f002f7c82 */ /* 0x000fe20008000000 */
[----:B------:R-:W-:Y:S01]  /*4330*/  UMOV UR45, UR5 ;  /* 0x00000005002d7c82 */ /* 0x000fe20008000000 */
[----:B------:R-:W-:Y:S01]  /*4340*/  UMOV UR43, UR29 ;  /* 0x0000001d002b7c82 */ /* 0x000fe20008000000 */
[----:B------:R-:W-:-:S05]  /*4350*/  UMOV UR41, UR23 ;  /* 0x0000001700297c82 */ /* 0x000fca0008000000 */
.L_x_79:
[C---:B------:R-:W-:Y:S02]  /*4360*/  LEA R2, R9.reuse, UR39, 0x3 ;  /* 0x0000002709027c11 */ /* 0x040fe4000f8e18ff */
[----:B------:R-:W-:Y:S02]  /*4370*/  SHF.L.U32 R5, R8, 0x1f, RZ ;  /* 0x0000001f08057819 */ /* 0x000fe400000006ff */
[----:B------:R-:W-:Y:S02]  /*4380*/  LEA R4, R9, UR39, 0x4 ;  /* 0x0000002709047c11 */ /* 0x000fe4000f8e20ff */
[----:B-1----:R-:W1:Y:S02]  /*4390*/  SYNCS.PHASECHK.TRANS64.TRYWAIT P0, [R2+URZ+0x70], R5 ;  /* 0x00007005020075a7 */ /* 0x002e6400080011ff */
[----:B-1----:R-:W-:Y:S05]  /*43a0*/  @!P0 BRA `(.L_x_69) ;  /* 0x0000009000008947 */ /* 0x002fea0003800000 */
.L_x_163:
[----:B-1----:R-:W1:Y:S01]  /*43b0*/  LDS.128 R4, [R4+0xd0] ;  /* 0x0000d00004047984 */ /* 0x002e620000000c00 */
[----:B------:R-:W-:Y:S02]  /*43c0*/  VIADD R2, R2, 0x80 ;  /* 0x0000008002027836 */ /* 0x000fe40000000000 */
[----:B------:R-:W-:Y:S01]  /*43d0*/  VIADD R9, R9, 0x1 ;  /* 0x0000000109097836 */ /* 0x000fe20000000000 */
[----:B------:R-:W-:Y:S01]  /*43e0*/  @!PT LDS RZ, [RZ] ;  /* 0x00000000fffff984 */ /* 0x000fe20000000800 */
[----:B------:R-:W-:Y:S01]  /*43f0*/  @!PT LDS RZ, [RZ] ;  /* 0x00000000fffff984 */ /* 0x000fe20000000800 */
[----:B------:R-:W-:Y:S01]  /*4400*/  @!PT LDS RZ, [RZ] ;  /* 0x00000000fffff984 */ /* 0x000fe20000000800 */
[----:B------:R-:W-:Y:S01]  /*4410*/  @!PT LDS RZ, [RZ] ;  /* 0x00000000fffff984 */ /* 0x000fe20000000800 */
[----:B------:R2:W-:Y:S06]  /*4420*/  MEMBAR.ALL.CTA ;  /* 0x0000000000007992 */ /* 0x0005ec0000008000 */
[----:B--2---:R-:W2:Y:S01]  /*4430*/  FENCE.VIEW.ASYNC.S ;  /* 0x00000000000073c6 */ /* 0x004ea20000000000 */
[----:B------:R-:W-:-:S04]  /*4440*/  PRMT R2, RZ, 0x654, R2 ;  /* 0x00000654ff027816 */ /* 0x000fc80000000002 */
[----:B--2---:R2:W-:Y:S01]  /*4450*/  SYNCS.ARRIVE.TRANS64.RED.A1T0 RZ, [R2+URZ], RZ ;  /* 0x000000ff02ff79a7 */ /* 0x0045e200081004ff */
[----:B-1----:R-:W-:Y:S01]  /*4460*/  LOP3.LUT P2, RZ, R6, 0x1, RZ, 0xc0, !PT ;  /* 0x0000000106ff7812 */ /* 0x002fe2000784c0ff */
[----:B--2---:R-:W-:-:S12]  /*4470*/  BRA.U UP3, `(.L_x_70) ;  /* 0x0000000d03507547 */ /* 0x004fd8000b800000 */
[----:B------:R-:W1:Y:S01]  /*4480*/  LDCU UR4, c[0x0][0x38c] ;  /* 0x00007180ff0477ac */ /* 0x000e620008000800 */
[----:B------:R-:W-:Y:S01]  /*4490*/  ULOP3.LUT UR34, UR76, 0x1, URZ, 0x3c, !UPT ;  /* 0x000000014c227892 */ /* 0x000fe2000f8e3cff */
[----:B------:R-:W-:Y:S01]  /*44a0*/  UMOV UR11, URZ ;  /* 0x000000ff000b7c82 */ /* 0x000fe20008000000 */
[----:B------:R-:W-:Y:S02]  /*44b0*/  UMOV UR6, 0x1 ;  /* 0x0000000100067882 */ /* 0x000fe40000000000 */
[----:B------:R-:W-:Y:S01]  /*44c0*/  UIMAD UR34, UR34, 0xc0, UR35 ;  /* 0x000000c0222278a4 */ /* 0x000fe2000f8e0223 */
[----:B------:R-:W-:Y:S01]  /*44d0*/  UMOV UR37, UR7 ;  /* 0x0000000700257c82 */ /* 0x000fe20008000000 */
[----:B------:R-:W-:Y:S01]  /*44e0*/  UMOV UR36, UR77 ;  /* 0x0000004d00247c82 */ /* 0x000fe20008000000 */
[----:B-1----:R-:W-:-:S09]  /*44f0*/  UISETP.GE.AND UP0, UPT, UR4, 0x1, UPT ;  /* 0x000000010400788c */ /* 0x002fd2000bf06270 */
[----:B------:R-:W-:Y:S05]  /*4500*/  BRA.U !UP0, `(.L_x_71) ;  /* 0x0000000508b07547 */ /* 0x000fea000b800000 */
[----:B------:R-:W-:Y:S01]  /*4510*/  ULEA UR18, UR7, UR39, 0x3 ;  /* 0x0000002707127291 */ /* 0x000fe2000f8e18ff */
[----:B------:R-:W-:-:S08]  /*4520*/  SHF.L.U32 R5, R3, 0x1f, RZ ;  /* 0x0000001f03057819 */ /* 0x000fd000000006ff */
[----:B------:R-:W1:Y:S02]  /*4530*/  SYNCS.PHASECHK.TRANS64.TRYWAIT P0, [UR18], R5 ;  /* 0x00000005ff0075a7 */ /* 0x000e640008001112 */
[----:B-1----:R-:W-:Y:S05]  /*4540*/  @P0 BRA `(.L_x_72) ;  /* 0x0000000000080947 */ /* 0x002fea0003800000 */
[----:B------:R-:W1:Y:S02]  /*4550*/  SYNCS.PHASECHK.TRANS64.TRYWAIT P0, [UR18], R5 ;  /* 0x00000005ff0075a7 */ /* 0x000e640008001112 */
[----:B-1----:R-:W-:Y:S05]  /*4560*/  @!P0 BRA `(.L_x_73) ;  /* 0x0000008c00a48947 */ /* 0x002fea0003800000 */
.L_x_72:
[----:B------:R-:W-:Y:S01]  /*4570*/  UIADD3 UR37, UPT, UPT, UR7, 0x1, URZ ;  /* 0x0000000107257890 */ /* 0x000fe2000fffe0ff */
[----:B-1----:R-:W-:Y:S01]  /*4580*/  IMAD.U32 R2, RZ, RZ, UR76 ;  /* 0x0000004cff027e24 */ /* 0x002fe2000f8e00ff */
[----:B------:R-:W-:Y:S02]  /*4590*/  UISETP.GE.U32.AND UP1, UPT, UR4, 0x101, UPT ;  /* 0x000001010400788c */ /* 0x000fe4000bf26070 */
[----:B------:R-:W-:Y:S02]  /*45a0*/  UISETP.NE.AND UP0, UPT, UR37, 0x2, UPT ;  /* 0x000000022500788c */ /* 0x000fe4000bf05270 */
[----:B------:R-:W-:Y:S01]  /*45b0*/  ULEA UR8, UR7, UR74, 0x6 ;  /* 0x0000004a07087291 */ /* 0x000fe2000f8e30ff */
[----:B------:R-:W-:Y:S01]  /*45c0*/  SHF.L.U32 R5, R2, 0x1f, RZ ;  /* 0x0000001f02057819 */ /* 0x000fe200000006ff */
[----:B------:R-:W-:Y:S01]  /*45d0*/  USEL UR4, URZ, 0x1, UP0 ;  /* 0x00000001ff047887 */ /* 0x000fe20008000000 */
[----:B------:R-:W-:Y:S01]  /*45e0*/  PLOP3.LUT P1, PT, PT, PT, UP1, 0x80, 0x8 ;  /* 0x000000000008781c */ /* 0x000fe20003f2f018 */
[----:B------:R-:W-:-:S02]  /*45f0*/  USEL UR37, UR37, URZ, UP0 ;  /* 0x000000ff25257287 */ /* 0x000fc40008000000 */
[----:B------:R-:W-:Y:S02]  /*4600*/  UIADD3 UR16, UPT, UPT, UR8, 0x20, URZ ;  /* 0x0000002008107890 */ /* 0x000fe4000fffe0ff */
[----:B------:R-:W-:Y:S01]  /*4610*/  LOP3.LUT R3, R3, UR4, RZ, 0x3c, !PT ;  /* 0x0000000403037c12 */ /* 0x000fe2000f8e3cff */
[----:B------:R-:W-:Y:S02]  /*4620*/  @UP1 ULEA UR5, UR37, UR39, 0x3 ;  /* 0x0000002725051291 */ /* 0x000fe4000f8e18ff */
[----:B------:R-:W-:Y:S01]  /*4630*/  ULEA UR4, UR7, UR75, 0x7 ;  /* 0x0000004b07047291 */ /* 0x000fe2000f8e38ff */
[----:B------:R-:W-:Y:S01]  /*4640*/  UMOV UR9, 0x4008 ;  /* 0x0000400800097882 */ /* 0x000fe20000000000 */
[----:B------:R-:W-:Y:S02]  /*4650*/  UMOV UR17, 0x4008 ;  /* 0x0000400800117882 */ /* 0x000fe40000000000 */
[----:B------:R-:W-:Y:S01]  /*4660*/  UIADD3 UR10, UPT, UPT, UR4, 0x20, URZ ;  /* 0x00000020040a7890 */ /* 0x000fe2000fffe0ff */
[----:B------:R-:W-:Y:S01]  /*4670*/  @P1 SHF.L.U32 R4, R3, 0x1f, RZ ;  /* 0x0000001f03041819 */ /* 0x000fe200000006ff */
[----:B------:R-:W-:-:S02]  /*4680*/  UIADD3 UR12, UPT, UPT, UR4, 0x40, URZ ;  /* 0x00000040040c7890 */ /* 0x000fc4000fffe0ff */
[----:B------:R-:W-:Y:S01]  /*4690*/  UIADD3 UR14, UPT, UPT, UR4, 0x60, URZ ;  /* 0x00000060040e7890 */ /* 0x000fe2000fffe0ff */
[----:B------:R-:W1:Y:S01]  /*46a0*/  @P1 SYNCS.PHASECHK.TRANS64.TRYWAIT P0, [UR5], R4 ;  /* 0x00000004ff0015a7 */ /* 0x000e620008001105 */
[----:B------:R-:W-:Y:S01]  /*46b0*/  UMOV UR5, 0x4008 ;  /* 0x0000400800057882 */ /* 0x000fe20000000000 */
[----:B------:R2:W-:Y:S01]  /*46c0*/  UTCCP.T.S.2CTA.4x32dp128bit tmem[UR35+0x1c0], gdesc[UR8] ;  /* 0x0001c008230079e7 */ /* 0x0005e20009300000 */
[----:B------:R-:W-:Y:S01]  /*46d0*/  UMOV UR11, 0x4008 ;  /* 0x00004008000b7882 */ /* 0x000fe20000000000 */
[----:B------:R2:W-:Y:S01]  /*46e0*/  UTCCP.T.S.2CTA.4x32dp128bit tmem[UR35+0x1c4], gdesc[UR16] ;  /* 0x0001c410230079e7 */ /* 0x0005e20009300000 */
[----:B------:R-:W-:Y:S01]  /*46f0*/  UMOV UR13, 0x4008 ;  /* 0x00004008000d7882 */ /* 0x000fe20000000000 */
[----:B------:R2:W-:Y:S01]  /*4700*/  UTCCP.T.S.2CTA.4x32dp128bit tmem[UR35+0x1c8], gdesc[UR4] ;  /* 0x0001c804230079e7 */ /* 0x0005e20009300000 */
[----:B------:R-:W-:Y:S01]  /*4710*/  UMOV UR15, 0x4008 ;  /* 0x00004008000f7882 */ /* 0x000fe20000000000 */
[----:B------:R2:W-:Y:S01]  /*4720*/  UTCCP.T.S.2CTA.4x32dp128bit tmem[UR35+0x1cc], gdesc[UR10] ;  /* 0x0001cc0a230079e7 */ /* 0x0005e20009300000 */
[----:B------:R2:W-:Y:S01]  /*4730*/  UTCCP.T.S.2CTA.4x32dp128bit tmem[UR35+0x1d0], gdesc[UR12] ;  /* 0x0001d00c230079e7 */ /* 0x0005e20009300000 */
[----:B------:R2:W-:Y:S01]  /*4740*/  UTCCP.T.S.2CTA.4x32dp128bit tmem[UR35+0x1d4], gdesc[UR14] ;  /* 0x0001d40e230079e7 */ /* 0x0005e20009300000 */
[----:B------:R-:W-:Y:S01]  /*4750*/  UMOV UR6, 0x1 ;  /* 0x0000000100067882 */ /* 0x000fe20000000000 */
[----:B------:R-:W3:Y:S01]  /*4760*/  SYNCS.PHASECHK.TRANS64.TRYWAIT P3, [UR39+0x98], R5 ;  /* 0x00009805ff0075a7 */ /* 0x000ee20008061127 */
[----:B-1----:R-:W-:Y:S01]  /*4770*/  @P1 VOTEU.ANY UP0, P0 ;  /* 0x0000000000ff1886 */ /* 0x002fe20000000100 */
[----:B------:R-:W-:Y:S01]  /*4780*/  @UP1 USEL UR6, URZ, 0x1, !UP0 ;  /* 0x00000001ff061887 */ /* 0x000fe2000c000000 */
[----:B--23--:R-:W-:Y:S11]  /*4790*/  @!P3 BRA `(.L_x_74) ;  /* 0x0000008c0030b947 */ /* 0x00cff60003800000 */
.L_x_166:
[----:B-1----:R-:W-:Y:S01]  /*47a0*/  MOV.SPILL R5, UR41 ;  /* 0x0000002900057c02 */ /* 0x002fe20009000f00 */
[----:B------:R-:W-:Y:S01]  /*47b0*/  ULEA UR4, UR7, UR72, 0xb ;  /* 0x0000004807047291 */ /* 0x000fe2000f8e58ff */
[----:B------:R-:W-:Y:S01]  /*47c0*/  MOV.SPILL R4, UR40 ;  /* 0x0000002800047c02 */ /* 0x000fe20009000f00 */
[----:B------:R-:W-:Y:S01]  /*47d0*/  ULEA UR8, UR7, UR73, 0xb ;  /* 0x0000004907087291 */ /* 0x000fe2000f8e58ff */
[----:B------:R-:W-:Y:S01]  /*47e0*/  R2UR UR40, R26 ;  /* 0x000000001a2872ca */ /* 0x000fe200000e0000 */
[----:B------:R-:W-:Y:S01]  /*47f0*/  UIADD3 UR32, UPT, UPT, UR18, 0x10, URZ ;  /* 0x0000001012207890 */ /* 0x000fe2000fffe0ff */
[----:B------:R-:W-:Y:S01]  /*4800*/  R2UR UR41, R27 ;  /* 0x000000001b2972ca */ /* 0x000fe200000e0000 */
[----:B------:R-:W-:Y:S01]  /*4810*/  UIADD3 UR18, UPT, UPT, UR8, 0x2, URZ ;  /* 0x0000000208127890 */ /* 0x000fe2000fffe0ff */
[----:B------:R-:W-:Y:S01]  /*4820*/  MOV.SPILL R2, UR39 ;  /* 0x0000002700027c02 */ /* 0x000fe20009000f00 */
[----:B------:R-:W-:Y:S01]  /*4830*/  UIADD3 UR14, UPT, UPT, UR4, 0x2, URZ ;  /* 0x00000002040e7890 */ /* 0x000fe2000fffe0ff */
[----:B------:R-:W-:Y:S01]  /*4840*/  R2UR UR38, R24 ;  /* 0x00000000182672ca */ /* 0x000fe200000e0000 */
[----:B------:R-:W-:Y:S01]  /*4850*/  UMOV UR9, 0x40004040 ;  /* 0x4000404000097882 */ /* 0x000fe20000000000 */
[----:B------:R-:W-:Y:S01]  /*4860*/  R2UR UR39, R25 ;  /* 0x00000000192772ca */ /* 0x000fe200000e0000 */
[----:B------:R-:W-:Y:S01]  /*4870*/  UMOV UR5, 0x40004040 ;  /* 0x4000404000057882 */ /* 0x000fe20000000000 */
[----:B------:R-:W-:Y:S01]  /*4880*/  UMOV UR19, 0x40004040 ;  /* 0x4000404000137882 */ /* 0x000fe20000000000 */
[----:B------:R-:W-:Y:S01]  /*4890*/  UMOV UR15, 0x40004040 ;  /* 0x40004040000f7882 */ /* 0x000fe20000000000 */
[----:B------:R-:W-:-:S02]  /*48a0*/  UIADD3 UR12, UPT, UPT, UR8, 0x4, URZ ;  /* 0x00000004080c7890 */ /* 0x000fc4000fffe0ff */
[----:B------:R-:W-:Y:S01]  /*48b0*/  UIADD3 UR10, UPT, UPT, UR4, 0x4, URZ ;  /* 0x00000004040a7890 */ /* 0x000fe2000fffe0ff */
[----:B------:R1:W-:Y:S01]  /*48c0*/  UTCQMMA.2CTA gdesc[UR4], gdesc[UR8], tmem[UR34], tmem[UR40], idesc[UR41], tmem[UR70], !UPT ;  /* 0x0046280804007dea */ /* 0x0003e2000fa00322 */
[----:B------:R-:W-:Y:S01]  /*48d0*/  UMOV UR13, 0x40004040 ;  /* 0x40004040000d7882 */ /* 0x000fe20000000000 */
[----:B------:R-:W-:Y:S01]  /*48e0*/  UMOV UR11, 0x40004040 ;  /* 0x40004040000b7882 */ /* 0x000fe20000000000 */
[----:B------:R-:W-:Y:S01]  /*48f0*/  ELECT P0, URZ, PT ;  /* 0x0000000000ff782f */ /* 0x000fe20003800000 */
[----:B------:R-:W-:Y:S02]  /*4900*/  UIADD3 UR24, UPT, UPT, UR8, 0x6, URZ ;  /* 0x0000000608187890 */ /* 0x000fe4000fffe0ff */
[----:B------:R2:W-:Y:S01]  /*4910*/  UTCQMMA.2CTA gdesc[UR14], gdesc[UR18], tmem[UR34], tmem[UR38], idesc[UR39], tmem[UR66], UPT ;  /* 0x004226120e007dea */ /* 0x0005e2000ba00322 */
[----:B------:R-:W-:Y:S01]  /*4920*/  UIADD3 UR22, UPT, UPT, UR4, 0x6, URZ ;  /* 0x0000000604167890 */ /* 0x000fe2000fffe0ff */
[----:B------:R-:W-:Y:S01]  /*4930*/  UMOV UR25, 0x40004040 ;  /* 0x4000404000197882 */ /* 0x000fe20000000000 */
[----:B------:R-:W-:Y:S01]  /*4940*/  UMOV UR23, 0x40004040 ;  /* 0x4000404000177882 */ /* 0x000fe20000000000 */
[----:B------:R-:W-:-:S02]  /*4950*/  UIADD3 UR30, UPT, UPT, UR8, 0x400, URZ ;  /* 0x00000400081e7890 */ /* 0x000fc4000fffe0ff */
[----:B------:R-:W-:Y:S02]  /*4960*/  UIADD3 UR28, UPT, UPT, UR4, 0x400, URZ ;  /* 0x00000400041c7890 */ /* 0x000fe4000fffe0ff */
[----:B------:R-:W-:Y:S02]  /*4970*/  UIADD3 UR26, UPT, UPT, UR8, 0x402, URZ ;  /* 0x00000402081a7890 */ /* 0x000fe4000fffe0ff */
[----:B------:R-:W-:Y:S02]  /*4980*/  UIADD3 UR20, UPT, UPT, UR4, 0x402, URZ ;  /* 0x0000040204147890 */ /* 0x000fe4000fffe0ff */
[----:B------:R-:W-:Y:S01]  /*4990*/  UIADD3 UR16, UPT, UPT, UR8, 0x404, URZ ;  /* 0x0000040408107890 */ /* 0x000fe2000fffe0ff */
[----:B------:R-:W-:Y:S01]  /*49a0*/  UMOV UR31, 0x40004040 ;  /* 0x40004040001f7882 */ /* 0x000fe20000000000 */
[----:B------:R-:W-:Y:S01]  /*49b0*/  UMOV UR29, 0x40004040 ;  /* 0x40004040001d7882 */ /* 0x000fe20000000000 */
[----:B------:R-:W-:Y:S01]  /*49c0*/  UMOV UR27, 0x40004040 ;  /* 0x40004040001b7882 */ /* 0x000fe20000000000 */
[----:B------:R-:W-:Y:S01]  /*49d0*/  UMOV UR21, 0x40004040 ;  /* 0x4000404000157882 */ /* 0x000fe20000000000 */
[----:B------:R-:W-:Y:S01]  /*49e0*/  UMOV UR17, 0x40004040 ;  /* 0x4000404000117882 */ /* 0x000fe20000000000 */
[----:B-1----:R-:W-:Y:S01]  /*49f0*/  UIADD3 UR8, UPT, UPT, UR8, 0x406, URZ ;  /* 0x0000040608087890 */ /* 0x002fe2000fffe0ff */
[----:B------:R-:W-:-:S02]  /*4a00*/  R2UR.FILL UR41, R5 ;  /* 0x00000000052972ca */ /* 0x000fc400004e0000 */
[----:B------:R-:W-:Y:S02]  /*4a10*/  R2UR.FILL UR40, R4 ;  /* 0x00000000042872ca */ /* 0x000fe400004e0000 */
[----:B--2---:R-:W-:Y:S01]  /*4a20*/  R2UR UR18, R22 ;  /* 0x00000000161272ca */ /* 0x004fe200000e0000 */
[----:B------:R-:W-:Y:S01]  /*4a30*/  UIADD3 UR14, UPT, UPT, UR4, 0x404, URZ ;  /* 0x00000404040e7890 */ /* 0x000fe2000fffe0ff */
[----:B------:R-:W-:Y:S01]  /*4a40*/  R2UR UR19, R23 ;  /* 0x00000000171372ca */ /* 0x000fe200000e0000 */
[----:B------:R-:W-:Y:S01]  /*4a50*/  UIADD3 UR4, UPT, UPT, UR4, 0x406, URZ ;  /* 0x0000040604047890 */ /* 0x000fe2000fffe0ff */
[----:B------:R-:W-:Y:S02]  /*4a60*/  R2UR.FILL UR39, R2 ;  /* 0x00000000022772ca */ /* 0x000fe400004e0000 */
[----:B------:R-:W-:-:S04]  /*4a70*/  @P0 LOP3.LUT R2, R0, 0xffff, RZ, 0xc0, !PT ;  /* 0x0000ffff00020812 */ /* 0x000fc800078ec0ff */
[----:B------:R-:W-:-:S05]  /*4a80*/  @P0 R2UR UR7, R2 ;  /* 0x00000000020702ca */ /* 0x000fca00000e0000 */
[----:B------:R1:W-:Y:S02]  /*4a90*/  UTCQMMA.2CTA gdesc[UR10], gdesc[UR12], tmem[UR34], tmem[UR18], idesc[UR19], tmem[UR64], UPT ;  /* 0x0040120c0a007dea */ /* 0x0003e4000ba00322 */
[----:B-1----:R-:W-:Y:S02]  /*4aa0*/  R2UR UR12, R20 ;  /* 0x00000000140c72ca */ /* 0x002fe400000e0000 */
[----:B------:R-:W-:Y:S02]  /*4ab0*/  R2UR UR13, R21 ;  /* 0x00000000150d72ca */ /* 0x000fe400000e0000 */
[----:B------:R-:W-:Y:S02]  /*4ac0*/  R2UR UR10, R16 ;  /* 0x00000000100a72ca */ /* 0x000fe400000e0000 */
[----:B------:R-:W-:Y:S02]  /*4ad0*/  R2UR UR11, R17 ;  /* 0x00000000110b72ca */ /* 0x000fe400000e0000 */
[----:B------:R-:W-:-:S02]  /*4ae0*/  R2UR UR18, R14 ;  /* 0x000000000e1272ca */ /* 0x000fc400000e0000 */
[----:B------:R-:W-:-:S05]  /*4af0*/  R2UR UR19, R15 ;  /* 0x000000000f1372ca */ /* 0x000fca00000e0000 */
[----:B------:R1:W-:Y:S02]  /*4b00*/  UTCQMMA.2CTA gdesc[UR22], gdesc[UR24], tmem[UR34], tmem[UR12], idesc[UR13], tmem[UR62], UPT ;  /* 0x003e0c1816007dea */ /* 0x0003e4000ba00322 */
[----:B-1----:R-:W-:Y:S02]  /*4b10*/  R2UR UR24, R18 ;  /* 0x00000000121872ca */ /* 0x002fe400000e0000 */
[----:B------:R-:W-:Y:S02]  /*4b20*/  R2UR UR25, R19 ;  /* 0x00000000131972ca */ /* 0x000fe400000e0000 */
[----:B------:R-:W-:Y:S02]  /*4b30*/  R2UR UR12, R12 ;  /* 0x000000000c0c72ca */ /* 0x000fe400000e0000 */
[----:B------:R-:W-:-:S09]  /*4b40*/  R2UR UR13, R13 ;  /* 0x000000000d0d72ca */ /* 0x000fd200000e0000 */
[----:B------:R-:W-:Y:S01]  /*4b50*/  UTCQMMA.2CTA gdesc[UR28], gdesc[UR30], tmem[UR34], tmem[UR24], idesc[UR25], tmem[UR68], UPT ;  /* 0x0044181e1c007dea */ /* 0x000fe2000ba00322 */
[----:B------:R1:W-:Y:S01]  /*4b60*/  UTCQMMA.2CTA gdesc[UR20], gdesc[UR26], tmem[UR34], tmem[UR10], idesc[UR11], tmem[UR60], UPT ;  /* 0x003c0a1a14007dea */ /* 0x0003e2000ba00322 */
[----:B------:R2:W-:Y:S02]  /*4b70*/  UTCQMMA.2CTA gdesc[UR14], gdesc[UR16], tmem[UR34], tmem[UR18], idesc[UR19], tmem[UR58], UPT ;  /* 0x003a12100e007dea */ /* 0x0005e4000ba00322 */
[----:B------:R2:W-:Y:S01]  /*4b80*/  UTCQMMA.2CTA gdesc[UR4], gdesc[UR8], tmem[UR34], tmem[UR12], idesc[UR13], tmem[UR56], UPT ;  /* 0x00380c0804007dea */ /* 0x0005e2000ba00322 */
[----:B------:R2:W-:Y:S01]  /*4b90*/  UTCBAR.2CTA.MULTICAST [UR32], URZ, UR7 ;  /* 0x000000ff200073e9 */ /* 0x0005e20008200807 */
[----:B-1----:R-:W-:Y:S01]  /*4ba0*/  UIADD3 UR10, UPT, UPT, UR77, -0x1, URZ ;  /* 0xffffffff4d0a7890 */ /* 0x002fe2000fffe0ff */
[----:B------:R-:W-:-:S06]  /*4bb0*/  UMOV UR11, 0x1 ;  /* 0x00000001000b7882 */ /* 0x000fcc0000000000 */
[----:B------:R-:W-:-:S05]  /*4bc0*/  UMOV UR36, UR10 ;  /* 0x0000000a00247c82 */ /* 0x000fca0008000000 */
.L_x_71:
[----:B------:R-:W-:-:S09]  /*4bd0*/  UISETP.GE.AND UP0, UPT, UR36, 0x1, UPT ;  /* 0x000000012400788c */ /* 0x000fd2000bf06270 */
[----:B------:R-:W-:Y:S05]  /*4be0*/  BRA.U !UP0, `(.L_x_75) ;  /* 0x0000000508607547 */ /* 0x000fea000b800000 */
[----:B--2---:R-:W-:-:S05]  /*4bf0*/  UMOV UR7, UR37 ;  /* 0x0000002500077c82 */ /* 0x004fca0008000000 */
.L_x_78:
[----:B------:R-:W-:Y:S02]  /*4c00*/  UISETP.NE.AND UP0, UPT, UR6, URZ, UPT ;  /* 0x000000ff0600728c */ /* 0x000fe4000bf05270 */
[----:B----4-:R-:W-:Y:S07]  /*4c10*/  ULEA UR9, UR7, UR39, 0x3 ;  /* 0x0000002707097291 */ /* 0x010fee000f8e18ff */
[----:B------:R-:W-:Y:S05]  /*4c20*/  BRA.U UP0, `(.L_x_76) ;  /* 0x00000001000c7547 */ /* 0x000fea000b800000 */
[----:B------:R-:W-:Y:S04]  /*4c30*/  SHF.L.U32 R5, R3, 0x1f, RZ ;  /* 0x0000001f03057819 */ /* 0x000fe800000006ff */
[----:B------:R-:W1:Y:S02]  /*4c40*/  SYNCS.PHASECHK.TRANS64.TRYWAIT P0, [UR9], R5 ;  /* 0x00000005ff0075a7 */ /* 0x000e640008001109 */
[----:B-1----:R-:W-:Y:S05]  /*4c50*/  @!P0 BRA `(.L_x_77) ;  /* 0x0000008800188947 */ /* 0x002fea0003800000 */
.L_x_76:
[----:B------:R-:W-:Y:S02]  /*4c60*/  UISETP.NE.AND UP1, UPT, UR36, 0x1, UPT ;  /* 0x000000012400788c */ /* 0x000fe4000bf25270 */
[----:B------:R-:W-:Y:S02]  /*4c70*/  UIADD3 UR4, UPT, UPT, UR7, 0x1, URZ ;  /* 0x0000000107047890 */ /* 0x000fe4000fffe0ff */
[----:B------:R-:W-:Y:S02]  /*4c80*/  ULEA UR10, UR7, UR74, 0x6 ;  /* 0x0000004a070a7291 */ /* 0x000fe4000f8e30ff */
[----:B------:R-:W-:Y:S01]  /*4c90*/  UISETP.NE.AND UP0, UPT, UR4, 0x2, UPT ;  /* 0x000000020400788c */ /* 0x000fe2000bf05270 */
[----:B------:R-:W-:Y:S01]  /*4ca0*/  PLOP3.LUT P1, PT, PT, PT, UP1, 0x80, 0x8 ;  /* 0x000000000008781c */ /* 0x000fe20003f2f018 */
[----:B------:R-:W-:Y:S02]  /*4cb0*/  ULEA UR8, UR7, UR75, 0x7 ;  /* 0x0000004b07087291 */ /* 0x000fe4000f8e38ff */
[----:B------:R-:W-:Y:S02]  /*4cc0*/  USEL UR5, URZ, 0x1, UP0 ;  /* 0x00000001ff057887 */ /* 0x000fe40008000000 */
[----:B------:R-:W-:Y:S02]  /*4cd0*/  USEL UR37, UR4, URZ, UP0 ;  /* 0x000000ff04257287 */ /* 0x000fe40008000000 */
[----:B------:R-:W-:Y:S02]  /*4ce0*/  UIADD3 UR12, UPT, UPT, UR10, 0x20, URZ ;  /* 0x000000200a0c7890 */ /* 0x000fe4000fffe0ff */
[----:B------:R-:W-:Y:S01]  /*4cf0*/  @UP1 ULEA UR4, UR37, UR39, 0x3 ;  /* 0x0000002725041291 */ /* 0x000fe2000f8e18ff */
[----:B------:R-:W-:Y:S01]  /*4d00*/  LOP3.LUT R3, R3, UR5, RZ, 0x3c, !PT ;  /* 0x0000000503037c12 */ /* 0x000fe2000f8e3cff */
[----:B------:R-:W-:Y:S02]  /*4d10*/  ULEA UR6, UR7, UR73, 0xb ;  /* 0x0000004907067291 */ /* 0x000fe4000f8e58ff */
[----:B------:R-:W-:Y:S01]  /*4d20*/  UIADD3 UR14, UPT, UPT, UR8, 0x20, URZ ;  /* 0x00000020080e7890 */ /* 0x000fe2000fffe0ff */
[----:B-1----:R-:W-:Y:S01]  /*4d30*/  @P1 SHF.L.U32 R2, R3, 0x1f, RZ ;  /* 0x0000001f03021819 */ /* 0x002fe200000006ff */
[----:B------:R-:W-:Y:S02]  /*4d40*/  UISETP.NE.U32.AND UP0, UPT, UR11, URZ, UPT ;  /* 0x000000ff0b00728c */ /* 0x000fe4000bf05070 */
[----:B------:R-:W-:Y:S01]  /*4d50*/  UIADD3 UR20, UPT, UPT, UR8, 0x40, URZ ;  /* 0x0000004008147890 */ /* 0x000fe2000fffe0ff */
[----:B------:R1:W2:Y:S01]  /*4d60*/  @P1 SYNCS.PHASECHK.TRANS64.TRYWAIT P0, [UR4], R2 ;  /* 0x00000002ff0015a7 */ /* 0x0002a20008001104 */
[----:B------:R-:W-:Y:S02]  /*4d70*/  ULEA UR4, UR7, UR72, 0xb ;  /* 0x0000004807047291 */ /* 0x000fe4000f8e58ff */
[----:B------:R-:W-:Y:S02]  /*4d80*/  UIADD3 UR22, UPT, UPT, UR8, 0x60, URZ ;  /* 0x0000006008167890 */ /* 0x000fe4000fffe0ff */
[----:B------:R-:W-:Y:S02]  /*4d90*/  UIADD3 UR38, UPT, UPT, UR9, 0x10, URZ ;  /* 0x0000001009267890 */ /* 0x000fe4000fffe0ff */
[----:B------:R-:W-:Y:S02]  /*4da0*/  UIADD3 UR30, UPT, UPT, UR6, 0x2, URZ ;  /* 0x00000002061e7890 */ /* 0x000fe4000fffe0ff */
[----:B------:R-:W-:Y:S01]  /*4db0*/  UIADD3 UR24, UPT, UPT, UR4, 0x2, URZ ;  /* 0x0000000204187890 */ /* 0x000fe2000fffe0ff */
[----:B------:R-:W-:Y:S01]  /*4dc0*/  ELECT P3, URZ, PT ;  /* 0x0000000000ff782f */ /* 0x000fe20003860000 */
[----:B------:R-:W-:Y:S02]  /*4dd0*/  UIADD3 UR18, UPT, UPT, UR6, 0x4, URZ ;  /* 0x0000000406127890 */ /* 0x000fe4000fffe0ff */
[----:B------:R-:W-:Y:S02]  /*4de0*/  UIADD3 UR16, UPT, UPT, UR4, 0x4, URZ ;  /* 0x0000000404107890 */ /* 0x000fe4000fffe0ff */
[----:B------:R-:W-:Y:S02]  /*4df0*/  UIADD3 UR32, UPT, UPT, UR6, 0x400, URZ ;  /* 0x0000040006207890 */ /* 0x000fe4000fffe0ff */
[----:B------:R-:W-:Y:S02]  /*4e00*/  UIADD3 UR28, UPT, UPT, UR4, 0x400, URZ ;  /* 0x00000400041c7890 */ /* 0x000fe4000fffe0ff */
[----:B------:R-:W-:Y:S01]  /*4e10*/  UIADD3 UR26, UPT, UPT, UR6, 0x402, URZ ;  /* 0x00000402061a7890 */ /* 0x000fe2000fffe0ff */
[----:B------:R-:W-:Y:S01]  /*4e20*/  UMOV UR11, 0x4008 ;  /* 0x00004008000b7882 */ /* 0x000fe20000000000 */
[----:B------:R-:W-:Y:S01]  /*4e30*/  UMOV UR13, 0x4008 ;  /* 0x00004008000d7882 */ /* 0x000fe20000000000 */
[----:B------:R3:W-:Y:S01]  /*4e40*/  UTCCP.T.S.2CTA.4x32dp128bit tmem[UR35+0x1c0], gdesc[UR10] ;  /* 0x0001c00a230079e7 */ /* 0x0007e20009300000 */
[----:B------:R4:W-:Y:S01]  /*4e50*/  UTCCP.T.S.2CTA.4x32dp128bit tmem[UR35+0x1c4], gdesc[UR12] ;  /* 0x0001c40c230079e7 */ /* 0x0009e20009300000 */
        /* <DEDUP_REMOVED lines=10> */
[----:B------:R-:W-:Y:S01]  /*4f00*/  UMOV UR31, 0x40004040 ;  /* 0x40004040001f7882 */ /* 0x000fe20000000000 */
[----:B------:R4:W-:Y:S01]  /*4f10*/  UTCQMMA.2CTA gdesc[UR4], gdesc[UR6], tmem[UR34], tmem[UR54], idesc[UR55], tmem[UR70], UP0 ;  /* 0x0046360604007dea */ /* 0x0009e20008200322 */
[----:B------:R-:W-:Y:S01]  /*4f20*/  UISETP.GT.U32.AND UP0, UPT, UR36, 0x1, UPT ;  /* 0x000000012400788c */ /* 0x000fe2000bf04070 */
[----:B-1----:R-:W-:Y:S01]  /*4f30*/  @P3 LOP3.LUT R2, R0, 0xffff, RZ, 0xc0, !PT ;  /* 0x0000ffff00023812 */ /* 0x002fe200078ec0ff */
[----:B------:R-:W-:Y:S01]  /*4f40*/  UIADD3 UR36, UPT, UPT, UR36, -0x1, URZ ;  /* 0xffffffff24247890 */ /* 0x000fe2000fffe0ff */
[----:B------:R-:W-:Y:S01]  /*4f50*/  UMOV UR25, 0x40004040 ;  /* 0x4000404000197882 */ /* 0x000fe20000000000 */
[----:B------:R-:W-:Y:S01]  /*4f60*/  UMOV UR19, 0x40004040 ;  /* 0x4000404000137882 */ /* 0x000fe20000000000 */
[----:B------:R1:W-:Y:S01]  /*4f70*/  UTCQMMA.2CTA gdesc[UR24], gdesc[UR30], tmem[UR34], tmem[UR52], idesc[UR53], tmem[UR66], UPT ;  /* 0x0042341e18007dea */ /* 0x0003e2000ba00322 */
[----:B------:R-:W-:Y:S01]  /*4f80*/  UMOV UR17, 0x40004040 ;  /* 0x4000404000117882 */ /* 0x000fe20000000000 */
[----:B------:R-:W-:Y:S01]  /*4f90*/  UMOV UR33, 0x40004040 ;  /* 0x4000404000217882 */ /* 0x000fe20000000000 */
[----:B------:R-:W-:Y:S01]  /*4fa0*/  UTCQMMA.2CTA gdesc[UR16], gdesc[UR18], tmem[UR34], tmem[UR50], idesc[UR51], tmem[UR64], UPT ;  /* 0x0040321210007dea */ /* 0x000fe2000ba00322 */
[----:B---3--:R-:W-:Y:S02]  /*4fb0*/  UIADD3 UR10, UPT, UPT, UR4, 0x6, URZ ;  /* 0x00000006040a7890 */ /* 0x008fe4000fffe0ff */
[----:B----4-:R-:W-:Y:S02]  /*4fc0*/  UIADD3 UR12, UPT, UPT, UR6, 0x6, URZ ;  /* 0x00000006060c7890 */ /* 0x010fe4000fffe0ff */
[----:B------:R-:W-:Y:S02]  /*4fd0*/  UIADD3 UR8, UPT, UPT, UR6, 0x406, URZ ;  /* 0x0000040606087890 */ /* 0x000fe4000fffe0ff */
[----:B------:R-:W-:Y:S02]  /*4fe0*/  UIADD3 UR14, UPT, UPT, UR4, 0x404, URZ ;  /* 0x00000404040e7890 */ /* 0x000fe4000fffe0ff */
[----:B------:R-:W-:Y:S02]  /*4ff0*/  UIADD3 UR20, UPT, UPT, UR6, 0x404, URZ ;  /* 0x0000040406147890 */ /* 0x000fe4000fffe0ff */
[----:B------:R-:W-:Y:S01]  /*5000*/  UIADD3 UR22, UPT, UPT, UR4, 0x402, URZ ;  /* 0x0000040204167890 */ /* 0x000fe2000fffe0ff */
[----:B------:R-:W-:Y:S01]  /*5010*/  UMOV UR13, 0x40004040 ;  /* 0x40004040000d7882 */ /* 0x000fe20000000000 */
[----:B------:R-:W-:Y:S01]  /*5020*/  UMOV UR11, 0x40004040 ;  /* 0x40004040000b7882 */ /* 0x000fe20000000000 */
[----:B------:R-:W-:Y:S01]  /*5030*/  UMOV UR29, 0x40004040 ;  /* 0x40004040001d7882 */ /* 0x000fe20000000000 */
[----:B------:R-:W-:Y:S01]  /*5040*/  UIADD3 UR4, UPT, UPT, UR4, 0x406, URZ ;  /* 0x0000040604047890 */ /* 0x000fe2000fffe0ff */
[----:B------:R3:W-:Y:S01]  /*5050*/  UTCQMMA.2CTA gdesc[UR10], gdesc[UR12], tmem[UR34], tmem[UR48], idesc[UR49], tmem[UR62], UPT ;  /* 0x003e300c0a007dea */ /* 0x0007e2000ba00322 */
[----:B------:R4:W-:Y:S01]  /*5060*/  UTCQMMA.2CTA gdesc[UR28], gdesc[UR32], tmem[UR34], tmem[UR46], idesc[UR47], tmem[UR68], UPT ;  /* 0x00442e201c007dea */ /* 0x0009e2000ba00322 */
[----:B------:R-:W-:Y:S01]  /*5070*/  UMOV UR27, 0x40004040 ;  /* 0x40004040001b7882 */ /* 0x000fe20000000000 */
[----:B------:R-:W-:Y:S01]  /*5080*/  UMOV UR23, 0x40004040 ;  /* 0x4000404000177882 */ /* 0x000fe20000000000 */
[----:B------:R-:W-:Y:S01]  /*5090*/  UMOV UR21, 0x40004040 ;  /* 0x4000404000157882 */ /* 0x000fe20000000000 */
[----:B------:R4:W-:Y:S01]  /*50a0*/  UTCQMMA.2CTA gdesc[UR22], gdesc[UR26], tmem[UR34], tmem[UR44], idesc[UR45], tmem[UR60], UPT ;  /* 0x003c2c1a16007dea */ /* 0x0009e2000ba00322 */
[----:B-1----:R-:W-:Y:S01]  /*50b0*/  @P3 R2UR UR24, R2 ;  /* 0x00000000021832ca */ /* 0x002fe200000e0000 */
[----:B------:R-:W-:Y:S01]  /*50c0*/  UMOV UR15, 0x40004040 ;  /* 0x40004040000f7882 */ /* 0x000fe20000000000 */
[----:B------:R-:W-:Y:S01]  /*50d0*/  UMOV UR9, 0x40004040 ;  /* 0x4000404000097882 */ /* 0x000fe20000000000 */
[----:B------:R4:W-:Y:S01]  /*50e0*/  UTCQMMA.2CTA gdesc[UR14], gdesc[UR20], tmem[UR34], tmem[UR42], idesc[UR43], tmem[UR58], UPT ;  /* 0x003a2a140e007dea */ /* 0x0009e2000ba00322 */
[----:B------:R4:W-:Y:S01]  /*50f0*/  UTCQMMA.2CTA gdesc[UR4], gdesc[UR8], tmem[UR34], tmem[UR40], idesc[UR41], tmem[UR56], UPT ;  /* 0x0038280804007dea */ /* 0x0009e2000ba00322 */
[----:B------:R-:W-:Y:S01]  /*5100*/  UMOV UR6, 0x1 ;  /* 0x0000000100067882 */ /* 0x000fe20000000000 */
[----:B------:R-:W-:Y:S07]  /*5110*/  UMOV UR7, UR37 ;  /* 0x0000002500077c82 */ /* 0x000fee0008000000 */
[----:B------:R4:W-:Y:S01]  /*5120*/  UTCBAR.2CTA.MULTICAST [UR38], URZ, UR24 ;  /* 0x000000ff260073e9 */ /* 0x0009e20008200818 */
[----:B--2---:R-:W-:Y:S01]  /*5130*/  @P1 VOTEU.ANY UP2, P0 ;  /* 0x0000000000ff1886 */ /* 0x004fe20000040100 */
[----:B------:R-:W-:Y:S01]  /*5140*/  @UP1 USEL UR6, URZ, 0x1, !UP2 ;  /* 0x00000001ff061887 */ /* 0x000fe2000d000000 */
[----:B---3--:R-:W-:Y:S01]  /*5150*/  UMOV UR11, 0x1 ;  /* 0x00000001000b7882 */ /* 0x008fe20000000000 */
[----:B------:R-:W-:Y:S10]  /*5160*/  BRA.U UP0, `(.L_x_78) ;  /* 0xfffffff900a47547 */ /* 0x000ff4000b83ffff */
.L_x_75:
[----:B--2-4-:R-:W-:Y:S01]  /*5170*/  R2UR UR5, R10 ;  /* 0x000000000a0572ca */ /* 0x014fe200000e0000 */
[----:B------:R-:W-:Y:S01]  /*5180*/  UIADD3 UR4, UPT, UPT, UR39, 0x90, URZ ;  /* 0x0000009027047890 */ /* 0x000fe2000fffe0ff */
[----:B------:R-:W-:-:S11]  /*5190*/  UMOV UR7, UR37 ;  /* 0x0000002500077c82 */ /* 0x000fd60008000000 */
[----:B------:R1:W-:Y:S01]  /*51a0*/  UTCBAR.2CTA.MULTICAST [UR4], URZ, UR5 ;  /* 0x000000ff040073e9 */ /* 0x0003e20008200805 */
[----:B------:R-:W-:Y:S01]  /*51b0*/  NOP ;  /* 0x0000000000007918 */ /* 0x000fe20000000000 */
.L_x_70:
[----:B------:R-:W-:Y:S01]  /*51c0*/  ISETP.NE.AND P0, PT, R9, 0x2, PT ;  /* 0x000000020900780c */ /* 0x000fe20003f05270 */
[----:B------:R-:W-:-:S03]  /*51d0*/  ULOP3.LUT UR76, UR76, 0x1, URZ, 0x3c, !UPT ;  /* 0x000000014c4c7892 */ /* 0x000fc6000f8e3cff */
[----:B------:R-:W-:Y:S02]  /*51e0*/  SEL R5, RZ, 0x1, P0 ;  /* 0x00000001ff057807 */ /* 0x000fe40000000000 */
[----:B------:R-:W-:Y:S02]  /*51f0*/  SEL R9, R9, RZ, P0 ;  /* 0x000000ff09097207 */ /* 0x000fe40000000000 */
[----:B------:R-:W-:Y:S01]  /*5200*/  LOP3.LUT R8, R8, R5, RZ, 0x3c, !PT ;  /* 0x0000000508087212 */ /* 0x000fe200078e3cff */
[----:B------:R-:W-:Y:S06]  /*5210*/  @P2 BRA `(.L_x_79) ;  /* 0xfffffff000502947 */ /* 0x000fec000383ffff */
[----:B------:R-:W2:Y:S01]  /*5220*/  S2UR UR6, SR_CgaCtaId ;  /* 0x00000000000679c3 */ /* 0x000ea20000008800 */
[----:B------:R-:W-:Y:S01]  /*5230*/  ELECT P0, URZ, PT ;  /* 0x0000000000ff782f */ /* 0x000fe20003800000 */
[----:B------:R-:W-:Y:S01]  /*5240*/  IMAD.MOV.U32 R0, RZ, RZ, 0x1 ;  /* 0x00000001ff007424 */ /* 0x000fe200078e00ff */
[----:B-1----:R-:W-:Y:S01]  /*5250*/  UMOV UR4, 0x40 ;  /* 0x0000004000047882 */ /* 0x002fe20000000000 */
[----:B------:R-:W-:-:S04]  /*5260*/  SHF.L.U32 R3, RZ, 0x1f, RZ ;  /* 0x0000001fff037819 */ /* 0x000fc800000006ff */
[----:B------:R-:W-:Y:S01]  /*5270*/  UVIRTCOUNT.DEALLOC.SMPOOL 0x80 ;  /* 0x000000800000784c */ /* 0x000fe20000000000 */
[----:B--2---:R-:W-:-:S09]  /*5280*/  ULEA UR6, UR6, UR4, 0x18 ;  /* 0x0000000406067291 */ /* 0x004fd2000f8ec0ff */
[----:B------:R1:W-:Y:S01]  /*5290*/  @P0 STS.U8 [UR6+0x1c], R0 ;  /* 0x00001c00ff000988 */ /* 0x0003e20008000006 */
[----:B------:R-:W2:Y:S02]  /*52a0*/  SYNCS.PHASECHK.TRANS64.TRYWAIT P0, [UR39+0xc0], R3 ;  /* 0x0000c003ff0075a7 */ /* 0x000ea40008001127 */
[----:B-12---:R-:W-:Y:S05]  /*52b0*/  @!P0 BRA `(.L_x_80) ;  /* 0x0000008000988947 */ /* 0x006fea0003800000 */
.L_x_169:
[----:B------:R-:W-:Y:S01]  /*52c0*/  NOP ;  /* 0x0000000000007918 */ /* 0x000fe20000000000 */
[----:B-1----:R-:W1:Y:S01]  /*52d0*/  LDS R0, [UR6+0x14] ;  /* 0x00001406ff007984 */ /* 0x002e620008000800 */
[----:B------:R-:W-:Y:S01]  /*52e0*/  ULOP3.LUT UR4, UR35, 0xffff, URZ, 0xc0, !UPT ;  /* 0x0000ffff23047892 */ /* 0x000fe2000f8ec0ff */
[----:B------:R-:W-:Y:S01]  /*52f0*/  UMOV UR5, 0xffff ;  /* 0x0000ffff00057882 */ /* 0x000fe20000000000 */
[----:B------:R-:W-:Y:S02]  /*5300*/  UMOV UR7, 0x1 ;  /* 0x0000000100077882 */ /* 0x000fe40000000000 */
[----:B------:R-:W-:-:S04]  /*5310*/  USHF.R.U32.HI UR4, URZ, 0x5, UR4 ;  /* 0x00000005ff047899 */ /* 0x000fc80008011604 */
[----:B------:R-:W-:Y:S02]  /*5320*/  USHF.L.U32 UR5, UR5, UR4, URZ ;  /* 0x0000000405057299 */ /* 0x000fe400080006ff */
[----:B------:R-:W-:-:S04]  /*5330*/  USHF.L.U32 UR4, UR7, UR4, URZ ;  /* 0x0000000407047299 */ /* 0x000fc800080006ff */
[----:B-1----:R-:W-:-:S04]  /*5340*/  LOP3.LUT R0, R0, UR5, RZ, 0xc0, !PT ;  /* 0x0000000500007c12 */ /* 0x002fc8000f8ec0ff */
[----:B------:R-:W-:-:S13]  /*5350*/  ISETP.NE.AND P0, PT, R0, UR5, PT ;  /* 0x0000000500007c0c */ /* 0x000fda000bf05270 */
[----:B------:R-:W-:Y:S05]  /*5360*/  @P0 BRA `(.L_x_81) ;  /* 0x0000000000580947 */ /* 0x000fea0003800000 */
[----:B------:R-:W1:Y:S02]  /*5370*/  LDS R0, [UR6+0x18] ;  /* 0x00001806ff007984 */ /* 0x000e640008000800 */
[----:B-1----:R-:W-:-:S04]  /*5380*/  LOP3.LUT R0, R0, UR4, RZ, 0xc0, !PT ;  /* 0x0000000400007c12 */ /* 0x002fc8000f8ec0ff */
[----:B------:R-:W-:-:S13]  /*5390*/  ISETP.NE.AND P0, PT, R0, UR4, PT ;  /* 0x0000000400007c0c */ /* 0x000fda000bf05270 */
[----:B------:R-:W-:Y:S05]  /*53a0*/  @P0 BRA `(.L_x_82) ;  /* 0x00000000003c0947 */ /* 0x000fea0003800000 */
[----:B------:R-:W1:Y:S01]  /*53b0*/  S2R R2, SR_LANEID ;  /* 0x0000000000027919 */ /* 0x000e620000000000 */
[----:B------:R-:W-:Y:S01]  /*53c0*/  ULOP3.LUT UR5, URZ, UR5, URZ, 0x33, !UPT ;  /* 0x00000005ff057292 */ /* 0x000fe2000f8e33ff */
[----:B------:R-:W-:Y:S01]  /*53d0*/  LOP3.LUT R4, RZ, UR4, RZ, 0x33, !PT ;  /* 0x00000004ff047c12 */ /* 0x000fe2000f8e33ff */
[----:B------:R-:W-:Y:S02]  /*53e0*/  VOTEU.ANY UR4, UPT, PT ;  /* 0x0000000000047886 */ /* 0x000fe400038e0100 */
[----:B------:R-:W-:Y:S01]  /*53f0*/  UFLO.U32 UR4, UR4 ;  /* 0x00000004000472bd */ /* 0x000fe200080e0000 */
[----:B------:R-:W2:Y:S01]  /*5400*/  REDUX UR7, R4 ;  /* 0x00000000040773c4 */ /* 0x000ea20000000000 */
[----:B------:R-:W-:-:S06]  /*5410*/  IMAD.U32 R0, RZ, RZ, UR5 ;  /* 0x00000005ff007e24 */ /* 0x000fcc000f8e00ff */
[----:B------:R3:W-:Y:S01]  /*5420*/  UTCATOMSWS.AND URZ, UR5 ;  /* 0x0000000500ff79e3 */ /* 0x0007e20008000000 */
[----:B------:R-:W4:Y:S01]  /*5430*/  REDUX UR8, R0 ;  /* 0x00000000000873c4 */ /* 0x000f220000000000 */
[----:B-1----:R-:W-:Y:S01]  /*5440*/  ISETP.EQ.U32.AND P0, PT, R2, UR4, PT ;  /* 0x0000000402007c0c */ /* 0x002fe2000bf02070 */
[----:B--2---:R-:W-:Y:S01]  /*5450*/  IMAD.U32 R2, RZ, RZ, UR7 ;  /* 0x00000007ff027e24 */ /* 0x004fe2000f8e00ff */
[----:B----4-:R-:W-:-:S11]  /*5460*/  MOV R3, UR8 ;  /* 0x0000000800037c02 */ /* 0x010fd60008000f00 */
[----:B------:R3:W-:Y:S04]  /*5470*/  @P0 ATOMS.AND RZ, [UR6+0x14], R3 ;  /* 0x00001403ffff098c */ /* 0x0007e8000a800006 */
[----:B------:R3:W-:Y:S01]  /*5480*/  @P0 ATOMS.AND RZ, [UR6+0x18], R2 ;  /* 0x00001802ffff098c */ /* 0x0007e2000a800006 */
[----:B------:R-:W-:Y:S05]  /*5490*/  BRA `(.L_x_83) ;  /* 0x0000000000147947 */ /* 0x000fea0003800000 */
.L_x_82:
[----:B------:R-:W-:Y:S02]  /*54a0*/  MOV R2, 0x54c0 ;  /* 0x000054c000027802 */ /* 0x000fe40000000f00 */
[----:B-----5:R-:W-:Y:S05]  /*54b0*/  CALL.REL.NOINC `($__internal_0_$__cuda_sm10x_tcgen05_guardrail_trap_col_being_dealloced_not_returned_by_alloc) ;  /* 0x0000008400847944 */ /* 0x020fea0003c00000 */
[----:B------:R-:W-:Y:S05]  /*54c0*/  BRA `(.L_x_83) ;  /* 0x0000000000087947 */ /* 0x000fea0003800000 */
.L_x_81:
[----:B------:R-:W-:Y:S02]  /*54d0*/  MOV R2, 0x54f0 ;  /* 0x000054f000027802 */ /* 0x000fe40000000f00 */
[----:B-----5:R-:W-:Y:S05]  /*54e0*/  CALL.REL.NOINC `($__internal_2_$__cuda_sm10x_tcgen05_guardrail_trap_unallocated_columns_being_dealloced) ;  /* 0x0000008400907944 */ /* 0x020fea0003c00000 */
.L_x_83:
[----:B------:R-:W-:Y:S01]  /*54f0*/  NOP ;  /* 0x0000000000007918 */ /* 0x000fe20000000000 */
[----:B---3--:R-:W-:Y:S05]  /*5500*/  EXIT ;  /* 0x000000000000794d */ /* 0x008fea0003800000 */
.L_x_57:
[----:B------:R-:W-:-:S09]  /*5510*/  UISETP.NE.OR UP0, UPT, UR21, 0x3, !UP4 ;  /* 0x000000031500788c */ /* 0x000fd2000e705670 */
[----:B------:R-:W-:Y:S05]  /*5520*/  BRA.U UP0, `(.L_x_84) ;  /* 0x0000001100c87547 */ /* 0x000fea000b800000 */
[----:B------:R-:W2:Y:S01]  /*5530*/  LDCU.64 UR4, c[0x0][0xc88] ;  /* 0x00019100ff0477ac */ /* 0x000ea20008000a00 */
[----:B------:R-:W3:Y:S01]  /*5540*/  S2UR UR8, SR_CgaCtaId ;  /* 0x00000000000879c3 */ /* 0x000ee20000008800 */
[----:B------:R-:W-:Y:S02]  /*5550*/  HFMA2 R9, -RZ, RZ, 0, 0 ;  /* 0x00000000ff097431 */ /* 0x000fe400000001ff */
[----:B------:R-:W-:Y:S01]  /*5560*/  IMAD.MOV.U32 R11, RZ, RZ, 0x1 ;  /* 0x00000001ff0b7424 */ /* 0x000fe200078e00ff */
[----:B------:R-:W4:Y:S01]  /*5570*/  LDCU UR37, c[0x0][0x370] ;  /* 0x00006e00ff2577ac */ /* 0x000f220008000800 */
[----:B------:R-:W-:Y:S01]  /*5580*/  IMAD.MOV.U32 R10, RZ, RZ, RZ ;  /* 0x000000ffff0a7224 */ /* 0x000fe200078e00ff */
[----:B------:R-:W-:Y:S01]  /*5590*/  MOV R3, 0x4000 ;  /* 0x0000400000037802 */ /* 0x000fe20000000f00 */
[----:B------:R-:W4:Y:S01]  /*55a0*/  LDCU.128 UR40, c[0x0][0xf10] ;  /* 0x0001e200ff2877ac */ /* 0x000f220008000c00 */
[----:B------:R-:W1:Y:S01]  /*55b0*/  LDC.64 R12, c[0x0][0x348] ;  /* 0x0000d200ff0c7b82 */ /* 0x000e620000000a00 */
[----:B------:R-:W3:Y:S01]  /*55c0*/  LDCU UR31, c[0x0][0x374] ;  /* 0x00006e80ff1f77ac */ /* 0x000ee20008000800 */
[----:B------:R-:W3:Y:S01]  /*55d0*/  LDCU.64 UR38, c[0x0][0xc90] ;  /* 0x00019200ff2677ac */ /* 0x000ee20008000a00 */
[----:B------:R-:W3:Y:S01]  /*55e0*/  LDCU UR15, c[0x0][0xf0c] ;  /* 0x0001e180ff0f77ac */ /* 0x000ee20008000800 */
[----:B--2---:R-:W-:Y:S01]  /*55f0*/  UISETP.NE.U32.AND UP0, UPT, UR4, URZ, UPT ;  /* 0x000000ff0400728c */ /* 0x004fe2000bf05070 */
[----:B------:R-:W2:Y:S01]  /*5600*/  LDCU UR53, c[0x0][0xf20] ;  /* 0x0001e400ff3577ac */ /* 0x000ea20008000800 */
[----:B------:R-:W2:Y:S01]  /*5610*/  LDCU UR4, c[0x0][0xf30] ;  /* 0x0001e600ff0477ac */ /* 0x000ea20008000800 */
[----:B------:R-:W-:Y:S01]  /*5620*/  UMOV UR21, 0x400 ;  /* 0x0000040000157882 */ /* 0x000fe20000000000 */
[----:B----4-:R-:W-:-:S02]  /*5630*/  UIMAD.WIDE.U32 UR50, UR37, UR40, URZ ;  /* 0x00000028253272a5 */ /* 0x010fc4000f8e00ff */
[----:B---3--:R-:W-:Y:S02]  /*5640*/  UIMAD.WIDE.U32 UR6, UR31, UR43, URZ ;  /* 0x0000002b1f0672a5 */ /* 0x008fe4000f8e00ff */
[----:B------:R-:W-:Y:S02]  /*5650*/  ULEA UR21, UR8, UR21, 0x18 ;  /* 0x0000001508157291 */ /* 0x000fe4000f8ec0ff */
[----:B------:R-:W-:Y:S02]  /*5660*/  UISETP.NE.U32.AND UP6, UPT, UR38, URZ, UPT ;  /* 0x000000ff2600728c */ /* 0x000fe4000bfc5070 */
[----:B------:R-:W-:Y:S02]  /*5670*/  UIADD3 UR44, UPT, UPT, UR21, 0x38, URZ ;  /* 0x00000038152c7890 */ /* 0x000fe4000fffe0ff */
[----:B------:R-:W-:Y:S02]  /*5680*/  UIADD3 UR33, UPT, UPT, UR21, 0x20, URZ ;  /* 0x0000002015217890 */ /* 0x000fe4000fffe0ff */
[----:B------:R-:W-:-:S02]  /*5690*/  UIADD3 UR25, UPT, UPT, UR21, 0x28, URZ ;  /* 0x0000002815197890 */ /* 0x000fc4000fffe0ff */
[----:B------:R-:W-:Y:S02]  /*56a0*/  UIADD3 UR17, UPT, UPT, UR21, 0x30, URZ ;  /* 0x0000003015117890 */ /* 0x000fe4000fffe0ff */
[----:B------:R-:W-:Y:S02]  /*56b0*/  UISETP.NE.AND.EX UP5, UPT, UR5, URZ, UPT, UP0 ;  /* 0x000000ff0500728c */ /* 0x000fe4000bfa5300 */
[----:B------:R-:W-:Y:S01]  /*56c0*/  UISETP.NE.AND UP0, UPT, UR45, 0x1, UPT ;  /* 0x000000012d00788c */ /* 0x000fe2000bf05270 */
[----:B------:R-:W-:Y:S01]  /*56d0*/  UMOV UR50, UR51 ;  /* 0x0000003300327c82 */ /* 0x000fe20008000000 */
[----:B------:R-:W-:Y:S01]  /*56e0*/  UMOV UR49, UR7 ;  /* 0x0000000700317c82 */ /* 0x000fe20008000000 */
[----:B------:R-:W-:Y:S01]  /*56f0*/  UISETP.NE.AND UP0, UPT, UR15, 0x1, UPT ;  /* 0x000000010f00788c */ /* 0x000fe2000bf05270 */
[----:B------:R-:W-:Y:S01]  /*5700*/  UMOV UR29, URZ ;  /* 0x000000ff001d7c82 */ /* 0x000fe20008000000 */
[----:B------:R-:W-:Y:S02]  /*5710*/  UPLOP3.LUT UP4, UPT, UPT, UPT, UPT, 0x40, 0x4 ;  /* 0x000000000004789c */ /* 0x000fe40003f8e870 */
[----:B------:R-:W-:Y:S01]  /*5720*/  UISETP.GE.AND UP2, UPT, UR45, 0x1, UPT ;  /* 0x000000012d00788c */ /* 0x000fe2000bf46270 */
[----:B------:R-:W3:Y:S01]  /*5730*/  LDCU.64 UR22, c[0x0][0xf28] ;  /* 0x0001e500ff1677ac */ /* 0x000ee20008000a00 */
[----:B------:R-:W-:-:S02]  /*5740*/  UISETP.NE.AND.EX UP6, UPT, UR39, URZ, UPT, UP6 ;  /* 0x000000ff2700728c */ /* 0x000fc4000bfc5360 */
[----:B------:R-:W-:Y:S02]  /*5750*/  UPRMT UR44, UR8, 0x654, UR44 ;  /* 0x00000654082c7896 */ /* 0x000fe4000800002c */
[----:B------:R-:W-:Y:S02]  /*5760*/  UPRMT UR48, UR8, 0x654, UR33 ;  /* 0x0000065408307896 */ /* 0x000fe40008000021 */
[----:B------:R-:W-:Y:S02]  /*5770*/  UPRMT UR47, UR8, 0x654, UR25 ;  /* 0x00000654082f7896 */ /* 0x000fe40008000019 */
[----:B------:R-:W-:Y:S02]  /*5780*/  UPRMT UR46, UR8, 0x654, UR17 ;  /* 0x00000654082e7896 */ /* 0x000fe40008000011 */
[----:B------:R-:W-:Y:S02]  /*5790*/  USHF.R.U32.HI UR50, URZ, UR41, UR50 ;  /* 0x00000029ff327299 */ /* 0x000fe40008011632 */
[----:B--2---:R-:W-:-:S02]  /*57a0*/  USHF.R.U32.HI UR49, URZ, UR53, UR49 ;  /* 0x00000035ff317299 */ /* 0x004fc40008011631 */
[----:B------:R-:W-:Y:S02]  /*57b0*/  UISETP.NE.AND UP0, UPT, UR42, 0x1, UPT ;  /* 0x000000012a00788c */ /* 0x000fe4000bf05270 */
[----:B-1----:R-:W-:-:S11]  /*57c0*/  UISETP.NE.AND UP3, UPT, UR4, 0x1, UPT ;  /* 0x000000010400788c */ /* 0x002fd6000bf65270 */
.L_x_95:
[C---:B------:R-:W-:Y:S02]  /*57d0*/  LEA R8, R10.reuse, UR21, 0x3 ;  /* 0x000000150a087c11 */ /* 0x040fe4000f8e18ff */
[----:B------:R-:W-:Y:S02]  /*57e0*/  SHF.L.U32 R5, R9, 0x1f, RZ ;  /* 0x0000001f09057819 */ /* 0x000fe400000006ff */
[----:B------:R-:W-:Y:S02]  /*57f0*/  LEA R6, R10, UR21, 0x4 ;  /* 0x000000150a067c11 */ /* 0x000fe4000f8e20ff */
[----:B-1----:R-:W1:Y:S02]  /*5800*/  SYNCS.PHASECHK.TRANS64.TRYWAIT P0, [R8+URZ+0x70], R5 ;  /* 0x00007005080075a7 */ /* 0x002e6400080011ff */
[----:B-1----:R-:W-:Y:S05]  /*5810*/  @!P0 BRA `(.L_x_85) ;  /* 0x0000007c00588947 */ /* 0x002fea0003800000 */
.L_x_170:
[----:B-1----:R-:W1:Y:S01]  /*5820*/  LDS.128 R4, [R6+0xd0] ;  /* 0x0000d00006047984 */ /* 0x002e620000000c00 */
[----:B------:R-:W-:Y:S01]  /*5830*/  UISETP.GE.AND UP0, UPT, UR45, 0x1, UPT ;  /* 0x000000012d00788c */ /* 0x000fe2000bf06270 */
[----:B------:R-:W-:Y:S01]  /*5840*/  @!PT LDS RZ, [RZ] ;  /* 0x00000000fffff984 */ /* 0x000fe20000000800 */
[----:B------:R-:W-:Y:S01]  /*5850*/  @!PT LDS RZ, [RZ] ;  /* 0x00000000fffff984 */ /* 0x000fe20000000800 */
[----:B------:R-:W-:Y:S01]  /*5860*/  @!PT LDS RZ, [RZ] ;  /* 0x00000000fffff984 */ /* 0x000fe20000000800 */
[----:B------:R-:W-:Y:S01]  /*5870*/  @!PT LDS RZ, [RZ] ;  /* 0x00000000fffff984 */ /* 0x000fe20000000800 */
[----:B------:R2:W-:Y:S06]  /*5880*/  MEMBAR.ALL.CTA ;  /* 0x0000000000007992 */ /* 0x0005ec0000008000 */
[----:B--2---:R-:W2:Y:S01]  /*5890*/  FENCE.VIEW.ASYNC.S ;  /* 0x00000000000073c6 */ /* 0x004ea20000000000 */
[----:B-1----:R-:W-:Y:S11]  /*58a0*/  LOP3.LUT P0, RZ, R6, 0x1, RZ, 0xc0, !PT ;  /* 0x0000000106ff7812 */ /* 0x002ff6000780c0ff */
[----:B------:R-:W-:Y:S02]  /*58b0*/  @!UPT UIADD3 URZ, UPT, UPT, URZ, URZ, URZ ;  /* 0x000000fffffff290 */ /* 0x000fe4000fffe0ff */
[----:B--2---:R-:W-:Y:S01]  /*58c0*/  VOTEU.ANY UP2, P0 ;  /* 0x0000000000ff7886 */ /* 0x004fe20000040100 */
[----:B------:R-:W-:Y:S11]  /*58d0*/  PLOP3.LUT P0, PT, PT, PT, UP2, 0x80, 0x8 ;  /* 0x000000000008781c */ /* 0x000ff60003f0f028 */
[----:B------:R-:W-:Y:S02]  /*58e0*/  @!UPT UIADD3 URZ, UPT, UPT, URZ, URZ, URZ ;  /* 0x000000fffffff290 */ /* 0x000fe4000fffe0ff */
[----:B------:R-:W-:Y:S02]  /*58f0*/  @P0 SHF.R.U32.HI R0, RZ, 0x10, R5 ;  /* 0x00000010ff000819 */ /* 0x000fe40000011605 */
[----:B------:R-:W-:Y:S02]  /*5900*/  @P0 MOV R2, R4 ;  /* 0x0000000400020202 */ /* 0x000fe40000000f00 */
[----:B------:R-:W-:Y:S01]  /*5910*/  @P0 R2UR UR4, R0 ;  /* 0x00000000000402ca */ /* 0x000fe200000e0000 */
[----:B------:R-:W-:Y:S01]  /*5920*/  VIADD R0, R8, 0x80 ;  /* 0x0000008008007836 */ /* 0x000fe20000000000 */
[----:B------:R-:W-:Y:S02]  /*5930*/  @P0 LOP3.LUT R4, R5, 0xffff, RZ, 0xc0, !PT ;  /* 0x0000ffff05040812 */ /* 0x000fe400078ec0ff */
[----:B------:R-:W-:Y:S02]  /*5940*/  @P0 R2UR UR6, R2 ;  /* 0x00000000020602ca */ /* 0x000fe400000e0000 */
[----:B------:R-:W-:Y:S02]  /*5950*/  PRMT R0, RZ, 0x654, R0 ;  /* 0x00000654ff007816 */ /* 0x000fe40000000000 */
[----:B------:R-:W-:Y:S02]  /*5960*/  @P0 R2UR UR5, R4 ;  /* 0x00000000040502ca */ /* 0x000fe400000e0000 */
[----:B------:R1:W-:Y:S03]  /*5970*/  SYNCS.ARRIVE.TRANS64.RED.A1T0 RZ, [R0+URZ], RZ ;  /* 0x000000ff00ff79a7 */ /* 0x0003e600081004ff */
[----:B------:R-:W-:Y:S04]  /*5980*/  @UP2 UMOV UR30, UR4 ;  /* 0x00000004001e2c82 */ /* 0x000fe80008000000 */
[----:B------:R-:W-:Y:S04]  /*5990*/  @UP2 UMOV UR14, UR6 ;  /* 0x00000006000e2c82 */ /* 0x000fe80008000000 */
[----:B------:R-:W-:Y:S01]  /*59a0*/  @UP2 UMOV UR13, UR5 ;  /* 0x00000005000d2c82 */ /* 0x000fe20008000000 */
[----:B------:R-:W-:Y:S05]  /*59b0*/  BRA.U !UP0, `(.L_x_86) ;  /* 0x0000000108c07547 */ /* 0x000fea000b800000 */
[----:B------:R-:W-:Y:S02]  /*59c0*/  UIMAD.WIDE.U32 UR18, UR13, UR43, URZ ;  /* 0x0000002b0d1272a5 */ /* 0x000fe4000f8e00ff */
[----:B------:R-:W-:Y:S02]  /*59d0*/  UP2UR UR16, UPR, URZ, 0x4 ;  /* 0x00000004ff107883 */ /* 0x000fe40008000000 */
[----:B------:R-:W-:Y:S02]  /*59e0*/  UISETP.NE.AND UP2, UPT, UR42, 0x1, UPT ;  /* 0x000000012a00788c */ /* 0x000fe4000bf45270 */
[----:B------:R-:W-:Y:S02]  /*59f0*/  UIMAD.WIDE.U32 UR26, UR14, UR40, URZ ;  /* 0x000000280e1a72a5 */ /* 0x000fe4000f8e00ff */
[----:B------:R-:W-:Y:S02]  /*5a00*/  USEL UR4, UR31, UR49, !UP2 ;  /* 0x000000311f047287 */ /* 0x000fe4000d000000 */
[----:B------:R-:W-:Y:S02]  /*5a10*/  UISETP.NE.AND UP0, UPT, UR15, 0x1, UPT ;  /* 0x000000010f00788c */ /* 0x000fe4000bf05270 */
[----:B------:R-:W-:Y:S02]  /*5a20*/  UP2UR UR24, UPR, URZ, 0x2 ;  /* 0x00000002ff187883 */ /* 0x000fe40008000000 */
[----:B------:R-:W-:Y:S02]  /*5a30*/  UISETP.NE.AND UP1, UPT, UR45, 0x1, UPT ;  /* 0x000000012d00788c */ /* 0x000fe4000bf25270 */
[----:B---3--:R-:W-:Y:S02]  /*5a40*/  UIMAD.WIDE.U32 UR8, UR4, UR22, URZ ;  /* 0x00000016040872a5 */ /* 0x008fe4000f8e00ff */
[----:B------:R-:W-:Y:S01]  /*5a50*/  USEL UR7, UR37, UR50, !UP0 ;  /* 0x0000003225077287 */ /* 0x000fe2000c000000 */
[----:B------:R-:W-:Y:S02]  /*5a60*/  UMOV UR5, UR19 ;  /* 0x0000001300057c82 */ /* 0x000fe40008000000 */
[----:B------:R-:W-:Y:S02]  /*5a70*/  USHF.R.U32.HI UR6, URZ, UR53, UR5 ;  /* 0x00000035ff067299 */ /* 0x000fe40008011605 */
[----:B------:R-:W-:Y:S02]  /*5a80*/  UIMAD.WIDE.U32 UR10, UR7, UR22, URZ ;  /* 0x00000016070a72a5 */ /* 0x000fe4000f8e00ff */
[----:B------:R-:W-:Y:S02]  /*5a90*/  USEL UR6, UR13, UR6, !UP2 ;  /* 0x000000060d067287 */ /* 0x000fe4000d000000 */
[----:B------:R-:W-:Y:S01]  /*5aa0*/  UISETP.NE.AND UP2, UPT, UR16, URZ, UPT ;  /* 0x000000ff1000728c */ /* 0x000fe2000bf45270 */
[----:B------:R-:W-:Y:S02]  /*5ab0*/  UMOV UR5, UR27 ;  /* 0x0000001b00057c82 */ /* 0x000fe40008000000 */
[----:B------:R-:W-:Y:S03]  /*5ac0*/  USHF.R.U32.HI UR12, URZ, UR41, UR5 ;  /* 0x00000029ff0c7299 */ /* 0x000fe60008011605 */
[----:B------:R-:W-:Y:S02]  /*5ad0*/  UMOV UR5, UR9 ;  /* 0x0000000900057c82 */ /* 0x000fe40008000000 */
[----:B------:R-:W-:Y:S03]  /*5ae0*/  @UP1 USHF.R.U32.HI UR4, URZ, UR23, UR5 ;  /* 0x00000017ff041299 */ /* 0x000fe60008011605 */
[----:B------:R-:W-:Y:S01]  /*5af0*/  UMOV UR5, UR11 ;  /* 0x0000000b00057c82 */ /* 0x000fe20008000000 */
[----:B------:R-:W-:Y:S02]  /*5b00*/  UIMAD UR4, UR45, UR4, URZ ;  /* 0x000000042d0472a4 */ /* 0x000fe4000f8e02ff */
[----:B------:R-:W-:Y:S02]  /*5b10*/  @UP1 USHF.R.U32.HI UR7, URZ, UR23, UR5 ;  /* 0x00000017ff071299 */ /* 0x000fe40008011605 */
[----:B------:R-:W-:Y:S02]  /*5b20*/  USEL UR5, UR14, UR12, !UP0 ;  /* 0x0000000c0e057287 */ /* 0x000fe4000c000000 */
[----:B------:R-:W-:Y:S02]  /*5b30*/  UIMAD.WIDE.U32 UR10, UR6, UR22, URZ ;  /* 0x00000016060a72a5 */ /* 0x000fe4000f8e00ff */
[----:B------:R-:W-:Y:S02]  /*5b40*/  UIMAD UR8, UR45, UR7, URZ ;  /* 0x000000072d0872a4 */ /* 0x000fe4000f8e02ff */
[----:B------:R-:W-:Y:S03]  /*5b50*/  UISETP.GE.AND UP0, UPT, UR6, UR4, UPT ;  /* 0x000000040600728c */ /* 0x000fe6000bf06270 */
[----:B------:R-:W-:Y:S01]  /*5b60*/  UMOV UR4, UR11 ;  /* 0x0000000b00047c82 */ /* 0x000fe20008000000 */
[----:B------:R-:W-:Y:S02]  /*5b70*/  UISETP.GE.OR UP0, UPT, UR5, UR8, UP0 ;  /* 0x000000080500728c */ /* 0x000fe40008706670 */
[----:B------:R-:W-:Y:S02]  /*5b80*/  USHF.R.U32.HI UR4, URZ, UR23, UR4 ;  /* 0x00000017ff047299 */ /* 0x000fe40008011604 */
[----:B------:R-:W-:Y:S02]  /*5b90*/  UIMAD.WIDE.U32 UR8, UR5, UR22, URZ ;  /* 0x00000016050872a5 */ /* 0x000fe4000f8e00ff */
[----:B------:R-:W-:Y:S04]  /*5ba0*/  USEL UR10, UR6, UR4, !UP1 ;  /* 0x00000004060a7287 */ /* 0x000fe8000c800000 */
[----:B------:R-:W-:Y:S01]  /*5bb0*/  UIADD3 UR11, UPT, UPT, -UR10, URZ, URZ ;  /* 0x000000ff0a0b7290 */ /* 0x000fe2000fffe1ff */
[----:B------:R-:W-:Y:S02]  /*5bc0*/  @!UP0 UMOV UR4, UR9 ;  /* 0x0000000900048c82 */ /* 0x000fe40008000000 */
[----:B------:R-:W-:Y:S02]  /*5bd0*/  @!UP0 USHF.R.U32.HI UR4, URZ, UR23, UR4 ;  /* 0x00000017ff048299 */ /* 0x000fe40008011604 */
[----:B------:R-:W-:Y:S02]  /*5be0*/  UIMAD UR8, UR45, UR11, UR6 ;  /* 0x0000000b2d0872a4 */ /* 0x000fe4000f8e0206 */
[----:B------:R-:W-:Y:S02]  /*5bf0*/  @!UP0 USEL UR4, UR5, UR4, !UP1 ;  /* 0x0000000405048287 */ /* 0x000fe4000c800000 */
[----:B------:R-:W-:Y:S02]  /*5c00*/  UISETP.NE.AND UP1, UPT, UR24, URZ, UPT ;  /* 0x000000ff1800728c */ /* 0x000fe4000bf25270 */
[----:B------:R-:W-:Y:S02]  /*5c10*/  @!UP0 UIMAD UR8, UR7, UR8, UR4 ;  /* 0x00000008070882a4 */ /* 0x000fe4000f8e0204 */
[----:B------:R-:W-:Y:S02]  /*5c20*/  @!UP0 UIADD3 UR9, UPT, UPT, UR10, -UR4, URZ ;  /* 0x800000040a098290 */ /* 0x000fe4000fffe0ff */
[----:B------:R-:W-:Y:S02]  /*5c30*/  UIADD3 UR4, UPT, UPT, -UR5, URZ, URZ ;  /* 0x000000ff05047290 */ /* 0x000fe4000fffe1ff */
[----:B------:R-:W-:Y:S02]  /*5c40*/  UIADD3 UR7, UPT, UPT, -UR6, URZ, URZ ;  /* 0x000000ff06077290 */ /* 0x000fe4000fffe1ff */
[----:B------:R-:W-:Y:S02]  /*5c50*/  @!UP0 UIMAD UR6, UR9, UR45, UR5 ;  /* 0x0000002d090682a4 */ /* 0x000fe4000f8e0205 */
[----:B------:R-:W-:Y:S02]  /*5c60*/  UIMAD UR14, UR15, UR4, UR14 ;  /* 0x000000040f0e72a4 */ /* 0x000fe4000f8e020e */
[----:B------:R-:W-:Y:S01]  /*5c70*/  UIMAD UR13, UR42, UR7, UR13 ;  /* 0x000000072a0d72a4 */ /* 0x000fe2000f8e020d */
[----:B------:R-:W-:Y:S02]  /*5c80*/  @!UP0 UMOV UR5, UR8 ;  /* 0x0000000800058c82 */ /* 0x000fe40008000000 */
[----:B------:R-:W-:Y:S02]  /*5c90*/  UIMAD UR14, UR5, UR15, UR14 ;  /* 0x0000000f050e72a4 */ /* 0x000fe4000f8e020e */
[----:B------:R-:W-:Y:S11]  /*5ca0*/  UIMAD UR13, UR6, UR42, UR13 ;  /* 0x0000002a060d72a4 */ /* 0x000ff6000f8e020d */
[----:B------:R-:W-:Y:S01]  /*5cb0*/  @!UPT UIADD3 URZ, UPT, UPT, URZ, URZ, URZ ;  /* 0x000000fffffff290 */ /* 0x000fe2000fffe0ff */
.L_x_86:
[----:B------:R-:W2:Y:S01]  /*5cc0*/  @!UP3 LDCU.128 UR8, c[0x0][0xf10] ;  /* 0x0001e200ff08b7ac */ /* 0x000ea20008000c00 */
[----:B------:R-:W-:Y:S02]  /*5cd0*/  ISETP.NE.U32.AND P0, PT, RZ, UR38, PT ;  /* 0x00000026ff007c0c */ /* 0x000fe4000bf05070 */
[----:B------:R-:W-:Y:S02]  /*5ce0*/  SHF.L.U32 R4, R11, 0x1f, RZ ;  /* 0x0000001f0b047819 */ /* 0x000fe400000006ff */
[----:B------:R-:W-:Y:S01]  /*5cf0*/  ISETP.NE.AND.EX P0, PT, RZ, UR39, PT, P0 ;  /* 0x00000027ff007c0c */ /* 0x000fe2000bf05300 */
[----:B------:R-:W4:Y:S01]  /*5d00*/  @!UP3 LDCU UR5, c[0x0][0xf0c] ;  /* 0x0001e180ff05b7ac */ /* 0x000f220008000800 */
[----:B------:R-:W-:Y:S02]  /*5d10*/  USHF.L.U32 UR35, UR28, 0x7, URZ ;  /* 0x000000071c237899 */ /* 0x000fe400080006ff */
[----:B--2---:R-:W-:Y:S07]  /*5d20*/  UIMAD.WIDE.U32 UR6, UR14, UR8, URZ ;  /* 0x000000080e0672a5 */ /* 0x004fee000f8e00ff */
[----:B------:R-:W-:Y:S01]  /*5d30*/  @!UP3 UMOV UR4, UR7 ;  /* 0x000000070004bc82 */ /* 0x000fe20008000000 */
[----:B----4-:R-:W-:Y:S02]  /*5d40*/  @!UP3 UISETP.NE.AND UP0, UPT, UR5, 0x1, UPT ;  /* 0x000000010500b88c */ /* 0x010fe4000bf05270 */
[----:B------:R-:W-:Y:S02]  /*5d50*/  @!UP3 USHF.R.U32.HI UR4, URZ, UR9, UR4 ;  /* 0x00000009ff04b299 */ /* 0x000fe40008011604 */
[----:B------:R-:W-:Y:S02]  /*5d60*/  UIMAD.WIDE.U32 UR6, UR13, UR11, URZ ;  /* 0x0000000b0d0672a5 */ /* 0x000fe4000f8e00ff */
[----:B------:R-:W-:Y:S02]  /*5d70*/  @!UP3 USEL UR8, UR14, UR4, !UP0 ;  /* 0x000000040e08b287 */ /* 0x000fe4000c000000 */
[----:B------:R-:W-:Y:S03]  /*5d80*/  @!UP3 UISETP.NE.AND UP0, UPT, UR10, 0x1, UPT ;  /* 0x000000010a00b88c */ /* 0x000fe6000bf05270 */
[----:B------:R-:W-:Y:S01]  /*5d90*/  @!UP3 UMOV UR6, UR7 ;  /* 0x000000070006bc82 */ /* 0x000fe20008000000 */
[----:B------:R-:W-:Y:S01]  /*5da0*/  USHF.L.U32 UR7, UR20, 0x8, URZ ;  /* 0x0000000814077899 */ /* 0x000fe200080006ff */
[----:B------:R-:W2:Y:S02]  /*5db0*/  @!UP3 LDCU UR4, c[0x0][0xf20] ;  /* 0x0001e400ff04b7ac */ /* 0x000ea40008000800 */
[----:B--2---:R-:W-:Y:S04]  /*5dc0*/  @!UP3 USHF.R.U32.HI UR6, URZ, UR4, UR6 ;  /* 0x00000004ff06b299 */ /* 0x004fe80008011606 */
[----:B------:R-:W-:Y:S04]  /*5dd0*/  @!UP3 USEL UR6, UR13, UR6, !UP0 ;  /* 0x000000060d06b287 */ /* 0x000fe8000c000000 */
[----:B------:R-:W-:Y:S02]  /*5de0*/  @!UP3 UIADD3 UR4, UPT, UPT, -UR8, UR6, URZ ;  /* 0x000000060804b290 */ /* 0x000fe4000fffe1ff */
[----:B------:R-:W-:Y:S02]  /*5df0*/  @!UP3 UIADD3 UR6, UPT, UPT, UR8, -UR6, URZ ;  /* 0x800000060806b290 */ /* 0x000fe4000fffe0ff */
[----:B------:R-:W-:Y:S02]  /*5e00*/  @!UP3 UIMAD UR14, UR4, UR5, UR14 ;  /* 0x00000005040eb2a4 */ /* 0x000fe4000f8e020e */
[----:B------:R-:W-:Y:S01]  /*5e10*/  @!UP3 UIMAD UR13, UR6, UR10, UR13 ;  /* 0x0000000a060db2a4 */ /* 0x000fe2000f8e020d */
[----:B------:R-:W-:Y:S11]  /*5e20*/  BRA.U UP4, `(.L_x_87) ;  /* 0x0000000104107547 */ /* 0x000ff6000b800000 */
[----:B-1----:R-:W-:Y:S04]  /*5e30*/  MOV R0, UR58 ;  /* 0x0000003a00007c02 */ /* 0x002fe80008000f00 */
[----:B------:R-:W-:Y:S04]  /*5e40*/  SHF.L.U32 R5, R0, 0x1f, RZ ;  /* 0x0000001f00057819 */ /* 0x000fe800000006ff */
[----:B------:R-:W1:Y:S02]  /*5e50*/  SYNCS.PHASECHK.TRANS64.TRYWAIT P1, [UR21+0x68], R5 ;  /* 0x00006805ff0075a7 */ /* 0x000e640008021115 */
[----:B-1----:R-:W-:Y:S05]  /*5e60*/  @!P1 BRA `(.L_x_88) ;  /* 0x0000007400d89947 */ /* 0x002fea0003800000 */
.L_x_87:
[----:B------:R-:W-:Y:S05]  /*5e70*/  BRA.U !UP6, `(.L_x_89) ;  /* 0x000000010e387547 */ /* 0x000fea000b800000 */
[----:B------:R-:W-:Y:S01]  /*5e80*/  UPLOP3.LUT UP1, UPT, UPT, UPT, UP5, 0x80, 0x8 ;  /* 0x000000000008789c */ /* 0x000fe20003f2f050 */
[----:B-1----:R-:W-:Y:S01]  /*5e90*/  HFMA2 R0, -RZ, RZ, 0, 5.9604644775390625e-08 ;  /* 0x00000001ff007431 */ /* 0x002fe200000001ff */
[----:B------:R-:W1:Y:S01]  /*5ea0*/  LDCU.64 UR8, c[0x0][0x358] ;  /* 0x00006b00ff0877ac */ /* 0x000e620008000a00 */
[----:B------:R-:W-:Y:S03]  /*5eb0*/  IMAD.MOV.U32 R139, RZ, RZ, 0x1 ;  /* 0x00000001ff8b7424 */ /* 0x000fe600078e00ff */
[----:B------:R-:W-:Y:S05]  /*5ec0*/  PLOP3.LUT P1, PT, PT, PT, UP1, 0x80, 0x8 ;  /* 0x000000000008781c */ /* 0x000fea0003f2f018 */
[----:B------:R-:W2:Y:S01]  /*5ed0*/  @UP1 LDCU.64 UR4, c[0x0][0xc88] ;  /* 0x00019100ff0417ac */ /* 0x000ea20008000a00 */
[----:B------:R-:W-:Y:S07]  /*5ee0*/  @UP1 UIMAD UR6, UR52, UR38, URZ ;  /* 0x00000026340612a4 */ /* 0x000fee000f8e02ff */
[----:B------:R-:W-:Y:S01]  /*5ef0*/  @!P1 PRMT R139, R0, 0x7610, R139 ;  /* 0x00007610008b9816 */ /* 0x000fe2000000008b */
[----:B--2---:R-:W-:Y:S06]  /*5f00*/  @UP1 UIMAD.WIDE UR4, UR6, 0x4, UR4 ;  /* 0x00000004060418a5 */ /* 0x004fec000f8e0204 */
[----:B------:R-:W-:Y:S01]  /*5f10*/  IMAD.U32 R6, RZ, RZ, UR4 ;  /* 0x00000004ff067e24 */ /* 0x000fe2000f8e00ff */
[----:B------:R-:W-:Y:S04]  /*5f20*/  MOV R7, UR5 ;  /* 0x0000000500077c02 */ /* 0x000fe80008000f00 */
[----:B------:R-:W2:Y:S01]  /*5f30*/  @!UP1 LDCU UR4, c[0x0][0xc80] ;  /* 0x00019000ff0497ac */ /* 0x000ea20008000800 */
[----:B-1---5:R4:W5:Y:S02]  /*5f40*/  @P1 LDG.E R71, desc[UR8][R6.64] ;  /* 0x0000000806471981 */ /* 0x022964000c1e1900 */
[----:B--2-4-:R-:W-:Y:S07]  /*5f50*/  @!P1 IMAD.U32 R71, RZ, RZ, UR4 ;  /* 0x00000004ff479e24 */ /* 0x014fee000f8e00ff */
.L_x_89:
[----:B-----5:R-:W-:Y:S01]  /*5f60*/  @!P0 FSETP.EQ.AND P2, PT, R71, RZ, PT ;  /* 0x000000ff4700820b */ /* 0x020fe20003f42000 */
[----:B------:R-:W-:Y:S01]  /*5f70*/  @!UPT UIADD3 URZ, UPT, UPT, URZ, URZ, URZ ;  /* 0x000000fffffff290 */ /* 0x000fe2000fffe0ff */
[----:B------:R-:W-:Y:S11]  /*5f80*/  @!P0 BRA `(.L_x_90) ;  /* 0x0000000000148947 */ /* 0x000ff60003800000 */
[----:B------:R-:W-:Y:S02]  /*5f90*/  LOP3.LUT P0, RZ, R139, 0xff, RZ, 0xc0, !PT ;  /* 0x000000ff8bff7812 */ /* 0x000fe4000780c0ff */
[----:B------:R-:W-:Y:S04]  /*5fa0*/  PLOP3.LUT P2, PT, PT, PT, UP1, 0x80, 0x8 ;  /* 0x000000000008781c */ /* 0x000fe80003f4f018 */
[----:B------:R-:W-:Y:S07]  /*5fb0*/  PLOP3.LUT P2, PT, P2, PT, PT, 0x8, 0x80 ;  /* 0x000000000080781c */ /* 0x000fee000174e170 */
[----:B------:R-:W-:Y:S11]  /*5fc0*/  @P0 FSETP.EQ.AND P2, PT, R71, RZ, PT ;  /* 0x000000ff4700020b */ /* 0x000ff60003f42000 */
[----:B------:R-:W-:Y:S02]  /*5fd0*/  @!UPT UIADD3 URZ, UPT, UPT, URZ, URZ, URZ ;  /* 0x000000fffffff290 */ /* 0x000fe4000fffe0ff */
.L_x_90:
[----:B------:R-:W2:Y:S01]  /*5fe0*/  SYNCS.PHASECHK.TRANS64.TRYWAIT P0, [UR21+0x40], R4 ;  /* 0x00004004ff0075a7 */ /* 0x000ea20008001115 */
[----:B------:R-:W-:Y:S04]  /*5ff0*/  ELECT P1, URZ, PT ;  /* 0x0000000000ff782f */ /* 0x000fe80003820000 */
[----:B------:R-:W-:Y:S01]  /*6000*/  PLOP3.LUT P1, PT, P2, P1, PT, 0xf2, 0x2f ;  /* 0x00000000002f781c */ /* 0x000fe20001723e72 */
[----:B------:R-:W-:Y:S01]  /*6010*/  @!UPT UIADD3 URZ, UPT, UPT, URZ, URZ, URZ ;  /* 0x000000fffffff290 */ /* 0x000fe2000fffe0ff */
[----:B--2---:R-:W-:Y:S11]  /*6020*/  @!P0 BRA `(.L_x_91) ;  /* 0x0000007400808947 */ /* 0x004ff60003800000 */
.L_x_173:
[----:B------:R-:W-:Y:S01]  /*6030*/  @!P1 IADD3 R2, P0, PT, R12, 0x980, RZ ;  /* 0x000009800c029810 */ /* 0x000fe20007f1e0ff */
[----:B------:R-:W-:Y:S01]  /*6040*/  ULOP3.LUT UR4, UR29, 0x1, URZ, 0xc0, !UPT ;  /* 0x000000011d047892 */ /* 0x000fe2000f8ec0ff */
[----:B------:R-:W-:Y:S02]  /*6050*/  VOTEU.ALL UP0, P1 ;  /* 0x0000000000ff7886 */ /* 0x000fe40000800000 */
[----:B------:R-:W-:Y:S01]  /*6060*/  @!P1 R2UR UR6, R2 ;  /* 0x00000000020692ca */ /* 0x000fe200000e0000 */
[----:B-1----:R-:W-:Y:S01]  /*6070*/  @!P1 IMAD.X R0, RZ, RZ, R13, P0 ;  /* 0x000000ffff009224 */ /* 0x002fe200000e060d */
[----:B------:R-:W-:Y:S01]  /*6080*/  UMOV UR10, 0x0 ;  /* 0x00000000000a7882 */ /* 0x000fe20000000000 */
[----:B------:R-:W-:Y:S01]  /*6090*/  ISETP.NE.AND P0, PT, RZ, UR4, !P1 ;  /* 0x00000004ff007c0c */ /* 0x000fe2000cf05270 */
[----:B------:R-:W-:Y:S02]  /*60a0*/  @!UP0 UIADD3 UR8, UPT, UPT, UR7, 0xc0, URZ ;  /* 0x000000c007088890 */ /* 0x000fe4000fffe0ff */
[----:B------:R-:W-:Y:S01]  /*60b0*/  @!P1 R2UR UR5, R0 ;  /* 0x00000000000592ca */ /* 0x000fe200000e0000 */
[----:B------:R-:W-:Y:S01]  /*60c0*/  @!UP0 UIADD3 UR32, UPT, UPT, UR21, 0x400, URZ ;  /* 0x0000040015208890 */ /* 0x000fe2000fffe0ff */
[----:B------:R-:W-:Y:S02]  /*60d0*/  VOTEU.ALL UP0, P1 ;  /* 0x0000000000ff7886 */ /* 0x000fe40000800000 */
[----:B------:R-:W-:Y:S01]  /*60e0*/  @!P1 IMAD.U32 R0, RZ, RZ, UR8 ;  /* 0x00000008ff009e24 */ /* 0x000fe2000f8e00ff */
[----:B------:R-:W-:Y:S01]  /*60f0*/  UMOV UR11, 0x10000000 ;  /* 0x10000000000b7882 */ /* 0x000fe20000000000 */
[----:B------:R-:W-:Y:S01]  /*6100*/  UMOV UR36, UR52 ;  /* 0x0000003400247c82 */ /* 0x000fe20008000000 */
[----:B------:R-:W-:Y:S03]  /*6110*/  IMAD.U32 R6, RZ, RZ, UR6 ;  /* 0x00000006ff067e24 */ /* 0x000fe6000f8e00ff */
[----:B------:R-:W-:Y:S01]  /*6120*/  @P0 IMAD R0, RZ, RZ, UR7 ;  /* 0x00000007ff000e24 */ /* 0x000fe2000f8e02ff */
[----:B------:R-:W-:Y:S02]  /*6130*/  PLOP3.LUT P0, PT, P1, PT, PT, 0x8, 0x80 ;  /* 0x000000000080781c */ /* 0x000fe40000f0e170 */
[----:B------:R-:W-:Y:S01]  /*6140*/  IMAD.U32 R7, RZ, RZ, UR5 ;  /* 0x00000005ff077e24 */ /* 0x000fe2000f8e00ff */
[----:B------:R-:W-:Y:S10]  /*6150*/  @!P1 R2UR UR8, R6 ;  /* 0x00000000060892ca */ /* 0x000ff400000e0000 */
[----:B------:R-:W-:Y:S01]  /*6160*/  @P0 R2UR.BROADCAST UR34, R0 ;  /* 0x00000000002202ca */ /* 0x000fe200008e0000 */
[----:B------:R-:W-:Y:S01]  /*6170*/  @!P1 IMAD.MOV.U32 R0, RZ, RZ, 0x4000 ;  /* 0x00004000ff009424 */ /* 0x000fe200078e00ff */
[----:B------:R-:W-:Y:S11]  /*6180*/  @!P1 R2UR UR9, R7 ;  /* 0x00000000070992ca */ /* 0x000ff600000e0000 */
[----:B------:R-:W-:Y:S02]  /*6190*/  @!UPT UIADD3 URZ, UPT, UPT, URZ, URZ, URZ ;  /* 0x000000fffffff290 */ /* 0x000fe4000fffe0ff */
[----:B------:R1:W-:Y:S01]  /*61a0*/  @!UP0 UTMALDG.3D [UR32], [UR8], desc[UR10] ;  /* 0x00000a20080085b4 */ /* 0x0003e20008011000 */
[----:B------:R1:W-:Y:S01]  /*61b0*/  @!P1 SYNCS.ARRIVE.TRANS64.RED.A0TR RZ, [UR21+0x20], R0 ;  /* 0x00002000ffff99a7 */ /* 0x0003e20008300415 */
[----:B------:R-:W-:Y:S01]  /*61c0*/  SYNCS.ARRIVE.TRANS64.RED.A1T0 RZ, [UR48], RZ ;  /* 0x000000ffffff79a7 */ /* 0x000fe20008100430 */
[----:B------:R-:W2:Y:S02]  /*61d0*/  SYNCS.PHASECHK.TRANS64.TRYWAIT P0, [UR21+0x48], R4 ;  /* 0x00004804ff0075a7 */ /* 0x000ea40008001115 */
[----:B-12---:R-:W-:Y:S05]  /*61e0*/  @!P0 BRA `(.L_x_92) ;  /* 0x0000007400288947 */ /* 0x006fea0003800000 */
.L_x_175:
[----:B------:R-:W-:Y:S01]  /*61f0*/  VOTEU.ALL UP0, P1 ;  /* 0x0000000000ff7886 */ /* 0x000fe20000800000 */
[----:B------:R-:W-:Y:S01]  /*6200*/  @!P1 IADD3 R2, P0, PT, R12, 0x980, RZ ;  /* 0x000009800c029810 */ /* 0x000fe20007f1e0ff */
[----:B------:R-:W-:Y:S01]  /*6210*/  UMOV UR10, 0x0 ;  /* 0x00000000000a7882 */ /* 0x000fe20000000000 */
[----:B------:R-:W-:Y:S01]  /*6220*/  UMOV UR11, 0x10000000 ;  /* 0x10000000000b7882 */ /* 0x000fe20000000000 */
[----:B------:R-:W-:Y:S01]  /*6230*/  UMOV UR27, UR35 ;  /* 0x00000023001b7c82 */ /* 0x000fe20008000000 */
[----:B------:R-:W-:Y:S01]  /*6240*/  @!UP0 UIMAD UR5, UR4, -0x40, UR7 ;  /* 0xffffffc0040588a4 */ /* 0x000fe2000f8e0207 */
[----:B------:R-:W-:Y:S01]  /*6250*/  @!P1 IMAD.X R0, RZ, RZ, R13, P0 ;  /* 0x000000ffff009224 */ /* 0x000fe200000e060d */
[----:B------:R-:W-:Y:S01]  /*6260*/  @!P1 R2UR UR6, R2 ;  /* 0x00000000020692ca */ /* 0x000fe200000e0000 */
[----:B------:R-:W-:Y:S02]  /*6270*/  @!UP0 UIADD3 UR24, UPT, UPT, UR21, 0x4400, URZ ;  /* 0x0000440015188890 */ /* 0x000fe4000fffe0ff */
[----:B------:R-:W-:Y:S02]  /*6280*/  @!UP0 UIADD3 UR26, UPT, UPT, UR5, 0x80, URZ ;  /* 0x00000080051a8890 */ /* 0x000fe4000fffe0ff */
[----:B------:R-:W-:Y:S01]  /*6290*/  @!P1 R2UR UR5, R0 ;  /* 0x00000000000592ca */ /* 0x000fe200000e0000 */
[----:B------:R-:W-:Y:S01]  /*62a0*/  VOTEU.ALL UP0, P1 ;  /* 0x0000000000ff7886 */ /* 0x000fe20000800000 */
[----:B------:R-:W-:Y:S01]  /*62b0*/  @!P1 IMAD.MOV.U32 R0, RZ, RZ, 0x4000 ;  /* 0x00004000ff009424 */ /* 0x000fe200078e00ff */
[----:B------:R-:W-:Y:S05]  /*62c0*/  UMOV UR28, UR52 ;  /* 0x00000034001c7c82 */ /* 0x000fea0008000000 */
[----:B------:R-:W-:Y:S05]  /*62d0*/  IMAD.U32 R6, RZ, RZ, UR6 ;  /* 0x00000006ff067e24 */ /* 0x000fea000f8e00ff */
[----:B------:R-:W-:Y:S01]  /*62e0*/  IMAD.U32 R7, RZ, RZ, UR5 ;  /* 0x00000005ff077e24 */ /* 0x000fe2000f8e00ff */
[----:B------:R-:W-:Y:S04]  /*62f0*/  @!P1 R2UR UR8, R6 ;  /* 0x00000000060892ca */ /* 0x000fe800000e0000 */
[----:B------:R-:W-:Y:S11]  /*6300*/  @!P1 R2UR UR9, R7 ;  /* 0x00000000070992ca */ /* 0x000ff600000e0000 */
[----:B------:R-:W-:Y:S02]  /*6310*/  @!UPT UIADD3 URZ, UPT, UPT, URZ, URZ, URZ ;  /* 0x000000fffffff290 */ /* 0x000fe4000fffe0ff */
[----:B------:R2:W-:Y:S01]  /*6320*/  @!UP0 UTMALDG.3D [UR24], [UR8], desc[UR10] ;  /* 0x00000a18080085b4 */ /* 0x0005e20008011000 */
[----:B------:R2:W-:Y:S01]  /*6330*/  @!P1 SYNCS.ARRIVE.TRANS64.RED.A0TR RZ, [UR21+0x28], R0 ;  /* 0x00002800ffff99a7 */ /* 0x0005e20008300415 */
[----:B------:R-:W-:Y:S01]  /*6340*/  SYNCS.ARRIVE.TRANS64.RED.A1T0 RZ, [UR47], RZ ;  /* 0x000000ffffff79a7 */ /* 0x000fe2000810042f */
[----:B------:R-:W4:Y:S02]  /*6350*/  SYNCS.PHASECHK.TRANS64.TRYWAIT P0, [UR21+0x50], R4 ;  /* 0x00005004ff0075a7 */ /* 0x000f240008001115 */
[----:B--2-4-:R-:W-:Y:S05]  /*6360*/  @!P0 BRA `(.L_x_93) ;  /* 0x0000007000e08947 */ /* 0x014fea0003800000 */
.L_x_177:
[----:B------:R-:W-:Y:S01]  /*6370*/  VOTEU.ALL UP0, P1 ;  /* 0x0000000000ff7886 */ /* 0x000fe20000800000 */
[----:B------:R-:W-:Y:S01]  /*6380*/  @!P1 IADD3 R2, P0, PT, R12, 0x980, RZ ;  /* 0x000009800c029810 */ /* 0x000fe20007f1e0ff */
[----:B------:R-:W-:Y:S01]  /*6390*/  UMOV UR10, 0x0 ;  /* 0x00000000000a7882 */ /* 0x000fe20000000000 */
[----:B------:R-:W-:Y:S01]  /*63a0*/  UMOV UR11, 0x10000000 ;  /* 0x10000000000b7882 */ /* 0x000fe20000000000 */
[----:B------:R-:W-:Y:S01]  /*63b0*/  UMOV UR19, UR35 ;  /* 0x0000002300137c82 */ /* 0x000fe20008000000 */
[----:B------:R-:W-:Y:S01]  /*63c0*/  @!UP0 ULEA UR5, UR4, UR7, 0x6 ;  /* 0x0000000704058291 */ /* 0x000fe2000f8e30ff */
        /* <DEDUP_REMOVED lines=18> */
.L_x_179:
[----:B------:R-:W-:Y:S01]  /*64f0*/  @!P1 IADD3 R2, P0, PT, R12, 0x980, RZ ;  /* 0x000009800c029810 */ /* 0x000fe20007f1e0ff */
[----:B------:R-:W-:Y:S01]  /*6500*/  UMOV UR11, UR35 ;  /* 0x00000023000b7c82 */ /* 0x000fe20008000000 */
[----:B------:R-:W-:Y:S01]  /*6510*/  R2UR UR18, R141 ;  /* 0x000000008d1272ca */ /* 0x000fe200000e0000 */
[----:B------:R-:W-:Y:S01]  /*6520*/  UMOV UR12, UR52 ;  /* 0x00000034000c7c82 */ /* 0x000fe20008000000 */
[----:B------:R-:W-:Y:S01]  /*6530*/  @!P1 R2UR UR6, R2 ;  /* 0x00000000020692ca */ /* 0x000fe200000e0000 */
[----:B------:R-:W-:Y:S01]  /*6540*/  @!P1 IMAD.X R0, RZ, RZ, R13, P0 ;  /* 0x000000ffff009224 */ /* 0x000fe200000e060d */
[----:B------:R-:W-:Y:S01]  /*6550*/  ISETP.NE.OR P0, PT, RZ, UR4, P1 ;  /* 0x00000004ff007c0c */ /* 0x000fe20008f05670 */
[----:B------:R-:W-:Y:S01]  /*6560*/  VOTEU.ALL UP0, P1 ;  /* 0x0000000000ff7886 */ /* 0x000fe20000800000 */
[----:B------:R-:W-:Y:S01]  /*6570*/  VIADD R10, R10, 0x1 ;  /* 0x000000010a0a7836 */ /* 0x000fe20000000000 */
[----:B------:R-:W-:Y:S01]  /*6580*/  R2UR UR16, R142 ;  /* 0x000000008e1072ca */ /* 0x000fe200000e0000 */
[----:B------:R-:W-:Y:S01]  /*6590*/  UIADD3 UR29, UPT, UPT, UR29, 0x1, URZ ;  /* 0x000000011d1d7890 */ /* 0x000fe2000fffe0ff */
[----:B------:R-:W-:Y:S01]  /*65a0*/  @!P1 R2UR UR5, R0 ;  /* 0x00000000000592ca */ /* 0x000fe200000e0000 */
[----:B------:R-:W-:Y:S01]  /*65b0*/  @!UP0 UIADD3 UR10, UPT, UPT, UR7, 0xc0, URZ ;  /* 0x000000c0070a8890 */ /* 0x000fe2000fffe0ff */
[----:B------:R-:W-:Y:S01]  /*65c0*/  LOP3.LUT R11, R11, 0x1, RZ, 0x3c, !PT ;  /* 0x000000010b0b7812 */ /* 0x000fe200078e3cff */
[----:B------:R-:W-:Y:S02]  /*65d0*/  @!UP0 UIADD3 UR8, UPT, UPT, UR21, 0xc400, URZ ;  /* 0x0000c40015088890 */ /* 0x000fe4000fffe0ff */
[----:B------:R-:W-:Y:S01]  /*65e0*/  @!UP0 UIADD3 UR9, UPT, UPT, UR21, 0x38, URZ ;  /* 0x0000003815098890 */ /* 0x000fe2000fffe0ff */
[----:B-1----:R-:W-:Y:S01]  /*65f0*/  IMAD.U32 R4, RZ, RZ, UR6 ;  /* 0x00000006ff047e24 */ /* 0x002fe2000f8e00ff */
[----:B------:R-:W-:Y:S01]  /*6600*/  VOTEU.ALL UP0, P1 ;  /* 0x0000000000ff7886 */ /* 0x000fe20000800000 */
[----:B------:R-:W-:Y:S01]  /*6610*/  @!P1 IMAD.U32 R0, RZ, RZ, UR10 ;  /* 0x0000000aff009e24 */ /* 0x000fe2000f8e00ff */
[----:B------:R-:W-:Y:S01]  /*6620*/  UMOV UR6, 0x0 ;  /* 0x0000000000067882 */ /* 0x000fe20000000000 */
[----:B------:R-:W-:Y:S01]  /*6630*/  @!P0 IMAD R0, RZ, RZ, UR7 ;  /* 0x00000007ff008e24 */ /* 0x000fe2000f8e02ff */
[----:B------:R-:W-:Y:S01]  /*6640*/  @!P1 R2UR UR4, R4 ;  /* 0x00000000040492ca */ /* 0x000fe200000e0000 */
[----:B------:R-:W-:Y:S01]  /*6650*/  UMOV UR7, 0x10000000 ;  /* 0x1000000000077882 */ /* 0x000fe20000000000 */
[----:B------:R-:W-:Y:S01]  /*6660*/  IMAD.U32 R5, RZ, RZ, UR5 ;  /* 0x00000005ff057e24 */ /* 0x000fe2000f8e00ff */
[----:B------:R-:W-:Y:S01]  /*6670*/  PLOP3.LUT P0, PT, P1, PT, PT, 0x8, 0x80 ;  /* 0x000000000080781c */ /* 0x000fe20000f0e170 */
[----:B------:R-:W-:Y:S11]  /*6680*/  UIADD3 UR20, UPT, UPT, UR13, UR18, URZ ;  /* 0x000000120d147290 */ /* 0x000ff6000fffe0ff */
[----:B------:R-:W-:Y:S01]  /*6690*/  @!UPT UIADD3 URZ, UPT, UPT, URZ, URZ, URZ ;  /* 0x000000fffffff290 */ /* 0x000fe2000fffe0ff */
[----:B------:R-:W-:Y:S01]  /*66a0*/  @P0 R2UR.BROADCAST UR10, R0 ;  /* 0x00000000000a02ca */ /* 0x000fe200008e0000 */
[----:B------:R-:W-:Y:S01]  /*66b0*/  UIADD3 UR28, UPT, UPT, UR14, UR16, URZ ;  /* 0x000000100e1c7290 */ /* 0x000fe2000fffe0ff */
[----:B------:R-:W-:Y:S01]  /*66c0*/  @!P1 R2UR UR5, R5 ;  /* 0x00000000050592ca */ /* 0x000fe200000e0000 */
[----:B------:R-:W-:Y:S01]  /*66d0*/  UMOV UR52, UR30 ;  /* 0x0000001e00347c82 */ /* 0x000fe20008000000 */
[C---:B------:R-:W-:Y:S01]  /*66e0*/  ISETP.NE.AND P0, PT, R10.reuse, 0x2, PT ;  /* 0x000000020a00780c */ /* 0x040fe20003f05270 */
[----:B------:R-:W-:Y:S03]  /*66f0*/  UPLOP3.LUT UP4, UPT, UPT, UPT, UPT, 0x80, 0x8 ;  /* 0x000000000008789c */ /* 0x000fe60003f8f070 */
[----:B------:R-:W-:Y:S02]  /*6700*/  SEL R0, RZ, 0x1, P0 ;  /* 0x00000001ff007807 */ /* 0x000fe40000000000 */
[----:B------:R-:W-:Y:S02]  /*6710*/  SEL R10, R10, RZ, P0 ;  /* 0x000000ff0a0a7207 */ /* 0x000fe40000000000 */
[----:B------:R-:W-:Y:S03]  /*6720*/  LOP3.LUT R9, R9, R0, RZ, 0x3c, !PT ;  /* 0x0000000009097212 */ /* 0x000fe600078e3cff */
[----:B------:R1:W-:Y:S01]  /*6730*/  @!UP0 UTMALDG.3D [UR8], [UR4], desc[UR6] ;  /* 0x00000608040085b4 */ /* 0x0003e20008011000 */
[----:B------:R1:W-:Y:S01]  /*6740*/  @!P1 SYNCS.ARRIVE.TRANS64.RED.A0TR RZ, [UR21+0x38], R3 ;  /* 0x00003803ffff99a7 */ /* 0x0003e20008300415 */
[----:B------:R-:W-:Y:S01]  /*6750*/  SYNCS.ARRIVE.TRANS64.RED.A1T0 RZ, [UR44], RZ ;  /* 0x000000ffffff79a7 */ /* 0x000fe2000810042c */
[----:B------:R-:W-:Y:S05]  /*6760*/  BRA.U UP2, `(.L_x_95) ;  /* 0xfffffff102187547 */ /* 0x000fea000b83ffff */
[----:B-1----:R-:W-:-:S04]  /*6770*/  SHF.L.U32 R3, R11, 0x1f, RZ ;  /* 0x0000001f0b037819 */ /* 0x002fc800000006ff */
[----:B------:R-:W1:Y:S02]  /*6780*/  SYNCS.PHASECHK.TRANS64.TRYWAIT P0, [UR21+0x40], R3 ;  /* 0x00004003ff0075a7 */ /* 0x000e640008001115 */
[----:B-1----:R-:W-:Y:S05]  /*6790*/  @!P0 BRA `(.L_x_96) ;  /* 0x0000007000048947 */ /* 0x002fea0003800000 */
.L_x_181:
[----:B------:R-:W2:Y:S02]  /*67a0*/  SYNCS.PHASECHK.TRANS64.TRYWAIT P0, [UR21+0x48], R3 ;  /* 0x00004803ff0075a7 */ /* 0x000ea40008001115 */
[----:B--2---:R-:W-:Y:S05]  /*67b0*/  @!P0 BRA `(.L_x_97) ;  /* 0x0000007000148947 */ /* 0x004fea0003800000 */
.L_x_183:
[----:B------:R-:W2:Y:S02]  /*67c0*/  SYNCS.PHASECHK.TRANS64.TRYWAIT P0, [UR21+0x50], R3 ;  /* 0x00005003ff0075a7 */ /* 0x000ea40008001115 */
[----:B--2---:R-:W-:Y:S05]  /*67d0*/  @!P0 BRA `(.L_x_98) ;  /* 0x0000007000248947 */ /* 0x004fea0003800000 */
.L_x_185:
[----:B-1----:R-:W-:-:S07]  /*67e0*/  MOV R0, UR21 ;  /* 0x0000001500007c02 */ /* 0x002fce0008000f00 */
.L_x_99:
[----:B-1----:R-:W-:-:S04]  /*67f0*/  SHF.L.U32 R3, R11, 0x1f, RZ ;  /* 0x0000001f0b037819 */ /* 0x002fc800000006ff */
[----:B------:R1:W2:Y:S03]  /*6800*/  SYNCS.PHASECHK.TRANS64.TRYWAIT P0, [R0+URZ+0x58], R3 ;  /* 0x00005803000075a7 */ /* 0x0002a600080011ff */
[----:B--2---:R-:W-:Y:S05]  /*6810*/  @!P0 NANOSLEEP.SYNCS 0x989680 ;  /* 0x009896800000895d */ /* 0x004fea0003900000 */
[----:B------:R-:W2:Y:S02]  /*6820*/  @!P0 SYNCS.PHASECHK.TRANS64 P0, [R0+URZ+0x58], R3 ;  /* 0x00005803000085a7 */ /* 0x000ea400080010ff */
[----:B--23--:R-:W-:Y:S05]  /*6830*/  @P0 EXIT ;  /* 0x000000000000094d */ /* 0x00cfea0003800000 */
[----:B------:R-:W-:Y:S05]  /*6840*/  BRA `(.L_x_99) ;  /* 0xfffffffc00e87947 */ /* 0x000fea000383ffff */
.L_x_84:
[----:B------:R-:W-:-:S06]  /*6850*/  UISETP.GE.AND UP0, UPT, UR21, 0x4, UPT ;  /* 0x000000041500788c */ /* 0x000fcc000bf06270 */
[----:B------:R-:W-:-:S13]  /*6860*/  PLOP3.LUT P0, PT, PT, PT, UP0, 0x80, 0x8 ;  /* 0x000000000008781c */ /* 0x000fda0003f0f008 */
[----:B-1----:R-:W-:Y:S05]  /*6870*/  @!P0 EXIT ;  /* 0x000000000000894d */ /* 0x002fea0003800000 */
[----:B------:R-:W1:Y:S08]  /*6880*/  S2UR UR4, SR_CgaCtaId ;  /* 0x00000000000479c3 */ /* 0x000e700000008800 */
[----:B------:R-:W-:Y:S01]  /*6890*/  BAR.SYNC.DEFER_BLOCKING 0x6, 0xa0 ;  /* 0x0182800000007b1d */ /* 0x000fe20000010000 */
[C---:B------:R-:W-:Y:S01]  /*68a0*/  IMAD.SHL.U32 R0, R152.reuse, 0x40, RZ ;  /* 0x0000004098007824 */ /* 0x040fe200078e00ff */
[C---:B------:R-:W-:Y:S01]  /*68b0*/  LOP3.LUT R138, R152.reuse, 0x1, RZ, 0xc0, !PT ;  /* 0x00000001988a7812 */ /* 0x040fe200078ec0ff */
[----:B------:R-:W-:-:S02]  /*68c0*/  IMAD.SHL.U32 R133, R152, 0x8, RZ ;  /* 0x0000000898857824 */ /* 0x000fc400078e00ff */
[----:B------:R-:W-:Y:S02]  /*68d0*/  HFMA2 R151, -RZ, RZ, 0, 1.1920928955078125e-07 ;  /* 0x00000002ff977431 */ /* 0x000fe400000001ff */
[----:B------:R-:W-:Y:S01]  /*68e0*/  IMAD.U32 R2, R152, 0x10000, RZ ;  /* 0x0001000098027824 */ /* 0x000fe200078e00ff */
[----:B------:R-:W-:Y:S01]  /*68f0*/  UMOV UR44, 0x400 ;  /* 0x00000400002c7882 */ /* 0x000fe20000000000 */
[----:B------:R-:W2:Y:S01]  /*6900*/  LDC.64 R136, c[0x0][0xcb0] ;  /* 0x00032c00ff887b82 */ /* 0x000ea20000000a00 */
[----:B------:R-:W-:Y:S01]  /*6910*/  LOP3.LUT R4, R0, 0x1c0, RZ, 0xc0, !PT ;  /* 0x000001c000047812 */ /* 0x000fe200078ec0ff */
[----:B------:R-:W-:Y:S01]  /*6920*/  IMAD.MOV.U32 R150, RZ, RZ, 0x4 ;  /* 0x00000004ff967424 */ /* 0x000fe200078e00ff */
[----:B------:R-:W-:Y:S01]  /*6930*/  ISETP.NE.U32.AND P0, PT, R138, 0x1, PT ;  /* 0x000000018a00780c */ /* 0x000fe20003f05070 */
[----:B------:R-:W-:Y:S01]  /*6940*/  IMAD.MOV.U32 R149, RZ, RZ, 0x1 ;  /* 0x00000001ff957424 */ /* 0x000fe200078e00ff */
[----:B------:R-:W-:Y:S01]  /*6950*/  LOP3.LUT R133, R4, 0x38, R133, 0xf8, !PT ;  /* 0x0000003804857812 */ /* 0x000fe200078ef885 */
[----:B------:R-:W-:Y:S01]  /*6960*/  IMAD.MOV.U32 R146, RZ, RZ, RZ ;  /* 0x000000ffff927224 */ /* 0x000fe200078e00ff */
[----:B------:R-:W-:Y:S01]  /*6970*/  LOP3.LUT R2, R2, 0x600000, RZ, 0xc0, !PT ;  /* 0x0060000002027812 */ /* 0x000fe200078ec0ff */
[----:B------:R-:W3:Y:S01]  /*6980*/  LDC.64 R134, c[0x0][0xca8] ;  /* 0x00032a00ff867b82 */ /* 0x000ee20000000a00 */
[----:B------:R-:W-:Y:S01]  /*6990*/  R2P PR, R152, 0x6 ;  /* 0x0000000698007804 */ /* 0x000fe20000000000 */
[----:B------:R-:W4:Y:S01]  /*69a0*/  LDCU UR62, c[0x0][0x370] ;  /* 0x00006e00ff3e77ac */ /* 0x000f220008000800 */
[----:B------:R-:W-:-:S02]  /*69b0*/  LOP3.LUT R133, R133, 0x1e00, R0, 0xf8, !PT ;  /* 0x00001e0085857812 */ /* 0x000fc400078ef800 */
[----:B------:R-:W-:Y:S01]  /*69c0*/  P2R R0, PR, RZ, 0x1 ;  /* 0x00000001ff007803 */ /* 0x000fe20000000000 */
[----:B------:R-:W-:Y:S01]  /*69d0*/  UMOV UR38, URZ ;  /* 0x000000ff00267c82 */ /* 0x000fe20008000000 */
[----:B------:R-:W-:Y:S01]  /*69e0*/  LOP3.LUT R152, R152, 0x60, RZ, 0xc0, !PT ;  /* 0x0000006098987812 */ /* 0x000fe200078ec0ff */
[----:B-1----:R-:W-:Y:S01]  /*69f0*/  ULEA UR44, UR4, UR44, 0x18 ;  /* 0x0000002c042c7291 */ /* 0x002fe2000f8ec0ff */
[----:B------:R-:W-:Y:S01]  /*6a00*/  MOV R148, RZ ;  /* 0x000000ff00947202 */ /* 0x000fe20000000f00 */
[----:B------:R-:W1:Y:S01]  /*6a10*/  LDCU.64 UR4, c[0x0][0xc90] ;  /* 0x00019200ff0477ac */ /* 0x000e620008000a00 */
[----:B------:R-:W-:Y:S02]  /*6a20*/  SEL R151, R151, 0xfffffffe, !P1 ;  /* 0xfffffffe97977807 */ /* 0x000fe40004800000 */
[----:B------:R-:W-:Y:S01]  /*6a30*/  SEL R150, R150, 0xfffffffc, !P2 ;  /* 0xfffffffc96967807 */ /* 0x000fe20005000000 */
[----:B------:R-:W2:Y:S03]  /*6a40*/  LDCU UR41, c[0x0][0xf0c] ;  /* 0x0001e180ff2977ac */ /* 0x000ea60008000800 */
[----:B------:R-:W4:Y:S01]  /*6a50*/  LDS R3, [UR44+0xf0] ;  /* 0x0000f02cff037984 */ /* 0x000f220008000800 */
[----:B------:R-:W2:Y:S01]  /*6a60*/  LDCU UR40, c[0x0][0xf30] ;  /* 0x0001e600ff2877ac */ /* 0x000ea20008000800 */
[----:B------:R-:W2:Y:S01]  /*6a70*/  LDCU.64 UR60, c[0x0][0xc88] ;  /* 0x00019100ff3c77ac */ /* 0x000ea20008000a00 */
[----:B------:R-:W2:Y:S01]  /*6a80*/  LDCU.64 UR42, c[0x0][0xf28] ;  /* 0x0001e500ff2a77ac */ /* 0x000ea20008000a00 */
[----:B-1----:R-:W-:Y:S01]  /*6a90*/  IMAD.U32 R153, RZ, RZ, UR5 ;  /* 0x00000005ff997e24 */ /* 0x002fe2000f8e00ff */
[----:B------:R-:W-:Y:S01]  /*6aa0*/  UIADD3 UR5, UPT, UPT, UR44, 0x98, URZ ;  /* 0x000000982c057890 */ /* 0x000fe2000fffe0ff */
[----:B------:R-:W-:Y:S01]  /*6ab0*/  IMAD.U32 R154, RZ, RZ, UR4 ;  /* 0x00000004ff9a7e24 */ /* 0x000fe2000f8e00ff */
[----:B------:R-:W-:-:S02]  /*6ac0*/  UIADD3 UR4, UPT, UPT, UR44, 0x400, URZ ;  /* 0x000004002c047890 */ /* 0x000fc4000fffe0ff */
[----:B------:R-:W-:Y:S01]  /*6ad0*/  ULOP3.LUT UR5, UR5, 0xfefffff8, URZ, 0xc0, !UPT ;  /* 0xfefffff805057892 */ /* 0x000fe2000f8ec0ff */
[----:B------:R-:W1:Y:S03]  /*6ae0*/  LDCU.128 UR56, c[0x0][0xf10] ;  /* 0x0001e200ff3877ac */ /* 0x000e660008000c00 */
[----:B------:R-:W-:Y:S02]  /*6af0*/  IMAD.U32 R144, RZ, RZ, UR4 ;  /* 0x00000004ff907e24 */ /* 0x000fe4000f8e00ff */
[----:B------:R-:W-:Y:S01]  /*6b00*/  IMAD.U32 R155, RZ, RZ, UR5 ;  /* 0x00000005ff9b7e24 */ /* 0x000fe2000f8e00ff */
[----:B------:R-:W1:Y:S01]  /*6b10*/  LDCU UR55, c[0x0][0x374] ;  /* 0x00006e80ff3777ac */ /* 0x000e620008000800 */
[----:B------:R-:W-:Y:S01]  /*6b20*/  UMOV UR54, URZ ;  /* 0x000000ff00367c82 */ /* 0x000fe20008000000 */
[----:B------:R-:W-:Y:S01]  /*6b30*/  UMOV UR47, URZ ;  /* 0x000000ff002f7c82 */ /* 0x000fe20008000000 */
[----:B--234-:R-:W-:-:S07]  /*6b40*/  IMAD.IADD R2, R3, 0x1, R2 ;  /* 0x0000000103027824 */ /* 0x01cfce00078e0202 */
.L_x_144:
[----:B-1----:R-:W-:Y:S02]  /*6b50*/  LEA R8, R146, UR44, 0x3 ;  /* 0x0000002c92087c11 */ /* 0x002fe4000f8e18ff */
[----:B------:R-:W-:Y:S02]  /*6b60*/  SHF.L.U32 R3, R148, 0x1f, RZ ;  /* 0x0000001f94037819 */ /* 0x000fe400000006ff */
[----:B------:R-:W-:Y:S02]  /*6b70*/  LEA R5, R146, UR44, 0x4 ;  /* 0x0000002c92057c11 */ /* 0x000fe4000f8e20ff */
[----:B--2---:R-:W2:Y:S02]  /*6b80*/  SYNCS.PHASECHK.TRANS64.TRYWAIT P0, [R8+URZ+0x70], R3 ;  /* 0x00007003080075a7 */ /* 0x004ea400080011ff */
[----:B--2---:R-:W-:Y:S05]  /*6b90*/  @!P0 BRA `(.L_x_100) ;  /* 0x0000006c004c8947 */ /* 0x004fea0003800000 */
.L_x_186:
[----:B------:R-:W3:Y:S01]  /*6ba0*/  LDS.128 R4, [R5+0xd0] ;  /* 0x0000d00005047984 */ /* 0x000ee20000000c00 */
[----:B------:R-:W-:Y:S01]  /*6bb0*/  UISETP.GE.AND UP0, UPT, UR45, 0x1, UPT ;  /* 0x000000012d00788c */ /* 0x000fe2000bf06270 */
[----:B------:R-:W-:Y:S01]  /*6bc0*/  @!PT LDS RZ, [RZ] ;  /* 0x00000000fffff984 */ /* 0x000fe20000000800 */
[----:B------:R-:W-:Y:S01]  /*6bd0*/  @!PT LDS RZ, [RZ] ;  /* 0x00000000fffff984 */ /* 0x000fe20000000800 */
[----:B------:R-:W-:Y:S01]  /*6be0*/  @!PT LDS RZ, [RZ] ;  /* 0x00000000fffff984 */ /* 0x000fe20000000800 */
[----:B------:R-:W-:Y:S01]  /*6bf0*/  @!PT LDS RZ, [RZ] ;  /* 0x00000000fffff984 */ /* 0x000fe20000000800 */
[----:B------:R4:W-:Y:S06]  /*6c00*/  MEMBAR.ALL.CTA ;  /* 0x0000000000007992 */ /* 0x0009ec0000008000 */
[----:B----4-:R-:W4:Y:S01]  /*6c10*/  FENCE.VIEW.ASYNC.S ;  /* 0x00000000000073c6 */ /* 0x010f220000000000 */
[----:B---3--:R-:W-:Y:S11]  /*6c20*/  LOP3.LUT P0, RZ, R6, 0x1, RZ, 0xc0, !PT ;  /* 0x0000000106ff7812 */ /* 0x008ff6000780c0ff */
[----:B------:R-:W-:Y:S02]  /*6c30*/  @!UPT UIADD3 URZ, UPT, UPT, URZ, URZ, URZ ;  /* 0x000000fffffff290 */ /* 0x000fe4000fffe0ff */
[----:B----4-:R-:W-:Y:S01]  /*6c40*/  VOTEU.ANY UP1, P0 ;  /* 0x0000000000ff7886 */ /* 0x010fe20000020100 */
[----:B------:R-:W-:Y:S01]  /*6c50*/  PLOP3.LUT P0, PT, PT, PT, UP1, 0x80, 0x8 ;  /* 0x000000000008781c */ /* 0x000fe20003f0f018 */
[----:B------:R-:W-:Y:S06]  /*6c60*/  UP2UR UR4, UPR, URZ, 0x2 ;  /* 0x00000002ff047883 */ /* 0x000fec0008000000 */
[----:B------:R-:W-:Y:S06]  /*6c70*/  IMAD.U32 R156, RZ, RZ, UR4 ;  /* 0x00000004ff9c7e24 */ /* 0x000fec000f8e00ff */
[----:B------:R-:W-:Y:S02]  /*6c80*/  @P0 SHF.R.U32.HI R0, RZ, 0x10, R5 ;  /* 0x00000010ff000819 */ /* 0x000fe40000011605 */
[----:B--2---:R-:W-:Y:S02]  /*6c90*/  @P0 MOV R3, R4 ;  /* 0x0000000400030202 */ /* 0x004fe40000000f00 */
        /* <DEDUP_REMOVED lines=11> */
[----:B------:R-:W3:Y:S01]  /*6d50*/  LDCU UR12, c[0x0][0xf20] ;  /* 0x0001e400ff0c77ac */ /* 0x000ee20008000800 */
[----:B-1----:R-:W-:Y:S02]  /*6d60*/  UIMAD.WIDE.U32 UR4, UR55, UR59, URZ ;  /* 0x0000003b370472a5 */ /* 0x002fe4000f8e00ff */
[----:B------:R-:W-:Y:S02]  /*6d70*/  UIMAD.WIDE.U32 UR6, UR62, UR56, URZ ;  /* 0x000000383e0672a5 */ /* 0x000fe4000f8e00ff */
[----:B------:R-:W-:Y:S02]  /*6d80*/  UISETP.NE.AND UP0, UPT, UR58, 0x1, UPT ;  /* 0x000000013a00788c */ /* 0x000fe4000bf05270 */
[----:B------:R-:W-:Y:S02]  /*6d90*/  UIMAD.WIDE.U32 UR8, UR36, UR59, URZ ;  /* 0x0000003b240872a5 */ /* 0x000fe4000f8e00ff */
[----:B------:R-:W-:Y:S02]  /*6da0*/  UISETP.NE.AND UP1, UPT, UR41, 0x1, UPT ;  /* 0x000000012900788c */ /* 0x000fe4000bf25270 */
[----:B------:R-:W-:Y:S02]  /*6db0*/  UIMAD.WIDE.U32 UR10, UR37, UR56, URZ ;  /* 0x00000038250a72a5 */ /* 0x000fe4000f8e00ff */
[----:B------:R-:W-:Y:S01]  /*6dc0*/  UISETP.NE.AND UP2, UPT, UR45, 0x1, UPT ;  /* 0x000000012d00788c */ /* 0x000fe2000bf45270 */
[----:B------:R-:W-:Y:S02]  /*6dd0*/  UMOV UR4, UR5 ;  /* 0x0000000500047c82 */ /* 0x000fe40008000000 */
[----:B---3--:R-:W-:Y:S03]  /*6de0*/  USHF.R.U32.HI UR5, URZ, UR12, UR4 ;  /* 0x0000000cff057299 */ /* 0x008fe60008011604 */
[----:B------:R-:W-:Y:S02]  /*6df0*/  UMOV UR4, UR7 ;  /* 0x0000000700047c82 */ /* 0x000fe40008000000 */
[----:B------:R-:W-:Y:S02]  /*6e00*/  USHF.R.U32.HI UR7, URZ, UR57, UR4 ;  /* 0x00000039ff077299 */ /* 0x000fe40008011604 */
[----:B------:R-:W-:Y:S02]  /*6e10*/  USEL UR4, UR55, UR5, !UP0 ;  /* 0x0000000537047287 */ /* 0x000fe4000c000000 */
[----:B------:R-:W-:Y:S01]  /*6e20*/  USEL UR7, UR62, UR7, !UP1 ;  /* 0x000000073e077287 */ /* 0x000fe2000c800000 */
[----:B------:R-:W-:Y:S01]  /*6e30*/  UMOV UR5, UR9 ;  /* 0x0000000900057c82 */ /* 0x000fe20008000000 */
[----:B------:R-:W-:Y:S02]  /*6e40*/  UIMAD.WIDE.U32 UR8, UR4, UR42, URZ ;  /* 0x0000002a040872a5 */ /* 0x000fe4000f8e00ff */
[----:B------:R-:W-:Y:S03]  /*6e50*/  USHF.R.U32.HI UR6, URZ, UR12, UR5 ;  /* 0x0000000cff067299 */ /* 0x000fe60008011605 */
[----:B------:R-:W-:Y:S01]  /*6e60*/  UMOV UR5, UR11 ;  /* 0x0000000b00057c82 */ /* 0x000fe20008000000 */
[----:B------:R-:W-:Y:S02]  /*6e70*/  UIMAD.WIDE.U32 UR10, UR7, UR42, URZ ;  /* 0x0000002a070a72a5 */ /* 0x000fe4000f8e00ff */
[----:B------:R-:W-:Y:S02]  /*6e80*/  USEL UR6, UR36, UR6, !UP0 ;  /* 0x0000000624067287 */ /* 0x000fe4000c000000 */
[----:B------:R-:W-:Y:S01]  /*6e90*/  USHF.R.U32.HI UR5, URZ, UR57, UR5 ;  /* 0x00000039ff057299 */ /* 0x000fe20008011605 */
[----:B------:R-:W-:Y:S02]  /*6ea0*/  UMOV UR8, UR9 ;  /* 0x0000000900087c82 */ /* 0x000fe40008000000 */
[----:B------:R-:W-:Y:S01]  /*6eb0*/  UMOV UR10, UR11 ;  /* 0x0000000b000a7c82 */ /* 0x000fe20008000000 */
[----:B------:R-:W-:Y:S02]  /*6ec0*/  @UP2 USHF.R.U32.HI UR4, URZ, UR43, UR8 ;  /* 0x0000002bff042299 */ /* 0x000fe40008011608 */
[----:B------:R-:W-:Y:S02]  /*6ed0*/  @UP2 USHF.R.U32.HI UR7, URZ, UR43, UR10 ;  /* 0x0000002bff072299 */ /* 0x000fe4000801160a */
[----:B------:R-:W-:Y:S02]  /*6ee0*/  UIMAD UR4, UR45, UR4, URZ ;  /* 0x000000042d0472a4 */ /* 0x000fe4000f8e02ff */
[----:B------:R-:W-:Y:S02]  /*6ef0*/  UIMAD.WIDE.U32 UR10, UR6, UR42, URZ ;  /* 0x0000002a060a72a5 */ /* 0x000fe4000f8e00ff */
[----:B------:R-:W-:Y:S02]  /*6f00*/  USEL UR5, UR37, UR5, !UP1 ;  /* 0x0000000525057287 */ /* 0x000fe4000c800000 */
[----:B------:R-:W-:Y:S02]  /*6f10*/  UIMAD UR8, UR45, UR7, URZ ;  /* 0x000000072d0872a4 */ /* 0x000fe4000f8e02ff */
[----:B------:R-:W-:Y:S03]  /*6f20*/  UISETP.GE.AND UP0, UPT, UR6, UR4, UPT ;  /* 0x000000040600728c */ /* 0x000fe6000bf06270 */
[----:B------:R-:W-:Y:S01]  /*6f30*/  UMOV UR4, UR11 ;  /* 0x0000000b00047c82 */ /* 0x000fe20008000000 */
[----:B------:R-:W-:Y:S02]  /*6f40*/  UISETP.GE.OR UP0, UPT, UR5, UR8, UP0 ;  /* 0x000000080500728c */ /* 0x000fe40008706670 */
[----:B------:R-:W-:Y:S02]  /*6f50*/  USHF.R.U32.HI UR4, URZ, UR43, UR4 ;  /* 0x0000002bff047299 */ /* 0x000fe40008011604 */
[----:B------:R-:W-:Y:S02]  /*6f60*/  UIMAD.WIDE.U32 UR8, UR5, UR42, URZ ;  /* 0x0000002a050872a5 */ /* 0x000fe4000f8e00ff */
[----:B------:R-:W-:Y:S02]  /*6f70*/  USEL UR11, UR6, UR4, !UP2 ;  /* 0x00000004060b7287 */ /* 0x000fe4000d000000 */
[----:B------:R-:W-:Y:S02]  /*6f80*/  UIADD3 UR8, UPT, UPT, -UR5, URZ, URZ ;  /* 0x000000ff05087290 */ /* 0x000fe4000fffe1ff */
[----:B------:R-:W-:Y:S01]  /*6f90*/  UIADD3 UR10, UPT, UPT, -UR11, URZ, URZ ;  /* 0x000000ff0b0a7290 */ /* 0x000fe2000fffe1ff */
[----:B------:R-:W-:Y:S01]  /*6fa0*/  @!UP0 UMOV UR4, UR9 ;  /* 0x0000000900048c82 */ /* 0x000fe20008000000 */
[----:B------:R-:W-:Y:S02]  /*6fb0*/  UIADD3 UR9, UPT, UPT, -UR6, URZ, URZ ;  /* 0x000000ff06097290 */ /* 0x000fe4000fffe1ff */
[----:B------:R-:W-:Y:S02]  /*6fc0*/  @!UP0 USHF.R.U32.HI UR4, URZ, UR43, UR4 ;  /* 0x0000002bff048299 */ /* 0x000fe40008011604 */
[----:B------:R-:W-:Y:S02]  /*6fd0*/  UIMAD UR10, UR45, UR10, UR6 ;  /* 0x0000000a2d0a72a4 */ /* 0x000fe4000f8e0206 */
[----:B------:R-:W-:Y:S04]  /*6fe0*/  @!UP0 USEL UR4, UR5, UR4, !UP2 ;  /* 0x0000000405048287 */ /* 0x000fe8000d000000 */
[----:B------:R-:W-:Y:S02]  /*6ff0*/  @!UP0 UIMAD UR10, UR7, UR10, UR4 ;  /* 0x0000000a070a82a4 */ /* 0x000fe4000f8e0204 */
[----:B------:R-:W-:Y:S02]  /*7000*/  @!UP0 UIADD3 UR11, UPT, UPT, UR11, -UR4, URZ ;  /* 0x800000040b0b8290 */ /* 0x000fe4000fffe0ff */
[----:B------:R-:W-:Y:S02]  /*7010*/  UIMAD UR7, UR41, UR8, UR37 ;  /* 0x00000008290772a4 */ /* 0x000fe4000f8e0225 */
[----:B------:R-:W-:Y:S02]  /*7020*/  @!UP0 UIMAD UR6, UR11, UR45, UR5 ;  /* 0x0000002d0b0682a4 */ /* 0x000fe4000f8e0205 */
[----:B------:R-:W-:Y:S01]  /*7030*/  UIMAD UR4, UR58, UR9, UR36 ;  /* 0x000000093a0472a4 */ /* 0x000fe2000f8e0224 */
[----:B------:R-:W-:Y:S02]  /*7040*/  @!UP0 UMOV UR5, UR10 ;  /* 0x0000000a00058c82 */ /* 0x000fe40008000000 */
[----:B------:R-:W-:Y:S02]  /*7050*/  UIMAD UR37, UR5, UR41, UR7 ;  /* 0x00000029052572a4 */ /* 0x000fe4000f8e0207 */
[----:B------:R-:W-:Y:S11]  /*7060*/  UIMAD UR36, UR6, UR58, UR4 ;  /* 0x0000003a062472a4 */ /* 0x000ff6000f8e0204 */
[----:B------:R-:W-:Y:S01]  /*7070*/  @!UPT UIADD3 URZ, UPT, UPT, URZ, URZ, URZ ;  /* 0x000000fffffff290 */ /* 0x000fe2000fffe0ff */
.L_x_101:
[----:B------:R-:W-:Y:S01]  /*7080*/  UISETP.NE.AND UP0, UPT, UR40, 0x1, UPT ;  /* 0x000000012800788c */ /* 0x000fe2000bf05270 */
[----:B------:R-:W-:Y:S01]  /*7090*/  LOP3.LUT P0, RZ, R144, 0x3f0, RZ, 0xc0, !PT ;  /* 0x000003f090ff7812 */ /* 0x000fe2000780c0ff */
[----:B------:R-:W-:Y:S01]  /*70a0*/  USHF.L.U32 UR53, UR20, 0x8, URZ ;  /* 0x0000000814357899 */ /* 0x000fe200080006ff */
[----:B------:R-:W-:Y:S01]  /*70b0*/  BSSY.RECONVERGENT B6, `(.L_x_102) ;  /* 0x0000034000067945 */ /* 0x000fe20003800200 */
[----:B------:R-:W-:Y:S01]  /*70c0*/  USHF.L.U32 UR50, UR28, 0x7, URZ ;  /* 0x000000071c327899 */ /* 0x000fe200080006ff */
[----:B------:R-:W-:Y:S06]  /*70d0*/  IADD3 R146, PT, PT, R146, 0x1, RZ ;  /* 0x0000000192927810 */ /* 0x000fec0007ffe0ff */
[----:B------:R-:W3:Y:S01]  /*70e0*/  @!UP0 LDCU.128 UR12, c[0x0][0xf10] ;  /* 0x0001e200ff0c87ac */ /* 0x000ee20008000c00 */
[----:B------:R-:W4:Y:S01]  /*70f0*/  @!UP0 LDCU UR5, c[0x0][0xf0c] ;  /* 0x0001e180ff0587ac */ /* 0x000f220008000800 */
[----:B------:R-:W1:Y:S01]  /*7100*/  @!UP0 LDCU UR10, c[0x0][0xf20] ;  /* 0x0001e400ff0a87ac */ /* 0x000e620008000800 */
[----:B---3--:R-:W-:Y:S02]  /*7110*/  UIMAD.WIDE.U32 UR8, UR37, UR12, URZ ;  /* 0x0000000c250872a5 */ /* 0x008fe4000f8e00ff */
[----:B------:R-:W-:Y:S02]  /*7120*/  UIMAD.WIDE.U32 UR6, UR36, UR15, URZ ;  /* 0x0000000f240672a5 */ /* 0x000fe4000f8e00ff */
[----:B------:R-:W-:Y:S03]  /*7130*/  @!UP0 UISETP.NE.AND UP1, UPT, UR14, 0x1, UPT ;  /* 0x000000010e00888c */ /* 0x000fe6000bf25270 */
[----:B------:R-:W-:Y:S01]  /*7140*/  @!UP0 UMOV UR4, UR9 ;  /* 0x0000000900048c82 */ /* 0x000fe20008000000 */
[----:B----4-:R-:W-:Y:S02]  /*7150*/  @!UP0 UISETP.NE.AND UP2, UPT, UR5, 0x1, UPT ;  /* 0x000000010500888c */ /* 0x010fe4000bf45270 */
[----:B------:R-:W-:Y:S01]  /*7160*/  @!UP0 USHF.R.U32.HI UR4, URZ, UR13, UR4 ;  /* 0x0000000dff048299 */ /* 0x000fe20008011604 */
[----:B------:R-:W-:Y:S02]  /*7170*/  @!UP0 UMOV UR6, UR7 ;  /* 0x0000000700068c82 */ /* 0x000fe40008000000 */
[----:B-1----:R-:W-:Y:S02]  /*7180*/  @!UP0 USHF.R.U32.HI UR6, URZ, UR10, UR6 ;  /* 0x0000000aff068299 */ /* 0x002fe40008011606 */
[----:B------:R-:W-:Y:S02]  /*7190*/  @!UP0 USEL UR7, UR37, UR4, !UP2 ;  /* 0x0000000425078287 */ /* 0x000fe4000d000000 */
[----:B------:R-:W-:Y:S04]  /*71a0*/  @!UP0 USEL UR6, UR36, UR6, !UP1 ;  /* 0x0000000624068287 */ /* 0x000fe8000c800000 */
[----:B------:R-:W-:Y:S02]  /*71b0*/  @!UP0 UIADD3 UR4, UPT, UPT, -UR7, UR6, URZ ;  /* 0x0000000607048290 */ /* 0x000fe4000fffe1ff */
[----:B------:R-:W-:Y:S02]  /*71c0*/  @!UP0 UIADD3 UR6, UPT, UPT, UR7, -UR6, URZ ;  /* 0x8000000607068290 */ /* 0x000fe4000fffe0ff */
[----:B------:R-:W-:Y:S02]  /*71d0*/  @!UP0 UIMAD UR37, UR4, UR5, UR37 ;  /* 0x00000005042582a4 */ /* 0x000fe4000f8e0225 */
[----:B------:R-:W-:Y:S01]  /*71e0*/  @!UP0 UIMAD UR36, UR6, UR14, UR36 ;  /* 0x0000000e062482a4 */ /* 0x000fe2000f8e0224 */
[----:B------:R-:W-:Y:S11]  /*71f0*/  @!P0 BRA `(.L_x_103) ;  /* 0x00000000007c8947 */ /* 0x000ff60003800000 */
[----:B------:R-:W1:Y:S01]  /*7200*/  LDCU.64 UR8, c[0x4][0x80] ;  /* 0x01001000ff0877ac */ /* 0x000e620008000a00 */
[----:B------:R-:W-:Y:S01]  /*7210*/  MOV R16, 0x0 ;  /* 0x0000000000107802 */ /* 0x000fe20000000f00 */
[----:B------:R-:W-:Y:S02]  /*7220*/  HFMA2 R12, -RZ, RZ, 0, 5.9604644775390625e-08 ;  /* 0x00000001ff0c7431 */ /* 0x000fe400000001ff */
[----:B------:R-:W-:Y:S01]  /*7230*/  IMAD.MOV.U32 R8, RZ, RZ, 0x70 ;  /* 0x00000070ff087424 */ /* 0x000fe200078e00ff */
[----:B------:R3:W4:Y:S01]  /*7240*/  LDC.64 R14, c[0x4][R16] ;  /* 0x01000000100e7b82 */ /* 0x0007220000000a00 */
[----:B------:R-:W2:Y:S01]  /*7250*/  LDCU.64 UR6, c[0x4][0x88] ;  /* 0x01001100ff0677ac */ /* 0x000ea20008000a00 */
[----:B------:R-:W-:Y:S01]  /*7260*/  IMAD.MOV.U32 R13, RZ, RZ, RZ ;  /* 0x000000ffff0d7224 */ /* 0x000fe200078e00ff */
[----:B------:R-:W2:Y:S01]  /*7270*/  LDCU.64 UR4, c[0x4][0x8] ;  /* 0x01000100ff0477ac */ /* 0x000ea20008000a00 */
[----:B-1----:R-:W-:Y:S01]  /*7280*/  MOV R5, UR9 ;  /* 0x0000000900057c02 */ /* 0x002fe20008000f00 */
[----:B------:R-:W-:Y:S01]  /*7290*/  IMAD.U32 R4, RZ, RZ, UR8 ;  /* 0x00000008ff047e24 */ /* 0x000fe2000f8e00ff */
[----:B--2---:R-:W-:Y:S01]  /*72a0*/  MOV R7, UR7 ;  /* 0x0000000700077c02 */ /* 0x004fe20008000f00 */
[----:B------:R-:W-:Y:S01]  /*72b0*/  IMAD.U32 R6, RZ, RZ, UR6 ;  /* 0x00000006ff067e24 */ /* 0x000fe2000f8e00ff */
[----:B------:R-:W-:Y:S01]  /*72c0*/  MOV R11, UR5 ;  /* 0x00000005000b7c02 */ /* 0x000fe20008000f00 */
[----:B------:R-:W-:Y:S02]  /*72d0*/  IMAD.U32 R10, RZ, RZ, UR4 ;  /* 0x00000004ff0a7e24 */ /* 0x000fe4000f8e00ff */
[----:B------:R-:W-:Y:S07]  /*72e0*/  LEPC R20, `(.L_x_104) ;  /* 0x000000001014794e */ /* 0x000fee0000000000 */
[----:B---345:R-:W-:Y:S05]  /*72f0*/  CALL.ABS.NOINC R14 ;  /* 0x000000000e007343 */ /* 0x038fea0003c00000 */
.L_x_104:
[----:B------:R-:W1:Y:S01]  /*7300*/  LDCU.64 UR8, c[0x4][0x80] ;  /* 0x01001000ff0877ac */ /* 0x000e620008000a00 */
[----:B------:R-:W2:Y:S01]  /*7310*/  LDC.64 R16, c[0x4][R16] ;  /* 0x0100000010107b82 */ /* 0x000ea20000000a00 */
[----:B------:R-:W-:Y:S02]  /*7320*/  HFMA2 R12, -RZ, RZ, 0, 5.9604644775390625e-08 ;  /* 0x00000001ff0c7431 */ /* 0x000fe400000001ff */
[----:B------:R-:W-:Y:S02]  /*7330*/  IMAD.MOV.U32 R8, RZ, RZ, 0x70 ;  /* 0x00000070ff087424 */ /* 0x000fe400078e00ff */
[----:B------:R-:W-:Y:S01]  /*7340*/  IMAD.MOV.U32 R13, RZ, RZ, RZ ;  /* 0x000000ffff0d7224 */ /* 0x000fe200078e00ff */
[----:B------:R-:W3:Y:S01]  /*7350*/  LDCU.64 UR6, c[0x4][0x88] ;  /* 0x01001100ff0677ac */ /* 0x000ee20008000a00 */
[----:B------:R-:W4:Y:S01]  /*7360*/  LDCU.64 UR4, c[0x4][0x8] ;  /* 0x01000100ff0477ac */ /* 0x000f220008000a00 */
[----:B-1----:R-:W-:Y:S02]  /*7370*/  MOV R4, UR8 ;  /* 0x0000000800047c02 */ /* 0x002fe40008000f00 */
[----:B------:R-:W-:Y:S02]  /*7380*/  MOV R5, UR9 ;  /* 0x0000000900057c02 */ /* 0x000fe40008000f00 */
[----:B---3--:R-:W-:Y:S01]  /*7390*/  MOV R7, UR7 ;  /* 0x0000000700077c02 */ /* 0x008fe20008000f00 */
[----:B------:R-:W-:Y:S01]  /*73a0*/  IMAD.U32 R6, RZ, RZ, UR6 ;  /* 0x00000006ff067e24 */ /* 0x000fe2000f8e00ff */
[----:B----4-:R-:W-:Y:S01]  /*73b0*/  MOV R11, UR5 ;  /* 0x00000005000b7c02 */ /* 0x010fe20008000f00 */
[----:B------:R-:W-:Y:S02]  /*73c0*/  IMAD.U32 R10, RZ, RZ, UR4 ;  /* 0x00000004ff0a7e24 */ /* 0x000fe4000f8e00ff */
[----:B------:R-:W-:Y:S07]  /*73d0*/  LEPC R20, `(.L_x_103) ;  /* 0x000000001014794e */ /* 0x000fee0000000000 */
[----:B--2---:R-:W-:Y:S05]  /*73e0*/  CALL.ABS.NOINC R16 ;  /* 0x0000000010007343 */ /* 0x004fea0003c00000 */
.L_x_103:
[----:B------:R-:W-:Y:S05]  /*73f0*/  BSYNC.RECONVERGENT B6 ;  /* 0x0000000000067941 */ /* 0x000fea0003800200 */
.L_x_102:
[----:B------:R-:W-:Y:S02]  /*7400*/  R2UR UR6, R143 ;  /* 0x000000008f0672ca */ /* 0x000fe400000e0000 */
[----:B------:R-:W-:Y:S02]  /*7410*/  R2UR UR5, R154 ;  /* 0x000000009a0572ca */ /* 0x000fe400000e0000 */
[----:B------:R-:W-:Y:S02]  /*7420*/  R2UR UR4, R153 ;  /* 0x00000000990472ca */ /* 0x000fe400000e0000 */
[----:B------:R-:W-:Y:S02]  /*7430*/  ISETP.NE.U32.AND P4, PT, R136, RZ, PT ;  /* 0x000000ff8800720c */ /* 0x000fe40003f85070 */
[----:B------:R-:W-:Y:S02]  /*7440*/  ISETP.NE.U32.AND P2, PT, RZ, UR60, PT ;  /* 0x0000003cff007c0c */ /* 0x000fe4000bf45070 */
[----:B------:R-:W-:Y:S02]  /*7450*/  ISETP.NE.AND.EX P4, PT, R137, RZ, PT, P4 ;  /* 0x000000ff8900720c */ /* 0x000fe40003f85340 */
[----:B------:R-:W-:Y:S01]  /*7460*/  ISETP.NE.AND.EX P2, PT, RZ, UR61, PT, P2 ;  /* 0x0000003dff007c0c */ /* 0x000fe2000bf45320 */
[----:B------:R-:W-:Y:S02]  /*7470*/  UISETP.NE.AND UP2, UPT, UR6, URZ, UPT ;  /* 0x000000ff0600728c */ /* 0x000fe4000bf45270 */
[----:B------:R-:W-:Y:S04]  /*7480*/  UISETP.NE.U32.AND UP0, UPT, UR5, URZ, UPT ;  /* 0x000000ff0500728c */ /* 0x000fe8000bf05070 */
[----:B------:R-:W-:Y:S01]  /*7490*/  UISETP.NE.AND.EX UP1, UPT, UR4, URZ, UPT, UP0 ;  /* 0x000000ff0400728c */ /* 0x000fe2000bf25300 */
[----:B------:R-:W-:Y:S01]  /*74a0*/  PLOP3.LUT P1, PT, PT, PT, UP2, 0x80, 0x8 ;  /* 0x000000000008781c */ /* 0x000fe20003f2f028 */
[----:B------:R-:W-:Y:S03]  /*74b0*/  UPLOP3.LUT UP0, UPT, UPT, UPT, UPT, 0x40, 0x4 ;  /* 0x000000000004789c */ /* 0x000fe60003f0e870 */
[----:B------:R-:W-:Y:S06]  /*74c0*/  @UP2 UPLOP3.LUT UP0, UPT, UPT, UPT, UP1, 0x80, 0x8 ;  /* 0x000000000008289c */ /* 0x000fec0003f0f010 */
[----:B------:R-:W-:Y:S01]  /*74d0*/  PLOP3.LUT P0, PT, PT, PT, UP0, 0x80, 0x8 ;  /* 0x000000000008781c */ /* 0x000fe20003f0f008 */
[----:B------:R-:W-:Y:S01]  /*74e0*/  @!UPT UIADD3 URZ, UPT, UPT, URZ, URZ, URZ ;  /* 0x000000fffffff290 */ /* 0x000fe2000fffe0ff */
[----:B------:R-:W-:Y:S11]  /*74f0*/  BRA.U !UP1, `(.L_x_105) ;  /* 0x0000000109407547 */ /* 0x000ff6000b800000 */
[----:B------:R-:W-:Y:S01]  /*7500*/  UISETP.NE.U32.AND UP0, UPT, UR60, URZ, UPT ;  /* 0x000000ff3c00728c */ /* 0x000fe2000bf05070 */
[----:B------:R-:W-:Y:S01]  /*7510*/  R2UR UR6, R154 ;  /* 0x000000009a0672ca */ /* 0x000fe200000e0000 */
[----:B------:R-:W1:Y:S01]  /*7520*/  LDCU.64 UR8, c[0x0][0x358] ;  /* 0x00006b00ff0877ac */ /* 0x000e620008000a00 */
[----:B------:R-:W-:Y:S02]  /*7530*/  HFMA2 R139, -RZ, RZ, 0, 5.9604644775390625e-08 ;  /* 0x00000001ff8b7431 */ /* 0x000fe400000001ff */
[----:B--2---:R-:W-:Y:S01]  /*7540*/  IMAD.MOV.U32 R0, RZ, RZ, 0x1 ;  /* 0x00000001ff007424 */ /* 0x004fe200078e00ff */
[----:B------:R-:W-:Y:S06]  /*7550*/  UISETP.NE.AND.EX UP0, UPT, UR61, URZ, UPT, UP0 ;  /* 0x000000ff3d00728c */ /* 0x000fec000bf05300 */
[----:B------:R-:W-:Y:S05]  /*7560*/  PLOP3.LUT P3, PT, PT, PT, UP0, 0x80, 0x8 ;  /* 0x000000000008781c */ /* 0x000fea0003f6f008 */
[----:B------:R-:W2:Y:S01]  /*7570*/  @UP0 LDCU.64 UR4, c[0x0][0xc88] ;  /* 0x00019100ff0407ac */ /* 0x000ea20008000a00 */
[----:B------:R-:W-:Y:S07]  /*7580*/  @UP0 UIMAD UR6, UR52, UR6, URZ ;  /* 0x00000006340602a4 */ /* 0x000fee000f8e02ff */
[----:B------:R-:W-:Y:S01]  /*7590*/  @!P3 PRMT R139, R0, 0x7610, R139 ;  /* 0x00007610008bb816 */ /* 0x000fe2000000008b */
[----:B--2---:R-:W-:Y:S06]  /*75a0*/  @UP0 UIMAD.WIDE UR4, UR6, 0x4, UR4 ;  /* 0x00000004060408a5 */ /* 0x004fec000f8e0204 */
[----:B------:R-:W-:Y:S02]  /*75b0*/  IMAD.U32 R4, RZ, RZ, UR4 ;  /* 0x00000004ff047e24 */ /* 0x000fe4000f8e00ff */
[----:B------:R-:W-:Y:S03]  /*75c0*/  IMAD.U32 R5, RZ, RZ, UR5 ;  /* 0x00000005ff057e24 */ /* 0x000fe6000f8e00ff */
[----:B------:R-:W2:Y:S02]  /*75d0*/  @!UP0 LDCU UR4, c[0x0][0xc80] ;  /* 0x00019000ff0487ac */ /* 0x000ea40008000800 */
[----:B-1---5:R1:W5:Y:S02]  /*75e0*/  @P3 LDG.E R71, desc[UR8][R4.64] ;  /* 0x0000000804473981 */ /* 0x022364000c1e1900 */
[----:B-12---:R-:W-:Y:S02]  /*75f0*/  @!P3 MOV R71, UR4 ;  /* 0x000000040047bc02 */ /* 0x006fe40008000f00 */
.L_x_105:
[----:B------:R-:W-:Y:S05]  /*7600*/  @!P4 BRA `(.L_x_106) ;  /* 0x000000000024c947 */ /* 0x000fea0003800000 */
[----:B------:R-:W-:Y:S01]  /*7610*/  ISETP.NE.U32.AND P3, PT, R134, RZ, PT ;  /* 0x000000ff8600720c */ /* 0x000fe20003f65070 */
[----:B------:R-:W1:Y:S03]  /*7620*/  LDCU.64 UR4, c[0x0][0x358] ;  /* 0x00006b00ff0477ac */ /* 0x000e660008000a00 */
[----:B------:R-:W-:Y:S11]  /*7630*/  ISETP.NE.AND.EX P3, PT, R135, RZ, PT, P3 ;  /* 0x000000ff8700720c */ /* 0x000ff60003f65330 */
[----:B------:R-:W-:Y:S02]  /*7640*/  @!UPT UIADD3 URZ, UPT, UPT, URZ, URZ, URZ ;  /* 0x000000fffffff290 */ /* 0x000fe4000fffe0ff */
[----:B------:R-:W3:Y:S01]  /*7650*/  @P3 LDC.64 R4, c[0x0][0xca8] ;  /* 0x00032a00ff043b82 */ /* 0x000ee20000000a00 */
[----:B--2---:R-:W-:Y:S04]  /*7660*/  @P3 IMAD R0, R136, UR52, RZ ;  /* 0x0000003488003c24 */ /* 0x004fe8000f8e02ff */
[----:B---3--:R-:W-:Y:S05]  /*7670*/  @P3 IMAD.WIDE R4, R0, 0x4, R4 ;  /* 0x0000000400043825 */ /* 0x008fea00078e0204 */
[----:B-1---5:R1:W5:Y:S02]  /*7680*/  @P3 LDG.E R68, desc[UR4][R4.64] ;  /* 0x0000000404443981 */ /* 0x022364000c1e1900 */
[----:B-1----:R-:W3:Y:S02]  /*7690*/  @!P3 LDC R68, c[0x0][0xca0] ;  /* 0x00032800ff44bb82 */ /* 0x002ee40000000800 */
.L_x_106:
[----:B-----5:R-:W-:Y:S01]  /*76a0*/  FSETP.NEU.AND P3, PT, R71, RZ, PT ;  /* 0x000000ff4700720b */ /* 0x020fe20003f6d000 */
[----:B------:R-:W-:Y:S01]  /*76b0*/  IMAD.SHL.U32 R164, R133, 0x2, RZ ;  /* 0x0000000285a47824 */ /* 0x000fe200078e00ff */
[----:B------:R-:W-:Y:S01]  /*76c0*/  SEL R5, RZ, 0xffffffff, P2 ;  /* 0xffffffffff057807 */ /* 0x000fe20001000000 */
[----:B------:R-:W-:Y:S01]  /*76d0*/  IMAD.SHL.U32 R78, R150, 0x10, RZ ;  /* 0x00000010964e7824 */ /* 0x000fe200078e00ff */
[----:B------:R-:W-:Y:S01]  /*76e0*/  @P1 LOP3.LUT P2, RZ, R139, 0xff, RZ, 0xc0, !PT ;  /* 0x000000ff8bff1812 */ /* 0x000fe2000784c0ff */
[----:B------:R-:W-:Y:S01]  /*76f0*/  VIADD R163, R164, UR44 ;  /* 0x0000002ca4a37c36 */ /* 0x000fe20008000000 */
[----:B------:R-:W-:Y:S01]  /*7700*/  @P1 SEL R4, RZ, 0xffffffff, P3 ;  /* 0xffffffffff041807 */ /* 0x000fe20001800000 */
[----:B------:R-:W-:Y:S01]  /*7710*/  IMAD.MOV.U32 R94, RZ, RZ, -0x10 ;  /* 0xfffffff0ff5e7424 */ /* 0x000fe200078e00ff */
[----:B------:R-:W-:Y:S01]  /*7720*/  LOP3.LUT R149, R149, 0x1, RZ, 0x3c, !PT ;  /* 0x0000000195957812 */ /* 0x000fe200078e3cff */
[----:B------:R-:W-:Y:S01]  /*7730*/  IMAD.SHL.U32 R92, R151, 0x10, RZ ;  /* 0x00000010975c7824 */ /* 0x000fe200078e00ff */
[----:B------:R-:W-:Y:S01]  /*7740*/  @P0 SEL R4, R5, R4, !P2 ;  /* 0x0000000405040207 */ /* 0x000fe20005000000 */
[C---:B------:R-:W-:Y:S01]  /*7750*/  IMAD.IADD R147, R163.reuse, 0x1, R78 ;  /* 0x00000001a3937824 */ /* 0x040fe200078e024e */
[----:B------:R-:W-:Y:S01]  /*7760*/  PLOP3.LUT P0, PT, PT, PT, UP1, 0x80, 0x8 ;  /* 0x000000000008781c */ /* 0x000fe20003f0f018 */
[----:B------:R-:W-:Y:S01]  /*7770*/  IMAD.U32 R3, RZ, RZ, UR38 ;  /* 0x00000026ff037e24 */ /* 0x000fe2000f8e00ff */
[----:B------:R-:W-:Y:S01]  /*7780*/  @P1 LOP3.LUT R4, R4, 0x1, RZ, 0xc0, !PT ;  /* 0x0000000104041812 */ /* 0x000fe200078ec0ff */
[----:B------:R-:W-:Y:S01]  /*7790*/  IMAD.IADD R162, R163, 0x1, R92 ;  /* 0x00000001a3a27824 */ /* 0x000fe200078e025c */
[----:B------:R-:W-:Y:S01]  /*77a0*/  LOP3.LUT P4, R145, R139, 0xff, RZ, 0xc0, !PT ;  /* 0x000000ff8b917812 */ /* 0x000fe2000788c0ff */
[--C-:B------:R-:W-:Y:S01]  /*77b0*/  IMAD.IADD R159, R92, 0x1, R147.reuse ;  /* 0x000000015c9f7824 */ /* 0x100fe200078e0293 */
[----:B------:R-:W-:Y:S01]  /*77c0*/  ISETP.NE.U32.OR P5, PT, R4, 0x1, !P1 ;  /* 0x000000010400780c */ /* 0x000fe20004fa5470 */
[----:B------:R-:W-:Y:S01]  /*77d0*/  IMAD.U32 R4, RZ, RZ, UR38 ;  /* 0x00000026ff047e24 */ /* 0x000fe2000f8e00ff */
[----:B------:R-:W-:Y:S01]  /*77e0*/  BSSY B1, `(.L_x_107) ;  /* 0x000004a000017945 */ /* 0x000fe20003800000 */
[----:B------:R-:W-:Y:S01]  /*77f0*/  IMAD.MOV.U32 R79, RZ, RZ, 0x1 ;  /* 0x00000001ff4f7424 */ /* 0x000fe200078e00ff */
[----:B------:R-:W-:Y:S01]  /*7800*/  P2R R157, PR, RZ, 0x20 ;  /* 0x00000020ff9d7803 */ /* 0x000fe20000000000 */
[----:B------:R-:W-:Y:S01]  /*7810*/  IMAD.MOV.U32 R77, RZ, RZ, RZ ;  /* 0x000000ffff4d7224 */ /* 0x000fe200078e00ff */
[----:B--2---:R-:W-:Y:S02]  /*7820*/  SHF.L.U32 R0, R4, 0x1f, RZ ;  /* 0x0000001f04007819 */ /* 0x004fe400000006ff */
[----:B------:R-:W-:Y:S02]  /*7830*/  CS2R R130, SRZ ;  /* 0x0000000000827805 */ /* 0x000fe4000001ff00 */
[----:B------:R-:W-:Y:S02]  /*7840*/  SEL R4, RZ, 0xffffffff, P3 ;  /* 0xffffffffff047807 */ /* 0x000fe40001800000 */
[----:B------:R-:W-:Y:S02]  /*7850*/  CS2R R128, SRZ ;  /* 0x0000000000807805 */ /* 0x000fe4000001ff00 */
[----:B------:R-:W-:Y:S02]  /*7860*/  CS2R R122, SRZ ;  /* 0x00000000007a7805 */ /* 0x000fe4000001ff00 */
[----:B------:R-:W-:Y:S02]  /*7870*/  CS2R R120, SRZ ;  /* 0x0000000000787805 */ /* 0x000fe4000001ff00 */
[----:B------:R-:W-:Y:S02]  /*7880*/  @P0 SEL R4, R5, R4, !P4 ;  /* 0x0000000405040207 */ /* 0x000fe40006000000 */
[----:B------:R-:W-:Y:S02]  /*7890*/  CS2R R114, SRZ ;  /* 0x0000000000727805 */ /* 0x000fe4000001ff00 */
[----:B------:R-:W-:Y:S02]  /*78a0*/  @P5 SHF.L.U32 R6, R149, 0x1f, RZ ;  /* 0x0000001f95065819 */ /* 0x000fe400000006ff */
[----:B------:R-:W-:Y:S02]  /*78b0*/  CS2R R112, SRZ ;  /* 0x0000000000707805 */ /* 0x000fe4000001ff00 */
[----:B------:R-:W-:Y:S02]  /*78c0*/  LOP3.LUT R4, R4, 0x1, RZ, 0xc0, !PT ;  /* 0x0000000104047812 */ /* 0x000fe400078ec0ff */
[----:B------:R-:W-:Y:S01]  /*78d0*/  CS2R R106, SRZ ;  /* 0x00000000006a7805 */ /* 0x000fe2000001ff00 */
[----:B------:R-:W1:Y:S01]  /*78e0*/  @P5 SYNCS.PHASECHK.TRANS64.TRYWAIT P2, [UR44+0x20], R6 ;  /* 0x00002006ff0055a7 */ /* 0x000e62000804112c */
[----:B------:R-:W-:Y:S02]  /*78f0*/  ISETP.NE.AND P0, PT, RZ, UR38, PT ;  /* 0x00000026ff007c0c */ /* 0x000fe4000bf05270 */
[----:B------:R-:W-:Y:S02]  /*7900*/  CS2R R104, SRZ ;  /* 0x0000000000687805 */ /* 0x000fe4000001ff00 */
[----:B------:R-:W-:Y:S02]  /*7910*/  ISETP.NE.U32.AND P3, PT, R4, 0x1, PT ;  /* 0x000000010400780c */ /* 0x000fe40003f65070 */
[----:B------:R-:W-:Y:S02]  /*7920*/  CS2R R98, SRZ ;  /* 0x0000000000627805 */ /* 0x000fe4000001ff00 */
[----:B------:R-:W-:Y:S02]  /*7930*/  CS2R R96, SRZ ;  /* 0x0000000000607805 */ /* 0x000fe4000001ff00 */
[----:B------:R-:W-:Y:S02]  /*7940*/  CS2R R90, SRZ ;  /* 0x00000000005a7805 */ /* 0x000fe4000001ff00 */
[----:B------:R-:W-:Y:S02]  /*7950*/  P2R R93, PR, RZ, 0x8 ;  /* 0x00000008ff5d7803 */ /* 0x000fe40000000000 */
[----:B------:R-:W-:Y:S02]  /*7960*/  CS2R R88, SRZ ;  /* 0x0000000000587805 */ /* 0x000fe4000001ff00 */
[----:B------:R-:W-:Y:S02]  /*7970*/  ISETP.NE.U32.AND P3, PT, R138, 0x1, PT ;  /* 0x000000018a00780c */ /* 0x000fe40003f65070 */
[----:B------:R-:W-:Y:S02]  /*7980*/  CS2R R82, SRZ ;  /* 0x0000000000527805 */ /* 0x000fe4000001ff00 */
[----:B------:R-:W-:Y:S02]  /*7990*/  CS2R R80, SRZ ;  /* 0x0000000000507805 */ /* 0x000fe4000001ff00 */
[----:B------:R-:W-:Y:S02]  /*79a0*/  CS2R R86, SRZ ;  /* 0x0000000000567805 */ /* 0x000fe4000001ff00 */
[----:B------:R-:W-:Y:S02]  /*79b0*/  SEL R94, R94, 0x10, !P3 ;  /* 0x000000105e5e7807 */ /* 0x000fe40005800000 */
[----:B------:R-:W-:Y:S01]  /*79c0*/  CS2R R84, SRZ ;  /* 0x0000000000547805 */ /* 0x000fe2000001ff00 */
[----:B------:R-:W-:Y:S01]  /*79d0*/  IMAD R69, R3, 0xc0, R2 ;  /* 0x000000c003457824 */ /* 0x000fe200078e0202 */
[----:B------:R2:W4:Y:S01]  /*79e0*/  SYNCS.PHASECHK.TRANS64.TRYWAIT P1, [UR44+0x90], R0 ;  /* 0x00009000ff0075a7 */ /* 0x000522000802112c */
[----:B------:R-:W-:Y:S01]  /*79f0*/  SEL R70, RZ, 0xc0, P0 ;  /* 0x000000c0ff467807 */ /* 0x000fe20000000000 */
[----:B------:R-:W-:Y:S02]  /*7a00*/  IMAD.IADD R163, R163, 0x1, R94 ;  /* 0x00000001a3a37824 */ /* 0x000fe400078e025e */
[C---:B------:R-:W-:Y:S02]  /*7a10*/  IMAD.IADD R161, R94.reuse, 0x1, R162 ;  /* 0x000000015ea17824 */ /* 0x040fe400078e02a2 */
[C---:B------:R-:W-:Y:S02]  /*7a20*/  IMAD.IADD R160, R94.reuse, 0x1, R147 ;  /* 0x000000015ea07824 */ /* 0x040fe400078e0293 */
[----:B------:R-:W-:Y:S01]  /*7a30*/  IMAD.IADD R158, R94, 0x1, R159 ;  /* 0x000000015e9e7824 */ /* 0x000fe200078e029f */
[----:B-1----:R-:W-:Y:S01]  /*7a40*/  @P5 SEL R79, RZ, 0x1, !P2 ;  /* 0x00000001ff4f5807 */ /* 0x002fe20005000000 */
[----:B--2---:R-:W-:Y:S06]  /*7a50*/  @!P5 BRA `(.L_x_108) ;  /* 0x000000000088d947 */ /* 0x004fec0003800000 */
[----:B------:R-:W-:Y:S01]  /*7a60*/  IMAD.MOV.U32 R131, RZ, RZ, RZ ;  /* 0x000000ffff837224 */ /* 0x000fe200078e00ff */
[----:B------:R-:W-:Y:S01]  /*7a70*/  ISETP.NE.AND P0, PT, R79, RZ, PT ;  /* 0x000000ff4f00720c */ /* 0x000fe20003f05270 */
[----:B------:R-:W-:Y:S01]  /*7a80*/  BSSY B0, `(.L_x_109) ;  /* 0x0000014000007945 */ /* 0x000fe20003800000 */
[----:B------:R-:W-:Y:S02]  /*7a90*/  CS2R R86, SRZ ;  /* 0x0000000000567805 */ /* 0x000fe4000001ff00 */
        /* <DEDUP_REMOVED lines=13> */
[----:B------:R-:W-:Y:S01]  /*7b70*/  CS2R R128, SRZ ;  /* 0x0000000000807805 */ /* 0x000fe2000001ff00 */
[----:B------:R-:W-:Y:S06]  /*7b80*/  @P0 BRA `(.L_x_110) ;  /* 0x00000000000c0947 */ /* 0x000fec0003800000 */
[----:B------:R-:W-:Y:S04]  /*7b90*/  SHF.L.U32 R4, R149, 0x1f, RZ ;  /* 0x0000001f95047819 */ /* 0x000fe800000006ff */
[----:B------:R-:W1:Y:S02]  /*7ba0*/  SYNCS.PHASECHK.TRANS64.TRYWAIT P0, [UR44+0x20], R4 ;  /* 0x00002004ff0075a7 */ /* 0x000e64000800112c */
[----:B-1----:R-:W-:Y:S05]  /*7bb0*/  @!P0 BRA `(.L_x_111) ;  /* 0x0000005c00588947 */ /* 0x002fea0003800000 */
.L_x_110:
[----:B------:R-:W-:Y:S05]  /*7bc0*/  BSYNC B0 ;  /* 0x0000000000007941 */ /* 0x000fea0003800000 */
.L_x_109:
[----:B------:R-:W-:Y:S01]  /*7bd0*/  ISETP.NE.AND P0, PT, R93, RZ, PT ;  /* 0x000000ff5d00720c */ /* 0x000fe20003f05270 */
[----:B------:R-:W-:Y:S11]  /*7be0*/  HFMA2 R77, -RZ, RZ, 0, 5.9604644775390625e-08 ;  /* 0x00000001ff4d7431 */ /* 0x000ff600000001ff */
[----:B------:R-:W-:Y:S01]  /*7bf0*/  @!UPT UIADD3 URZ, UPT, UPT, URZ, URZ, URZ ;  /* 0x000000fffffff290 */ /* 0x000fe2000fffe0ff */
[----:B------:R2:W1:Y:S04]  /*7c00*/  @P0 LDS.128 R84, [R164+UR44+0x400] ;  /* 0x0004002ca4540984 */ /* 0x0004680008000c00 */
[----:B------:R2:W1:Y:S04]  /*7c10*/  @P0 LDS.128 R80, [R163+0x400] ;  /* 0x00040000a3500984 */ /* 0x0004680000000c00 */
[----:B------:R2:W1:Y:S04]  /*7c20*/  @P0 LDS.128 R88, [R162+0x400] ;  /* 0x00040000a2580984 */ /* 0x0004680000000c00 */
[----:B------:R2:W1:Y:S04]  /*7c30*/  @P0 LDS.128 R96, [R161+0x400] ;  /* 0x00040000a1600984 */ /* 0x0004680000000c00 */
[----:B------:R2:W1:Y:S04]  /*7c40*/  @P0 LDS.128 R104, [R147+0x400] ;  /* 0x0004000093680984 */ /* 0x0004680000000c00 */
[----:B------:R2:W1:Y:S04]  /*7c50*/  @P0 LDS.128 R112, [R160+0x400] ;  /* 0x00040000a0700984 */ /* 0x0004680000000c00 */
[----:B------:R2:W1:Y:S04]  /*7c60*/  @P0 LDS.128 R120, [R159+0x400] ;  /* 0x000400009f780984 */ /* 0x0004680000000c00 */
[----:B------:R2:W1:Y:S02]  /*7c70*/  @P0 LDS.128 R128, [R158+0x400] ;  /* 0x000400009e800984 */ /* 0x0004640000000c00 */
.L_x_108:
[----:B------:R-:W-:Y:S05]  /*7c80*/  BSYNC B1 ;  /* 0x0000000000017941 */ /* 0x000fea0003800000 */
.L_x_107:
[----:B------:R-:W-:Y:S05]  /*7c90*/  IMAD.IADD R64, R69, 0x1, R70 ;  /* 0x0000000145407824 */ /* 0x000fea00078e0246 */
[----:B-1----:R-:W-:Y:S04]  /*7ca0*/  SHF.R.U32.HI R3, RZ, 0x15, R64 ;  /* 0x00000015ff037819 */ /* 0x002fe80000011640 */
[----:B------:R-:W-:Y:S01]  /*7cb0*/  LOP3.LUT P0, RZ, R3, 0x3, R140, 0x48, !PT ;  /* 0x0000000303ff7812 */ /* 0x000fe2000780488c */
[----:B------:R-:W-:Y:S01]  /*7cc0*/  @!UPT UIADD3 URZ, UPT, UPT, URZ, URZ, URZ ;  /* 0x000000fffffff290 */ /* 0x000fe2000fffe0ff */
[----:B----4-:R-:W-:Y:S11]  /*7cd0*/  @P1 BRA `(.L_x_112) ;  /* 0x0000000000081947 */ /* 0x010ff60003800000 */
[----:B------:R-:W1:Y:S02]  /*7ce0*/  SYNCS.PHASECHK.TRANS64.TRYWAIT P1, [UR44+0x90], R0 ;  /* 0x00009000ff0075a7 */ /* 0x000e64000802112c */
[----:B-1----:R-:W-:Y:S05]  /*7cf0*/  @!P1 BRA `(.L_x_113) ;  /* 0x0000005c00209947 */ /* 0x002fea0003800000 */
.L_x_112:
[----:B------:R-:W-:Y:S05]  /*7d00*/  @!P0 BRA `(.L_x_114) ;  /* 0x0000000000408947 */ /* 0x000fea0003800000 */
[----:B------:R-:W4:Y:S01]  /*7d10*/  LDCU.64 UR8, c[0x4][0x70] ;  /* 0x01000e00ff0877ac */ /* 0x000f220008000a00 */
[----:B------:R-:W-:Y:S01]  /*7d20*/  MOV R15, 0x0 ;  /* 0x00000000000f7802 */ /* 0x000fe20000000f00 */
[----:B------:R-:W-:Y:S02]  /*7d30*/  HFMA2 R12, -RZ, RZ, 0, 5.9604644775390625e-08 ;  /* 0x00000001ff0c7431 */ /* 0x000fe400000001ff */
[----:B------:R-:W-:Y:S02]  /*7d40*/  IMAD.MOV.U32 R8, RZ, RZ, 0x192 ;  /* 0x00000192ff087424 */ /* 0x000fe400078e00ff */
[----:B------:R-:W-:Y:S01]  /*7d50*/  IMAD.MOV.U32 R13, RZ, RZ, RZ ;  /* 0x000000ffff0d7224 */ /* 0x000fe200078e00ff */
[----:B------:R-:W5:Y:S01]  /*7d60*/  LDCU.64 UR6, c[0x4][0x78] ;  /* 0x01000f00ff0677ac */ /* 0x000f620008000a00 */
[----:B------:R-:W1:Y:S01]  /*7d70*/  LDC.64 R14, c[0x4][R15] ;  /* 0x010000000f0e7b82 */ /* 0x000e620000000a00 */
[----:B------:R-:W2:Y:S01]  /*7d80*/  LDCU.64 UR4, c[0x4][0x10] ;  /* 0x01000200ff0477ac */ /* 0x000ea20008000a00 */
[----:B----4-:R-:W-:Y:S01]  /*7d90*/  MOV R5, UR9 ;  /* 0x0000000900057c02 */ /* 0x010fe20008000f00 */
[----:B------:R-:W-:Y:S01]  /*7da0*/  IMAD.U32 R4, RZ, RZ, UR8 ;  /* 0x00000008ff047e24 */ /* 0x000fe2000f8e00ff */
[----:B-----5:R-:W-:Y:S01]  /*7db0*/  MOV R7, UR7 ;  /* 0x0000000700077c02 */ /* 0x020fe20008000f00 */
[----:B------:R-:W-:Y:S01]  /*7dc0*/  IMAD.U32 R6, RZ, RZ, UR6 ;  /* 0x00000006ff067e24 */ /* 0x000fe2000f8e00ff */
[----:B--2---:R-:W-:Y:S01]  /*7dd0*/  MOV R11, UR5 ;  /* 0x00000005000b7c02 */ /* 0x004fe20008000f00 */
[----:B------:R-:W-:Y:S02]  /*7de0*/  IMAD.U32 R10, RZ, RZ, UR4 ;  /* 0x00000004ff0a7e24 */ /* 0x000fe4000f8e00ff */
[----:B------:R-:W-:Y:S07]  /*7df0*/  LEPC R20, `(.L_x_114) ;  /* 0x000000001014794e */ /* 0x000fee0000000000 */
[----:B-1-3--:R-:W-:Y:S05]  /*7e00*/  CALL.ABS.NOINC R14 ;  /* 0x000000000e007343 */ /* 0x00afea0003c00000 */
.L_x_114:
[----:B------:R-:W-:Y:S01]  /*7e10*/  SHF.L.U32 R72, R84, 0x10, RZ ;  /* 0x0000001054487819 */ /* 0x000fe200000006ff */
[----:B------:R-:W-:Y:S05]  /*7e20*/  WARPSYNC.ALL ;  /* 0x0000000000007948 */ /* 0x000fea0003800000 */
[----:B------:R-:W-:Y:S01]  /*7e30*/  R2UR UR4, R64 ;  /* 0x00000000400472ca */ /* 0x000fe200000e0000 */
[----:B------:R-:W-:Y:S01]  /*7e40*/  BSSY.RECONVERGENT B0, `(.L_x_115) ;  /* 0x0000101000007945 */ /* 0x000fe20003800200 */
[----:B------:R-:W-:Y:S02]  /*7e50*/  LOP3.LUT R74, R84, 0xffff0000, RZ, 0xc0, !PT ;  /* 0xffff0000544a7812 */ /* 0x000fe400078ec0ff */
[----:B------:R-:W-:Y:S02]  /*7e60*/  LOP3.LUT R76, R85, 0xffff0000, RZ, 0xc0, !PT ;  /* 0xffff0000554c7812 */ /* 0x000fe400078ec0ff */
[----:B------:R-:W-:Y:S02]  /*7e70*/  SHF.L.U32 R73, R86, 0x10, RZ ;  /* 0x0000001056497819 */ /* 0x000fe400000006ff */
[----:B------:R-:W-:Y:S02]  /*7e80*/  SHF.L.U32 R75, R80, 0x10, RZ ;  /* 0x00000010504b7819 */ /* 0x000fe400000006ff */
[----:B------:R-:W-:Y:S02]  /*7e90*/  R2UR UR5, R155 ;  /* 0x000000009b0572ca */ /* 0x000fe400000e0000 */
[----:B------:R-:W-:Y:S01]  /*7ea0*/  ISETP.NE.AND P0, PT, R152, RZ, PT ;  /* 0x000000ff9800720c */ /* 0x000fe20003f05270 */
[----:B------:R-:W4:Y:S01]  /*7eb0*/  LDTM.x64 R4, tmem[UR4] ;  /* 0x00000004000479ee */ /* 0x000f220008340000 */
[----:B------:R-:W-:Y:S09]  /*7ec0*/  NOP ;  /* 0x0000000000007918 */ /* 0x000ff20000000000 */
[----:B----4-:R-:W-:Y:S01]  /*7ed0*/  SYNCS.ARRIVE.TRANS64.RED.A1T0 RZ, [UR5], RZ ;  /* 0x000000ffffff79a7 */ /* 0x010fe20008100405 */
[C---:B-1-3--:R-:W-:Y:S01]  /*7ee0*/  FMUL R0, R68.reuse, R4 ;  /* 0x0000000444007220 */ /* 0x04afe20000400000 */
[C---:B------:R-:W-:Y:S01]  /*7ef0*/  FMUL R3, R68.reuse, R5 ;  /* 0x0000000544037220 */ /* 0x040fe20000400000 */
[C---:B------:R-:W-:Y:S01]  /*7f00*/  FMUL R6, R68.reuse, R6 ;  /* 0x0000000644067220 */ /* 0x040fe20000400000 */
[C---:B------:R-:W-:Y:S01]  /*7f10*/  FMUL R7, R68.reuse, R7 ;  /* 0x0000000744077220 */ /* 0x040fe20000400000 */
[----:B------:R-:W-:Y:S01]  /*7f20*/  FFMA R0, R71, R72, R0 ;  /* 0x0000004847007223 */ /* 0x000fe20000000000 */
[----:B------:R-:W-:Y:S01]  /*7f30*/  SHF.L.U32 R72, R85, 0x10, RZ ;  /* 0x0000001055487819 */ /* 0x000fe200000006ff */
[C---:B------:R-:W-:Y:S01]  /*7f40*/  FMUL R4, R68.reuse, R8 ;  /* 0x0000000844047220 */ /* 0x040fe20000400000 */
[----:B------:R-:W-:Y:S01]  /*7f50*/  FFMA R3, R71, R74, R3 ;  /* 0x0000004a47037223 */ /* 0x000fe20000000003 */
[----:B------:R-:W-:Y:S01]  /*7f60*/  LOP3.LUT R74, R87, 0xffff0000, RZ, 0xc0, !PT ;  /* 0xffff0000574a7812 */ /* 0x000fe200078ec0ff */
[----:B------:R-:W-:Y:S01]  /*7f70*/  FMUL R5, R68, R9 ;  /* 0x0000000944057220 */ /* 0x000fe20000400000 */
[C---:B------:R-:W-:Y:S01]  /*7f80*/  FFMA R6, R71.reuse, R72, R6 ;  /* 0x0000004847067223 */ /* 0x040fe20000000006 */
[----:B------:R-:W-:Y:S01]  /*7f90*/  LOP3.LUT R72, R86, 0xffff0000, RZ, 0xc0, !PT ;  /* 0xffff000056487812 */ /* 0x000fe200078ec0ff */
[----:B------:R-:W-:Y:S01]  /*7fa0*/  FFMA R7, R71, R76, R7 ;  /* 0x0000004c47077223 */ /* 0x000fe20000000007 */
[----:B------:R-:W-:Y:S01]  /*7fb0*/  LOP3.LUT R76, R83, 0xffff0000, RZ, 0xc0, !PT ;  /* 0xffff0000534c7812 */ /* 0x000fe200078ec0ff */
[----:B------:R-:W-:Y:S01]  /*7fc0*/  FFMA R4, R71, R73, R4 ;  /* 0x0000004947047223 */ /* 0x000fe20000000004 */
[----:B------:R-:W-:Y:S01]  /*7fd0*/  SHF.L.U32 R73, R87, 0x10, RZ ;  /* 0x0000001057497819 */ /* 0x000fe200000006ff */
[----:B------:R-:W-:Y:S01]  /*7fe0*/  FMUL R10, R68, R10 ;  /* 0x0000000a440a7220 */ /* 0x000fe20000400000 */
[----:B------:R-:W-:Y:S01]  /*7ff0*/  F2FP.BF16.F32.PACK_AB R100, R3, R0 ;  /* 0x000000000364723e */ /* 0x000fe200000010ff */
[----:B------:R-:W-:Y:S01]  /*8000*/  FFMA R5, R71, R72, R5 ;  /* 0x0000004847057223 */ /* 0x000fe20000000005 */
[----:B------:R-:W-:Y:S01]  /*8010*/  LOP3.LUT R72, R80, 0xffff0000, RZ, 0xc0, !PT ;  /* 0xffff000050487812 */ /* 0x000fe200078ec0ff */
[C---:B------:R-:W-:Y:S01]  /*8020*/  FMUL R11, R68.reuse, R11 ;  /* 0x0000000b440b7220 */ /* 0x040fe20000400000 */
[----:B------:R-:W-:Y:S01]  /*8030*/  F2FP.BF16.F32.PACK_AB R101, R7, R6 ;  /* 0x000000060765723e */ /* 0x000fe200000010ff */
[C---:B------:R-:W-:Y:S01]  /*8040*/  FMUL R8, R68.reuse, R12 ;  /* 0x0000000c44087220 */ /* 0x040fe20000400000 */
[----:B------:R-:W-:Y:S01]  /*8050*/  F2FP.BF16.F32.PACK_AB R102, R5, R4 ;  /* 0x000000040566723e */ /* 0x000fe200000010ff */
[----:B------:R-:W-:Y:S01]  /*8060*/  FFMA R10, R71, R73, R10 ;  /* 0x00000049470a7223 */ /* 0x000fe2000000000a */
[----:B------:R-:W-:Y:S01]  /*8070*/  SHF.L.U32 R73, R81, 0x10, RZ ;  /* 0x0000001051497819 */ /* 0x000fe200000006ff */
[----:B------:R-:W-:Y:S01]  /*8080*/  FMUL R9, R68, R13 ;  /* 0x0000000d44097220 */ /* 0x000fe20000400000 */
[C---:B------:R-:W-:Y:S01]  /*8090*/  FFMA R11, R71.reuse, R74, R11 ;  /* 0x0000004a470b7223 */ /* 0x040fe2000000000b */
[----:B------:R-:W-:Y:S01]  /*80a0*/  LOP3.LUT R74, R82, 0xffff0000, RZ, 0xc0, !PT ;  /* 0xffff0000524a7812 */ /* 0x000fe200078ec0ff */
[----:B------:R-:W-:Y:S01]  /*80b0*/  FMUL R14, R68, R14 ;  /* 0x0000000e440e7220 */ /* 0x000fe20000400000 */
[----:B------:R-:W-:Y:S01]  /*80c0*/  FFMA R8, R71, R75, R8 ;  /* 0x0000004b47087223 */ /* 0x000fe20000000008 */
[----:B------:R-:W-:Y:S01]  /*80d0*/  SHF.L.U32 R75, R83, 0x10, RZ ;  /* 0x00000010534b7819 */ /* 0x000fe200000006ff */
[----:B------:R-:W-:Y:S01]  /*80e0*/  FFMA R9, R71, R72, R9 ;  /* 0x0000004847097223 */ /* 0x000fe20000000009 */
[----:B------:R-:W-:Y:S01]  /*80f0*/  LOP3.LUT R72, R81, 0xffff0000, RZ, 0xc0, !PT ;  /* 0xffff000051487812 */ /* 0x000fe200078ec0ff */
[----:B------:R-:W-:Y:S01]  /*8100*/  FFMA R14, R71, R73, R14 ;  /* 0x00000049470e7223 */ /* 0x000fe2000000000e */
[----:B------:R-:W-:Y:S01]  /*8110*/  SHF.L.U32 R73, R82, 0x10, RZ ;  /* 0x0000001052497819 */ /* 0x000fe200000006ff */
[C---:B------:R-:W-:Y:S01]  /*8120*/  FMUL R15, R68.reuse, R15 ;  /* 0x0000000f440f7220 */ /* 0x040fe20000400000 */
[----:B------:R-:W-:Y:S01]  /*8130*/  F2FP.BF16.F32.PACK_AB R103, R11, R10 ;  /* 0x0000000a0b67723e */ /* 0x000fe200000010ff */
[C---:B------:R-:W-:Y:S01]  /*8140*/  FMUL R12, R68.reuse, R16 ;  /* 0x00000010440c7220 */ /* 0x040fe20000400000 */
[----:B------:R-:W-:Y:S01]  /*8150*/  F2FP.BF16.F32.PACK_AB R108, R9, R8 ;  /* 0x00000008096c723e */ /* 0x000fe200000010ff */
[----:B------:R-:W-:Y:S01]  /*8160*/  FMUL R13, R68, R17 ;  /* 0x00000011440d7220 */ /* 0x000fe20000400000 */
[C---:B------:R-:W-:Y:S01]  /*8170*/  FFMA R15, R71.reuse, R72, R15 ;  /* 0x00000048470f7223 */ /* 0x040fe2000000000f */
[----:B------:R-:W-:Y:S01]  /*8180*/  SHF.L.U32 R72, R88, 0x10, RZ ;  /* 0x0000001058487819 */ /* 0x000fe200000006ff */
[C---:B------:R-:W-:Y:S01]  /*8190*/  FMUL R18, R68.reuse, R18 ;  /* 0x0000001244127220 */ /* 0x040fe20000400000 */
[----:B------:R-:W-:Y:S01]  /*81a0*/  FMUL R19, R68, R19 ;  /* 0x0000001344137220 */ /* 0x000fe20000400000 */
[----:B------:R-:W-:Y:S01]  /*81b0*/  FFMA R12, R71, R73, R12 ;  /* 0x00000049470c7223 */ /* 0x000fe2000000000c */
[----:B------:R-:W-:Y:S01]  /*81c0*/  SHF.L.U32 R73, R90, 0x10, RZ ;  /* 0x000000105a497819 */ /* 0x000fe200000006ff */
[----:B------:R-:W-:Y:S01]  /*81d0*/  FMUL R16, R68, R20 ;  /* 0x0000001444107220 */ /* 0x000fe20000400000 */
[----:B------:R-:W-:Y:S01]  /*81e0*/  F2FP.BF16.F32.PACK_AB R109, R15, R14 ;  /* 0x0000000e0f6d723e */ /* 0x000fe200000010ff */
[C---:B------:R-:W-:Y:S01]  /*81f0*/  FFMA R13, R71.reuse, R74, R13 ;  /* 0x0000004a470d7223 */ /* 0x040fe2000000000d */
[----:B------:R-:W-:Y:S01]  /*8200*/  LOP3.LUT R74, R88, 0xffff0000, RZ, 0xc0, !PT ;  /* 0xffff0000584a7812 */ /* 0x000fe200078ec0ff */
        /* <DEDUP_REMOVED lines=8> */
[----:B------:R-:W-:Y:S01]  /*8290*/  FMUL R22, R68, R22 ;  /* 0x0000001644167220 */ /* 0x000fe20000400000 */
[----:B------:R-:W-:Y:S01]  /*82a0*/  F2FP.BF16.F32.PACK_AB R111, R19, R18 ;  /* 0x00000012136f723e */ /* 0x000fe200000010ff */
[C---:B------:R-:W-:Y:S01]  /*82b0*/  FFMA R17, R71.reuse, R74, R17 ;  /* 0x0000004a47117223 */ /* 0x040fe20000000011 */
[----:B------:R-:W-:Y:S01]  /*82c0*/  LOP3.LUT R74, R90, 0xffff0000, RZ, 0xc0, !PT ;  /* 0xffff00005a4a7812 */ /* 0x000fe200078ec0ff */
[----:B------:R-:W-:Y:S01]  /*82d0*/  FFMA R22, R71, R72, R22 ;  /* 0x0000004847167223 */ /* 0x000fe20000000016 */
[----:B------:R-:W-:Y:S01]  /*82e0*/  LOP3.LUT R72, R89, 0xffff0000, RZ, 0xc0, !PT ;  /* 0xffff000059487812 */ /* 0x000fe200078ec0ff */
[C---:B------:R-:W-:Y:S01]  /*82f0*/  FMUL R23, R68.reuse, R23 ;  /* 0x0000001744177220 */ /* 0x040fe20000400000 */
[----:B------:R-:W-:Y:S01]  /*8300*/  F2FP.BF16.F32.PACK_AB R116, R17, R16 ;  /* 0x000000101174723e */ /* 0x000fe200000010ff */
[C---:B------:R-:W-:Y:S01]  /*8310*/  FMUL R20, R68.reuse, R24 ;  /* 0x0000001844147220 */ /* 0x040fe20000400000 */
[----:B------:R-:W-:Y:S01]  /*8320*/  FMUL R21, R68, R25 ;  /* 0x0000001944157220 */ /* 0x000fe20000400000 */
[C---:B------:R-:W-:Y:S01]  /*8330*/  FFMA R23, R71.reuse, R72, R23 ;  /* 0x0000004847177223 */ /* 0x040fe20000000017 */
[----:B------:R-:W-:Y:S01]  /*8340*/  SHF.L.U32 R72, R96, 0x10, RZ ;  /* 0x0000001060487819 */ /* 0x000fe200000006ff */
[C---:B------:R-:W-:Y:S01]  /*8350*/  FMUL R26, R68.reuse, R26 ;  /* 0x0000001a441a7220 */ /* 0x040fe20000400000 */
[C---:B------:R-:W-:Y:S01]  /*8360*/  FMUL R27, R68.reuse, R27 ;  /* 0x0000001b441b7220 */ /* 0x040fe20000400000 */
        /* <DEDUP_REMOVED lines=9> */
[----:B------:R-:W-:Y:S01]  /*8400*/  F2FP.BF16.F32.PACK_AB R118, R21, R20 ;  /* 0x000000141576723e */ /* 0x000fe200000010ff */
[----:B------:R-:W-:Y:S01]  /*8410*/  FFMA R24, R71, R72, R24 ;  /* 0x0000004847187223 */ /* 0x000fe20000000018 */
[----:B------:R-:W-:Y:S01]  /*8420*/  LOP3.LUT R72, R97, 0xffff0000, RZ, 0xc0, !PT ;  /* 0xffff000061487812 */ /* 0x000fe200078ec0ff */
[C---:B------:R-:W-:Y:S01]  /*8430*/  FMUL R25, R68.reuse, R29 ;  /* 0x0000001d44197220 */ /* 0x040fe20000400000 */
[----:B------:R-:W-:Y:S01]  /*8440*/  F2FP.BF16.F32.PACK_AB R119, R27, R26 ;  /* 0x0000001a1b77723e */ /* 0x000fe200000010ff */
[C---:B------:R-:W-:Y:S01]  /*8450*/  FMUL R30, R68.reuse, R30 ;  /* 0x0000001e441e7220 */ /* 0x040fe20000400000 */
[----:B------:R-:W-:Y:S01]  /*8460*/  LOP3.LUT R76, R131, 0xffff0000, RZ, 0xc0, !PT ;  /* 0xffff0000834c7812 */ /* 0x000fe200078ec0ff */
[----:B------:R-:W-:Y:S01]  /*8470*/  FMUL R31, R68, R31 ;  /* 0x0000001f441f7220 */ /* 0x000fe20000400000 */
[----:B------:R-:W-:Y:S01]  /*8480*/  FFMA R25, R71, R74, R25 ;  /* 0x0000004a47197223 */ /* 0x000fe20000000019 */
[----:B------:R-:W-:Y:S01]  /*8490*/  LOP3.LUT R74, R99, 0xffff0000, RZ, 0xc0, !PT ;  /* 0xffff0000634a7812 */ /* 0x000fe200078ec0ff */
[C---:B------:R-:W-:Y:S01]  /*84a0*/  FFMA R30, R71.reuse, R73, R30 ;  /* 0x00000049471e7223 */ /* 0x040fe2000000001e */
[C---:B------:R-:W-:Y:S01]  /*84b0*/  SHF.L.U32 R73, R98.reuse, 0x10, RZ ;  /* 0x0000001062497819 */ /* 0x040fe200000006ff */
[C---:B------:R-:W-:Y:S01]  /*84c0*/  FFMA R31, R71.reuse, R72, R31 ;  /* 0x00000048471f7223 */ /* 0x040fe2000000001f */
[----:B------:R-:W-:Y:S01]  /*84d0*/  LOP3.LUT R72, R98, 0xffff0000, RZ, 0xc0, !PT ;  /* 0xffff000062487812 */ /* 0x000fe200078ec0ff */
[C---:B------:R-:W-:Y:S01]  /*84e0*/  FMUL R28, R68.reuse, R32 ;  /* 0x00000020441c7220 */ /* 0x040fe20000400000 */
[C---:B------:R-:W-:Y:S01]  /*84f0*/  FMUL R29, R68.reuse, R33 ;  /* 0x00000021441d7220 */ /* 0x040fe20000400000 */
[C---:B------:R-:W-:Y:S01]  /*8500*/  FMUL R34, R68.reuse, R34 ;  /* 0x0000002244227220 */ /* 0x040fe20000400000 */
[----:B------:R-:W-:Y:S01]  /*8510*/  FMUL R35, R68, R35 ;  /* 0x0000002344237220 */ /* 0x000fe20000400000 */
[----:B------:R-:W-:Y:S01]  /*8520*/  FFMA R28, R71, R73, R28 ;  /* 0x00000049471c7223 */ /* 0x000fe2000000001c */
[----:B------:R-:W-:Y:S01]  /*8530*/  SHF.L.U32 R73, R105, 0x10, RZ ;  /* 0x0000001069497819 */ /* 0x000fe200000006ff */
[C---:B------:R-:W-:Y:S01]  /*8540*/  FFMA R29, R71.reuse, R72, R29 ;  /* 0x00000048471d7223 */ /* 0x040fe2000000001d */
[C---:B------:R-:W-:Y:S01]  /*8550*/  SHF.L.U32 R72, R104.reuse, 0x10, RZ ;  /* 0x0000001068487819 */ /* 0x040fe200000006ff */
[----:B------:R-:W-:Y:S01]  /*8560*/  FFMA R34, R71, R75, R34 ;  /* 0x0000004b47227223 */ /* 0x000fe20000000022 */
[----:B------:R-:W-:Y:S01]  /*8570*/  SHF.L.U32 R75, R107, 0x10, RZ ;  /* 0x000000106b4b7819 */ /* 0x000fe200000006ff */
[C---:B------:R-:W-:Y:S01]  /*8580*/  FFMA R35, R71.reuse, R74, R35 ;  /* 0x0000004a47237223 */ /* 0x040fe20000000023 */
[----:B------:R-:W-:Y:S01]  /*8590*/  LOP3.LUT R74, R104, 0xffff0000, RZ, 0xc0, !PT ;  /* 0xffff0000684a7812 */ /* 0x000fe200078ec0ff */
[C---:B------:R-:W-:Y:S01]  /*85a0*/  FMUL R32, R68.reuse, R36 ;  /* 0x0000002444207220 */ /* 0x040fe20000400000 */
[C---:B------:R-:W-:Y:S01]  /*85b0*/  FMUL R33, R68.reuse, R37 ;  /* 0x0000002544217220 */ /* 0x040fe20000400000 */
[----:B------:R-:W-:Y:S01]  /*85c0*/  FMUL R38, R68, R38 ;  /* 0x0000002644267220 */ /* 0x000fe20000400000 */
[----:B------:R1:W-:Y:S01]  /*85d0*/  STS.128 [R164+UR44+0x400], R100 ;  /* 0x00040064a4007988 */ /* 0x0003e20008000c2c */
[----:B------:R-:W-:Y:S01]  /*85e0*/  FFMA R32, R71, R72, R32 ;  /* 0x0000004847207223 */ /* 0x000fe20000000020 */
[----:B------:R-:W-:Y:S01]  /*85f0*/  LOP3.LUT R72, R105, 0xffff0000, RZ, 0xc0, !PT ;  /* 0xffff000069487812 */ /* 0x000fe200078ec0ff */
[C---:B------:R-:W-:Y:S01]  /*8600*/  FFMA R33, R71.reuse, R74, R33 ;  /* 0x0000004a47217223 */ /* 0x040fe20000000021 */
[----:B------:R-:W-:Y:S01]  /*8610*/  LOP3.LUT R74, R106, 0xffff0000, RZ, 0xc0, !PT ;  /* 0xffff00006a4a7812 */ /* 0x000fe200078ec0ff */
[----:B------:R-:W-:Y:S01]  /*8620*/  FMUL R39, R68, R39 ;  /* 0x0000002744277220 */ /* 0x000fe20000400000 */
[C---:B------:R-:W-:Y:S01]  /*8630*/  FFMA R38, R71.reuse, R73, R38 ;  /* 0x0000004947267223 */ /* 0x040fe20000000026 */
[----:B------:R-:W-:Y:S01]  /*8640*/  SHF.L.U32 R73, R106, 0x10, RZ ;  /* 0x000000106a497819 */ /* 0x000fe200000006ff */
[C---:B------:R-:W-:Y:S01]  /*8650*/  FMUL R36, R68.reuse, R40 ;  /* 0x0000002844247220 */ /* 0x040fe20000400000 */
[----:B------:R-:W-:Y:S01]  /*8660*/  FFMA R39, R71, R72, R39 ;  /* 0x0000004847277223 */ /* 0x000fe20000000027 */
[----:B------:R-:W-:Y:S01]  /*8670*/  LOP3.LUT R72, R107, 0xffff0000, RZ, 0xc0, !PT ;  /* 0xffff00006b487812 */ /* 0x000fe200078ec0ff */
[C---:B------:R-:W-:Y:S01]  /*8680*/  FMUL R37, R68.reuse, R41 ;  /* 0x0000002944257220 */ /* 0x040fe20000400000 */
[C---:B------:R-:W-:Y:S01]  /*8690*/  FMUL R42, R68.reuse, R42 ;  /* 0x0000002a442a7220 */ /* 0x040fe20000400000 */
[----:B------:R-:W-:Y:S01]  /*86a0*/  FMUL R43, R68, R43 ;  /* 0x0000002b442b7220 */ /* 0x000fe20000400000 */
[C---:B------:R-:W-:Y:S01]  /*86b0*/  FFMA R36, R71.reuse, R73, R36 ;  /* 0x0000004947247223 */ /* 0x040fe20000000024 */
[C---:B------:R-:W-:Y:S01]  /*86c0*/  SHF.L.U32 R73, R112.reuse, 0x10, RZ ;  /* 0x0000001070497819 */ /* 0x040fe200000006ff */
[----:B------:R3:W-:Y:S01]  /*86d0*/  STS.128 [R163+0x400], R108 ;  /* 0x0004006ca3007388 */ /* 0x0007e20000000c00 */
[----:B------:R-:W-:Y:S01]  /*86e0*/  FFMA R37, R71, R74, R37 ;  /* 0x0000004a47257223 */ /* 0x000fe20000000025 */
[----:B------:R-:W-:Y:S01]  /*86f0*/  LOP3.LUT R74, R113, 0xffff0000, RZ, 0xc0, !PT ;  /* 0xffff0000714a7812 */ /* 0x000fe200078ec0ff */
[----:B------:R-:W-:Y:S01]  /*8700*/  FFMA R42, R71, R75, R42 ;  /* 0x0000004b472a7223 */ /* 0x000fe2000000002a */
[----:B------:R-:W-:Y:S01]  /*8710*/  SHF.L.U32 R75, R113, 0x10, RZ ;  /* 0x00000010714b7819 */ /* 0x000fe200000006ff */
        /* <DEDUP_REMOVED lines=8> */
[----:B------:R4:W-:Y:S01]  /*87a0*/  STS.128 [R162+0x400], R116 ;  /* 0x00040074a2007388 */ /* 0x0009e20000000c00 */
[C---:B------:R-:W-:Y:S01]  /*87b0*/  FFMA R41, R71.reuse, R72, R41 ;  /* 0x0000004847297223 */ /* 0x040fe20000000029 */
[C---:B------:R-:W-:Y:S01]  /*87c0*/  SHF.L.U32 R72, R114.reuse, 0x10, RZ ;  /* 0x0000001072487819 */ /* 0x040fe200000006ff */
[----:B------:R-:W-:Y:S01]  /*87d0*/  FFMA R46, R71, R75, R46 ;  /* 0x0000004b472e7223 */ /* 0x000fe2000000002e */
[----:B------:R-:W-:Y:S01]  /*87e0*/  SHF.L.U32 R75, R121, 0x10, RZ ;  /* 0x00000010794b7819 */ /* 0x000fe200000006ff */
[----:B------:R-:W-:Y:S01]  /*87f0*/  FFMA R47, R71, R74, R47 ;  /* 0x0000004a472f7223 */ /* 0x000fe2000000002f */
[----:B------:R-:W-:Y:S01]  /*8800*/  LOP3.LUT R74, R114, 0xffff0000, RZ, 0xc0, !PT ;  /* 0xffff0000724a7812 */ /* 0x000fe200078ec0ff */
[C---:B------:R-:W-:Y:S01]  /*8810*/  FMUL R44, R68.reuse, R48 ;  /* 0x00000030442c7220 */ /* 0x040fe20000400000 */
[----:B-1----:R-:W-:Y:S01]  /*8820*/  F2FP.BF16.F32.PACK_AB R100, R25, R24 ;  /* 0x000000181964723e */ /* 0x002fe200000010ff */
[C---:B------:R-:W-:Y:S01]  /*8830*/  FMUL R45, R68.reuse, R49 ;  /* 0x00000031442d7220 */ /* 0x040fe20000400000 */
[----:B------:R-:W-:Y:S01]  /*8840*/  F2FP.BF16.F32.PACK_AB R101, R31, R30 ;  /* 0x0000001e1f65723e */ /* 0x000fe200000010ff */
[----:B------:R-:W-:Y:S01]  /*8850*/  FMUL R50, R68, R50 ;  /* 0x0000003244327220 */ /* 0x000fe20000400000 */
[----:B------:R-:W-:Y:S01]  /*8860*/  F2FP.BF16.F32.PACK_AB R102, R29, R28 ;  /* 0x0000001c1d66723e */ /* 0x000fe200000010ff */
[----:B------:R-:W-:Y:S01]  /*8870*/  FFMA R44, R71, R72, R44 ;  /* 0x00000048472c7223 */ /* 0x000fe2000000002c */
[----:B------:R-:W-:Y:S01]  /*8880*/  LOP3.LUT R72, R115, 0xffff0000, RZ, 0xc0, !PT ;  /* 0xffff000073487812 */ /* 0x000fe200078ec0ff */
[----:B------:R-:W-:Y:S01]  /*8890*/  FFMA R45, R71, R74, R45 ;  /* 0x0000004a472d7223 */ /* 0x000fe2000000002d */
[----:B------:R-:W-:Y:S01]  /*88a0*/  LOP3.LUT R74, R120, 0xffff0000, RZ, 0xc0, !PT ;  /* 0xffff0000784a7812 */ /* 0x000fe200078ec0ff */
[----:B------:R-:W-:Y:S01]  /*88b0*/  FMUL R51, R68, R51 ;  /* 0x0000003344337220 */ /* 0x000fe20000400000 */
[----:B------:R-:W-:Y:S01]  /*88c0*/  F2FP.BF16.F32.PACK_AB R103, R35, R34 ;  /* 0x000000222367723e */ /* 0x000fe200000010ff */
[----:B------:R-:W-:Y:S01]  /*88d0*/  FFMA R50, R71, R73, R50 ;  /* 0x0000004947327223 */ /* 0x000fe20000000032 */
[----:B------:R-:W-:Y:S01]  /*88e0*/  SHF.L.U32 R73, R120, 0x10, RZ ;  /* 0x0000001078497819 */ /* 0x000fe200000006ff */
[C---:B------:R-:W-:Y:S01]  /*88f0*/  FMUL R48, R68.reuse, R52 ;  /* 0x0000003444307220 */ /* 0x040fe20000400000 */
[----:B---3--:R-:W-:Y:S01]  /*8900*/  F2FP.BF16.F32.PACK_AB R108, R33, R32 ;  /* 0x00000020216c723e */ /* 0x008fe200000010ff */
[----:B------:R-:W-:Y:S01]  /*8910*/  FFMA R51, R71, R72, R51 ;  /* 0x0000004847337223 */ /* 0x000fe20000000033 */
[----:B------:R-:W-:Y:S01]  /*8920*/  LOP3.LUT R72, R121, 0xffff0000, RZ, 0xc0, !PT ;  /* 0xffff000079487812 */ /* 0x000fe200078ec0ff */
[----:B------:R1:W-:Y:S01]  /*8930*/  STS.128 [R161+0x400], R100 ;  /* 0x00040064a1007388 */ /* 0x0003e20000000c00 */
[----:B------:R-:W-:Y:S01]  /*8940*/  F2FP.BF16.F32.PACK_AB R109, R39, R38 ;  /* 0x00000026276d723e */ /* 0x000fe200000010ff */
[C---:B------:R-:W-:Y:S01]  /*8950*/  FMUL R49, R68.reuse, R53 ;  /* 0x0000003544317220 */ /* 0x040fe20000400000 */
[----:B------:R-:W-:Y:S01]  /*8960*/  F2FP.BF16.F32.PACK_AB R110, R37, R36 ;  /* 0x00000024256e723e */ /* 0x000fe200000010ff */
[C---:B------:R-:W-:Y:S01]  /*8970*/  FMUL R54, R68.reuse, R54 ;  /* 0x0000003644367220 */ /* 0x040fe20000400000 */
[----:B------:R-:W-:Y:S01]  /*8980*/  F2FP.BF16.F32.PACK_AB R111, R43, R42 ;  /* 0x0000002a2b6f723e */ /* 0x000fe200000010ff */
[----:B------:R-:W-:Y:S01]  /*8990*/  FMUL R55, R68, R55 ;  /* 0x0000003744377220 */ /* 0x000fe20000400000 */
[----:B----4-:R-:W-:Y:S01]  /*89a0*/  F2FP.BF16.F32.PACK_AB R116, R41, R40 ;  /* 0x000000282974723e */ /* 0x010fe200000010ff */
[C---:B------:R-:W-:Y:S01]  /*89b0*/  FFMA R48, R71.reuse, R73, R48 ;  /* 0x0000004947307223 */ /* 0x040fe20000000030 */
[C---:B------:R-:W-:Y:S01]  /*89c0*/  FFMA R49, R71.reuse, R74, R49 ;  /* 0x0000004a47317223 */ /* 0x040fe20000000031 */
[----:B------:R1:W-:Y:S01]  /*89d0*/  STS.128 [R147+0x400], R108 ;  /* 0x0004006c93007388 */ /* 0x0003e20000000c00 */
[C---:B------:R-:W-:Y:S01]  /*89e0*/  SHF.L.U32 R73, R122.reuse, 0x10, RZ ;  /* 0x000000107a497819 */ /* 0x040fe200000006ff */
[----:B------:R-:W-:Y:S01]  /*89f0*/  FFMA R54, R71, R75, R54 ;  /* 0x0000004b47367223 */ /* 0x000fe20000000036 */
[----:B------:R-:W-:Y:S01]  /*8a00*/  SHF.L.U32 R75, R123, 0x10, RZ ;  /* 0x000000107b4b7819 */ /* 0x000fe200000006ff */
[----:B------:R-:W-:Y:S01]  /*8a10*/  FFMA R55, R71, R72, R55 ;  /* 0x0000004847377223 */ /* 0x000fe20000000037 */
[----:B------:R-:W-:Y:S01]  /*8a20*/  LOP3.LUT R72, R122, 0xffff0000, RZ, 0xc0, !PT ;  /* 0xffff00007a487812 */ /* 0x000fe200078ec0ff */
[C---:B------:R-:W-:Y:S01]  /*8a30*/  FMUL R52, R68.reuse, R56 ;  /* 0x0000003844347220 */ /* 0x040fe20000400000 */
[----:B------:R-:W-:Y:S01]  /*8a40*/  LOP3.LUT R74, R123, 0xffff0000, RZ, 0xc0, !PT ;  /* 0xffff00007b4a7812 */ /* 0x000fe200078ec0ff */
[C---:B------:R-:W-:Y:S01]  /*8a50*/  FMUL R53, R68.reuse, R57 ;  /* 0x0000003944357220 */ /* 0x040fe20000400000 */
[C---:B------:R-:W-:Y:S01]  /*8a60*/  FMUL R58, R68.reuse, R58 ;  /* 0x0000003a443a7220 */ /* 0x040fe20000400000 */
[----:B------:R-:W-:Y:S01]  /*8a70*/  FMUL R59, R68, R59 ;  /* 0x0000003b443b7220 */ /* 0x000fe20000400000 */
[C---:B------:R-:W-:Y:S01]  /*8a80*/  FFMA R52, R71.reuse, R73, R52 ;  /* 0x0000004947347223 */ /* 0x040fe20000000034 */
[C---:B------:R-:W-:Y:S01]  /*8a90*/  FFMA R53, R71.reuse, R72, R53 ;  /* 0x0000004847357223 */ /* 0x040fe20000000035 */
[C---:B------:R-:W-:Y:S01]  /*8aa0*/  FFMA R58, R71.reuse, R75, R58 ;  /* 0x0000004b473a7223 */ /* 0x040fe2000000003a */
[----:B------:R-:W-:Y:S01]  /*8ab0*/  FFMA R59, R71, R74, R59 ;  /* 0x0000004a473b7223 */ /* 0x000fe2000000003b */
[----:B------:R-:W-:Y:S01]  /*8ac0*/  SHF.L.U32 R72, R128, 0x10, RZ ;  /* 0x0000001080487819 */ /* 0x000fe200000006ff */
[----:B------:R-:W-:Y:S01]  /*8ad0*/  FMUL R56, R68, R60 ;  /* 0x0000003c44387220 */ /* 0x000fe20000400000 */
[----:B------:R-:W-:Y:S01]  /*8ae0*/  LOP3.LUT R74, R128, 0xffff0000, RZ, 0xc0, !PT ;  /* 0xffff0000804a7812 */ /* 0x000fe200078ec0ff */
[C---:B------:R-:W-:Y:S01]  /*8af0*/  FMUL R57, R68.reuse, R61 ;  /* 0x0000003d44397220 */ /* 0x040fe20000400000 */
[----:B------:R-:W-:Y:S01]  /*8b00*/  SHF.L.U32 R73, R129, 0x10, RZ ;  /* 0x0000001081497819 */ /* 0x000fe200000006ff */
[C---:B------:R-:W-:Y:S01]  /*8b10*/  FMUL R62, R68.reuse, R62 ;  /* 0x0000003e443e7220 */ /* 0x040fe20000400000 */
[----:B------:R-:W-:Y:S01]  /*8b20*/  F2FP.BF16.F32.PACK_AB R117, R47, R46 ;  /* 0x0000002e2f75723e */ /* 0x000fe200000010ff */
[----:B------:R-:W-:Y:S01]  /*8b30*/  FFMA R56, R71, R72, R56 ;  /* 0x0000004847387223 */ /* 0x000fe20000000038 */
[----:B------:R-:W-:Y:S01]  /*8b40*/  F2FP.BF16.F32.PACK_AB R118, R45, R44 ;  /* 0x0000002c2d76723e */ /* 0x000fe200000010ff */
[----:B------:R-:W-:Y:S01]  /*8b50*/  FFMA R57, R71, R74, R57 ;  /* 0x0000004a47397223 */ /* 0x000fe20000000039 */
[----:B------:R-:W-:Y:S01]  /*8b60*/  F2FP.BF16.F32.PACK_AB R119, R51, R50 ;  /* 0x000000323377723e */ /* 0x000fe200000010ff */
[----:B------:R-:W-:Y:S01]  /*8b70*/  FFMA R62, R71, R73, R62 ;  /* 0x00000049473e7223 */ /* 0x000fe2000000003e */
[----:B------:R-:W-:Y:S01]  /*8b80*/  LOP3.LUT R72, R129, 0xffff0000, RZ, 0xc0, !PT ;  /* 0xffff000081487812 */ /* 0x000fe200078ec0ff */
[----:B------:R-:W-:Y:S01]  /*8b90*/  FMUL R63, R68, R63 ;  /* 0x0000003f443f7220 */ /* 0x000fe20000400000 */
[----:B------:R-:W-:Y:S01]  /*8ba0*/  SHF.L.U32 R73, R130, 0x10, RZ ;  /* 0x0000001082497819 */ /* 0x000fe200000006ff */
[----:B------:R1:W-:Y:S01]  /*8bb0*/  STS.128 [R160+0x400], R116 ;  /* 0x00040074a0007388 */ /* 0x0003e20000000c00 */
[----:B------:R-:W-:Y:S01]  /*8bc0*/  FMUL R60, R68, R64 ;  /* 0x00000040443c7220 */ /* 0x000fe20000400000 */
[----:B------:R-:W-:Y:S01]  /*8bd0*/  LOP3.LUT R74, R130, 0xffff0000, RZ, 0xc0, !PT ;  /* 0xffff0000824a7812 */ /* 0x000fe200078ec0ff */
[C---:B------:R-:W-:Y:S01]  /*8be0*/  FMUL R61, R68.reuse, R65 ;  /* 0x00000041443d7220 */ /* 0x040fe20000400000 */
[----:B------:R-:W-:Y:S01]  /*8bf0*/  SHF.L.U32 R75, R131, 0x10, RZ ;  /* 0x00000010834b7819 */ /* 0x000fe200000006ff */
[C---:B------:R-:W-:Y:S01]  /*8c00*/  FMUL R66, R68.reuse, R66 ;  /* 0x0000004244427220 */ /* 0x040fe20000400000 */
[----:B------:R-:W-:Y:S01]  /*8c10*/  FFMA R63, R71, R72, R63 ;  /* 0x00000048473f7223 */ /* 0x000fe2000000003f */
[----:B------:R-:W-:Y:S01]  /*8c20*/  FMUL R67, R68, R67 ;  /* 0x0000004344437220 */ /* 0x000fe20000400000 */
[----:B------:R-:W-:Y:S01]  /*8c30*/  F2FP.BF16.F32.PACK_AB R124, R49, R48 ;  /* 0x00000030317c723e */ /* 0x000fe200000010ff */
[----:B------:R-:W-:Y:S01]  /*8c40*/  FFMA R60, R71, R73, R60 ;  /* 0x00000049473c7223 */ /* 0x000fe2000000003c */
[----:B------:R-:W-:Y:S01]  /*8c50*/  F2FP.BF16.F32.PACK_AB R125, R55, R54 ;  /* 0x00000036377d723e */ /* 0x000fe200000010ff */
[----:B------:R-:W-:Y:S01]  /*8c60*/  FFMA R61, R71, R74, R61 ;  /* 0x0000004a473d7223 */ /* 0x000fe2000000003d */
[----:B------:R-:W-:Y:S01]  /*8c70*/  F2FP.BF16.F32.PACK_AB R126, R53, R52 ;  /* 0x00000034357e723e */ /* 0x000fe200000010ff */
[----:B------:R-:W-:Y:S01]  /*8c80*/  FFMA R66, R71, R75, R66 ;  /* 0x0000004b47427223 */ /* 0x000fe20000000042 */
[----:B------:R-:W-:Y:S01]  /*8c90*/  F2FP.BF16.F32.PACK_AB R127, R59, R58 ;  /* 0x0000003a3b7f723e */ /* 0x000fe200000010ff */
[----:B------:R-:W-:Y:S01]  /*8ca0*/  FFMA R67, R71, R76, R67 ;  /* 0x0000004c47437223 */ /* 0x000fe20000000043 */
[----:B------:R-:W-:Y:S02]  /*8cb0*/  F2FP.BF16.F32.PACK_AB R56, R57, R56 ;  /* 0x000000383938723e */ /* 0x000fe400000010ff */
[----:B------:R-:W-:Y:S01]  /*8cc0*/  F2FP.BF16.F32.PACK_AB R57, R63, R62 ;  /* 0x0000003e3f39723e */ /* 0x000fe200000010ff */
[----:B------:R1:W-:Y:S01]  /*8cd0*/  STS.128 [R159+0x400], R124 ;  /* 0x0004007c9f007388 */ /* 0x0003e20000000c00 */
[----:B------:R-:W-:Y:S02]  /*8ce0*/  F2FP.BF16.F32.PACK_AB R58, R61, R60 ;  /* 0x0000003c3d3a723e */ /* 0x000fe400000010ff */
[----:B------:R-:W-:Y:S05]  /*8cf0*/  F2FP.BF16.F32.PACK_AB R59, R67, R66 ;  /* 0x00000042433b723e */ /* 0x000fea00000010ff */
[----:B------:R1:W-:Y:S01]  /*8d00*/  STS.128 [R158+0x400], R56 ;  /* 0x000400389e007388 */ /* 0x0003e20000000c00 */
[----:B------:R-:W-:Y:S01]  /*8d10*/  @!PT LDS RZ, [RZ] ;  /* 0x00000000fffff984 */ /* 0x000fe20000000800 */
[----:B------:R-:W-:Y:S01]  /*8d20*/  @!PT LDS RZ, [RZ] ;  /* 0x00000000fffff984 */ /* 0x000fe20000000800 */
[----:B------:R-:W-:Y:S01]  /*8d30*/  @!PT LDS RZ, [RZ] ;  /* 0x00000000fffff984 */ /* 0x000fe20000000800 */
[----:B------:R-:W-:Y:S01]  /*8d40*/  @!PT LDS RZ, [RZ] ;  /* 0x00000000fffff984 */ /* 0x000fe20000000800 */
[----:B------:R3:W-:Y:S07]  /*8d50*/  MEMBAR.ALL.CTA ;  /* 0x0000000000007992 */ /* 0x0007ee0000008000 */
[----:B---3--:R-:W3:Y:S02]  /*8d60*/  FENCE.VIEW.ASYNC.S ;  /* 0x00000000000073c6 */ /* 0x008ee40000000000 */
[----:B---3--:R-:W-:Y:S06]  /*8d70*/  BAR.SYNC.DEFER_BLOCKING 0x1, 0x80 ;  /* 0x0042000000007b1d */ /* 0x008fec0000010000 */
[----:B------:R-:W-:Y:S05]  /*8d80*/  @P0 BRA `(.L_x_116) ;  /* 0x0000000000300947 */ /* 0x000fea0003800000 */
[----:B------:R-:W3:Y:S01]  /*8d90*/  LDCU.64 UR6, c[0x0][0x348] ;  /* 0x00006900ff0677ac */ /* 0x000ee20008000a00 */
[----:B------:R-:W-:Y:S01]  /*8da0*/  R2UR UR5, R70 ;  /* 0x00000000460572ca */ /* 0x000fe200000e0000 */
[----:B------:R-:W-:Y:S01]  /*8db0*/  UIADD3 UR4, UPT, UPT, UR44, 0x400, URZ ;  /* 0x000004002c047890 */ /* 0x000fe2000fffe0ff */
[----:B------:R-:W-:Y:S05]  /*8dc0*/  UMOV UR51, UR52 ;  /* 0x0000003400337c82 */ /* 0x000fea0008000000 */
[----:B------:R-:W-:Y:S06]  /*8dd0*/  IMAD.U32 R144, RZ, RZ, UR4 ;  /* 0x00000004ff907e24 */ /* 0x000fec000f8e00ff */
[----:B------:R-:W-:Y:S01]  /*8de0*/  UIADD3 UR49, UPT, UPT, UR53, UR5, URZ ;  /* 0x0000000535317290 */ /* 0x000fe2000fffe0ff */
[----:B------:R-:W-:Y:S01]  /*8df0*/  R2UR UR48, R144 ;  /* 0x00000000903072ca */ /* 0x000fe200000e0000 */
[----:B---3--:R-:W-:Y:S04]  /*8e00*/  UIADD3 UR4, UP0, UPT, UR6, 0xa80, URZ ;  /* 0x00000a8006047890 */ /* 0x008fe8000ff1e0ff */
[----:B------:R-:W-:Y:S09]  /*8e10*/  UIADD3.X UR5, UPT, UPT, URZ, UR7, URZ, UP0, !UPT ;  /* 0x00000007ff057290 */ /* 0x000ff200087fe4ff */
[----:B------:R3:W-:Y:S01]  /*8e20*/  UTMASTG.3D [UR48], [UR4] ;  /* 0x00000030040073b5 */ /* 0x0007e20008010000 */
[----:B------:R0:W-:Y:S01]  /*8e30*/  UTMACMDFLUSH ;  /* 0x00000000000079b7 */ /* 0x0001e20000000000 */
[----:B---3--:R-:W-:Y:S04]  /*8e40*/  DEPBAR.LE SB0, 0x1 ;  /* 0x000080400000791a */ /* 0x008fe80000000000 */
.L_x_116:
[----:B------:R-:W-:Y:S05]  /*8e50*/  BSYNC.RECONVERGENT B0 ;  /* 0x0000000000007941 */ /* 0x000fea0003800200 */
.L_x_115:
[----:B------:R-:W-:Y:S01]  /*8e60*/  BAR.SYNC.DEFER_BLOCKING 0x1, 0x80 ;  /* 0x0042000000007b1d */ /* 0x000fe20000010000 */
[----:B------:R-:W-:Y:S01]  /*8e70*/  ISETP.NE.AND P1, PT, R157, RZ, PT ;  /* 0x000000ff9d00720c */ /* 0x000fe20003f25270 */
[----:B------:R-:W-:Y:S01]  /*8e80*/  UISETP.NE.AND UP0, UPT, UR54, URZ, UPT ;  /* 0x000000ff3600728c */ /* 0x000fe2000bf05270 */
[----:B------:R-:W-:Y:S11]  /*8e90*/  LEA R3, R77, UR44, 0x3 ;  /* 0x0000002c4d037c11 */ /* 0x000ff6000f8e18ff */
[----:B------:R-:W-:Y:S01]  /*8ea0*/  @P1 SHF.L.U32 R6, R149, 0x1f, RZ ;  /* 0x0000001f95061819 */ /* 0x000fe200000006ff */
[----:B------:R-:W-:Y:S06]  /*8eb0*/  BRA.U !UP0, `(.L_x_117) ;  /* 0x0000000108247547 */ /* 0x000fec000b800000 */
[----:B------:R-:W3:Y:S01]  /*8ec0*/  S2R R0, SR_CgaCtaId ;  /* 0x0000000000007919 */ /* 0x000ee20000008800 */
[----:B------:R-:W-:Y:S01]  /*8ed0*/  IMAD.U32 R4, RZ, RZ, UR47 ;  /* 0x0000002fff047e24 */ /* 0x000fe2000f8e00ff */
[----:B------:R-:W-:Y:S04]  /*8ee0*/  UIADD3 UR4, UPT, UPT, UR47, 0x1, URZ ;  /* 0x000000012f047890 */ /* 0x000fe8000fffe0ff */
[----:B------:R-:W-:Y:S01]  /*8ef0*/  @P1 LEA R4, R4, UR44, 0x3 ;  /* 0x0000002c04041c11 */ /* 0x000fe2000f8e18ff */
[----:B------:R-:W-:Y:S04]  /*8f00*/  UISETP.NE.AND UP0, UPT, UR4, 0x4, UPT ;  /* 0x000000040400788c */ /* 0x000fe8000bf05270 */
[----:B------:R-:W-:Y:S01]  /*8f10*/  @P1 VIADD R5, R4, 0x40 ;  /* 0x0000004004051836 */ /* 0x000fe20000000000 */
[----:B------:R-:W-:Y:S04]  /*8f20*/  USEL UR47, UR4, URZ, UP0 ;  /* 0x000000ff042f7287 */ /* 0x000fe80008000000 */
[----:B---3--:R-:W-:Y:S04]  /*8f30*/  @P1 PRMT R0, R0, 0x654, R5 ;  /* 0x0000065400001816 */ /* 0x008fe80000000005 */
[----:B------:R3:W-:Y:S04]  /*8f40*/  @P1 SYNCS.ARRIVE.TRANS64.RED.A1T0 RZ, [R0+URZ], RZ ;  /* 0x000000ff00ff19a7 */ /* 0x0007e800081004ff */
.L_x_117:
[----:B------:R-:W4:Y:S01]  /*8f50*/  @P1 SYNCS.PHASECHK.TRANS64.TRYWAIT P0, [R3+URZ+0x20], R6 ;  /* 0x00002006030015a7 */ /* 0x000f2200080011ff */
[----:B------:R-:W-:Y:S01]  /*8f60*/  UISETP.NE.AND UP0, UPT, UR38, URZ, UPT ;  /* 0x000000ff2600728c */ /* 0x000fe2000bf05270 */
[----:B------:R-:W-:Y:S01]  /*8f70*/  BSSY B1, `(.L_x_118) ;  /* 0x0000021000017945 */ /* 0x000fe20003800000 */
[----:B------:R-:W-:Y:S02]  /*8f80*/  UMOV UR4, 0x80 ;  /* 0x0000008000047882 */ /* 0x000fe40000000000 */
[----:B------:R-:W-:Y:S01]  /*8f90*/  USEL UR39, UR4, 0x40, !UP0 ;  /* 0x0000004004277887 */ /* 0x000fe2000c000000 */
[----:B----4-:R-:W-:Y:S01]  /*8fa0*/  @P1 SEL R79, RZ, 0x1, !P0 ;  /* 0x00000001ff4f1807 */ /* 0x010fe20004000000 */
[----:B------:R-:W-:Y:S10]  /*8fb0*/  @!P1 BRA `(.L_x_119) ;  /* 0x0000000000709947 */ /* 0x000ff40003800000 */
[----:B------:R-:W-:Y:S01]  /*8fc0*/  ISETP.NE.AND P1, PT, R93, RZ, PT ;  /* 0x000000ff5d00720c */ /* 0x000fe20003f25270 */
[----:B------:R-:W-:Y:S01]  /*8fd0*/  BSSY B0, `(.L_x_120) ;  /* 0x000000b000007945 */ /* 0x000fe20003800000 */
[----:B------:R-:W-:Y:S11]  /*8fe0*/  ISETP.NE.AND P0, PT, R79, RZ, PT ;  /* 0x000000ff4f00720c */ /* 0x000ff60003f05270 */
[----:B------:R-:W-:Y:S05]  /*8ff0*/  @P1 IMAD R6, R77, 0x4000, R164 ;  /* 0x000040004d061824 */ /* 0x000fea00078e02a4 */
[----:B------:R-:W-:Y:S04]  /*9000*/  @P1 IADD3 R9, PT, PT, R6, UR44, RZ ;  /* 0x0000002c06091c10 */ /* 0x000fe8000fffe0ff */
[----:B------:R-:W-:Y:S01]  /*9010*/  @P1 IADD3 R7, PT, PT, R92, R9, RZ ;  /* 0x000000095c071210 */ /* 0x000fe20007ffe0ff */
[--C-:B------:R-:W-:Y:S02]  /*9020*/  @P1 IMAD.IADD R5, R78, 0x1, R9.reuse ;  /* 0x000000014e051824 */ /* 0x100fe400078e0209 */
[----:B------:R-:W-:Y:S01]  /*9030*/  @P1 IMAD.IADD R4, R94, 0x1, R9 ;  /* 0x000000015e041824 */ /* 0x000fe200078e0209 */
[----:B------:R-:W-:Y:S06]  /*9040*/  @P0 BRA `(.L_x_121) ;  /* 0x00000000000c0947 */ /* 0x000fec0003800000 */
[----:B---3--:R-:W-:Y:S04]  /*9050*/  SHF.L.U32 R0, R149, 0x1f, RZ ;  /* 0x0000001f95007819 */ /* 0x008fe800000006ff */
[----:B------:R-:W3:Y:S02]  /*9060*/  SYNCS.PHASECHK.TRANS64.TRYWAIT P0, [R3+URZ+0x20], R0 ;  /* 0x00002000030075a7 */ /* 0x000ee400080011ff */
[----:B---3--:R-:W-:Y:S05]  /*9070*/  @!P0 BRA `(.L_x_122) ;  /* 0x0000004800588947 */ /* 0x008fea0003800000 */
.L_x_121:
[----:B------:R-:W-:Y:S05]  /*9080*/  BSYNC B0 ;  /* 0x0000000000007941 */ /* 0x000fea0003800000 */
.L_x_120:
[----:B------:R-:W-:Y:S01]  /*9090*/  ISETP.NE.AND P0, PT, R93, RZ, PT ;  /* 0x000000ff5d00720c */ /* 0x000fe20003f05270 */
[----:B------:R-:W-:Y:S11]  /*90a0*/  VIADD R77, R77, 0x1 ;  /* 0x000000014d4d7836 */ /* 0x000ff60000000000 */
[----:B------:R-:W-:Y:S01]  /*90b0*/  @!UPT UIADD3 URZ, UPT, UPT, URZ, URZ, URZ ;  /* 0x000000fffffff290 */ /* 0x000fe2000fffe0ff */
[----:B------:R4:W1:Y:S01]  /*90c0*/  @P0 LDS.128 R84, [R6+UR44+0x400] ;  /* 0x0004002c06540984 */ /* 0x0008620008000c00 */
[--C-:B---3--:R-:W-:Y:S01]  /*90d0*/  @P0 IMAD.IADD R3, R92, 0x1, R5.reuse ;  /* 0x000000015c030824 */ /* 0x108fe200078e0205 */
[C---:B------:R-:W-:Y:S01]  /*90e0*/  @P0 IADD3 R0, PT, PT, R94.reuse, R7, RZ ;  /* 0x000000075e000210 */ /* 0x040fe20007ffe0ff */
[C---:B------:R-:W-:Y:S01]  /*90f0*/  @P0 IMAD.IADD R8, R94.reuse, 0x1, R5 ;  /* 0x000000015e080824 */ /* 0x040fe200078e0205 */
[----:B------:R4:W3:Y:S02]  /*9100*/  @P0 LDS.128 R80, [R4+0x400] ;  /* 0x0004000004500984 */ /* 0x0008e40000000c00 */
[----:B------:R-:W-:Y:S02]  /*9110*/  @P0 IADD3 R9, PT, PT, R94, R3, RZ ;  /* 0x000000035e090210 */ /* 0x000fe40007ffe0ff */
[----:B------:R4:W1:Y:S04]  /*9120*/  @P0 LDS.128 R88, [R7+0x400] ;  /* 0x0004000007580984 */ /* 0x0008680000000c00 */
[----:B------:R4:W1:Y:S04]  /*9130*/  @P0 LDS.128 R96, [R0+0x400] ;  /* 0x0004000000600984 */ /* 0x0008680000000c00 */
[----:B------:R4:W1:Y:S04]  /*9140*/  @P0 LDS.128 R104, [R5+0x400] ;  /* 0x0004000005680984 */ /* 0x0008680000000c00 */
[----:B------:R4:W1:Y:S04]  /*9150*/  @P0 LDS.128 R112, [R8+0x400] ;  /* 0x0004000008700984 */ /* 0x0008680000000c00 */
[----:B------:R4:W1:Y:S04]  /*9160*/  @P0 LDS.128 R120, [R3+0x400] ;  /* 0x0004000003780984 */ /* 0x0008680000000c00 */
[----:B------:R4:W1:Y:S02]  /*9170*/  @P0 LDS.128 R128, [R9+0x400] ;  /* 0x0004000009800984 */ /* 0x0008640000000c00 */
.L_x_119:
[----:B------:R-:W-:Y:S05]  /*9180*/  BSYNC B1 ;  /* 0x0000000000017941 */ /* 0x000fea0003800000 */
.L_x_118:
[----:B------:R-:W-:Y:S05]  /*9190*/  VIADD R50, R69, UR39 ;  /* 0x0000002745327c36 */ /* 0x000fea0008000000 */
[----:B----4-:R-:W-:Y:S04]  /*91a0*/  SHF.R.U32.HI R3, RZ, 0x15, R50 ;  /* 0x00000015ff037819 */ /* 0x010fe80000011632 */
[----:B------:R-:W-:Y:S11]  /*91b0*/  LOP3.LUT P0, RZ, R3, 0x3, R140, 0x48, !PT ;  /* 0x0000000303ff7812 */ /* 0x000ff6000780488c */
[----:B------:R-:W-:Y:S02]  /*91c0*/  @!UPT UIADD3 URZ, UPT, UPT, URZ, URZ, URZ ;  /* 0x000000fffffff290 */ /* 0x000fe4000fffe0ff */
        /* <DEDUP_REMOVED lines=17> */
.L_x_123:
[----:B-1----:R-:W-:Y:S01]  /*92e0*/  SHF.L.U32 R70, R84, 0x10, RZ ;  /* 0x0000001054467819 */ /* 0x002fe200000006ff */
[----:B------:R-:W-:Y:S05]  /*92f0*/  WARPSYNC.ALL ;  /* 0x0000000000007948 */ /* 0x000fea0003800000 */
[----:B------:R-:W-:Y:S01]  /*9300*/  R2UR UR4, R50 ;  /* 0x00000000320472ca */ /* 0x000fe200000e0000 */
[----:B------:R-:W1:Y:S01]  /*9310*/  S2R R165, SR_CgaCtaId ;  /* 0x0000000000a57919 */ /* 0x000e620000008800 */
[----:B------:R-:W-:Y:S01]  /*9320*/  LOP3.LUT R72, R84, 0xffff0000, RZ, 0xc0, !PT ;  /* 0xffff000054487812 */ /* 0x000fe200078ec0ff */
[----:B------:R-:W-:Y:S01]  /*9330*/  BSSY.RECONVERGENT B0, `(.L_x_124) ;  /* 0x0000102000007945 */ /* 0x000fe20003800200 */
[----:B------:R-:W-:Y:S02]  /*9340*/  SHF.L.U32 R73, R85, 0x10, RZ ;  /* 0x0000001055497819 */ /* 0x000fe400000006ff */
[----:B------:R-:W-:Y:S02]  /*9350*/  LOP3.LUT R74, R87, 0xffff0000, RZ, 0xc0, !PT ;  /* 0xffff0000574a7812 */ /* 0x000fe400078ec0ff */
[----:B------:R-:W-:Y:S02]  /*9360*/  ISETP.NE.AND P6, PT, R157, RZ, PT ;  /* 0x000000ff9d00720c */ /* 0x000fe40003fc5270 */
[----:B------:R-:W-:Y:S02]  /*9370*/  ISETP.NE.AND P0, PT, R152, RZ, PT ;  /* 0x000000ff9800720c */ /* 0x000fe40003f05270 */
[----:B------:R-:W-:Y:S01]  /*9380*/  LEA R95, R77, UR44, 0x3 ;  /* 0x0000002c4d5f7c11 */ /* 0x000fe2000f8e18ff */
[----:B------:R-:W3:Y:S02]  /*9390*/  LDTM.x64 R4, tmem[UR4] ;  /* 0x00000004000479ee */ /* 0x000ee40008340000 */
[C---:B---3--:R-:W-:Y:S01]  /*93a0*/  FMUL R0, R68.reuse, R4 ;  /* 0x0000000444007220 */ /* 0x048fe20000400000 */
[C---:B------:R-:W-:Y:S01]  /*93b0*/  FMUL R3, R68.reuse, R5 ;  /* 0x0000000544037220 */ /* 0x040fe20000400000 */
[C---:B------:R-:W-:Y:S01]  /*93c0*/  FMUL R6, R68.reuse, R6 ;  /* 0x0000000644067220 */ /* 0x040fe20000400000 */
[----:B------:R-:W-:Y:S01]  /*93d0*/  FMUL R7, R68, R7 ;  /* 0x0000000744077220 */ /* 0x000fe20000400000 */
[----:B------:R-:W-:Y:S01]  /*93e0*/  FFMA R0, R71, R70, R0 ;  /* 0x0000004647007223 */ /* 0x000fe20000000000 */
[----:B------:R-:W-:Y:S01]  /*93f0*/  LOP3.LUT R70, R85, 0xffff0000, RZ, 0xc0, !PT ;  /* 0xffff000055467812 */ /* 0x000fe200078ec0ff */
[----:B------:R-:W-:Y:S01]  /*9400*/  FFMA R3, R71, R72, R3 ;  /* 0x0000004847037223 */ /* 0x000fe20000000003 */
[----:B------:R-:W-:Y:S01]  /*9410*/  SHF.L.U32 R72, R87, 0x10, RZ ;  /* 0x0000001057487819 */ /* 0x000fe200000006ff */
[C---:B------:R-:W-:Y:S01]  /*9420*/  FFMA R6, R71.reuse, R73, R6 ;  /* 0x0000004947067223 */ /* 0x040fe20000000006 */
[----:B------:R-:W-:Y:S01]  /*9430*/  SHF.L.U32 R73, R86, 0x10, RZ ;  /* 0x0000001056497819 */ /* 0x000fe200000006ff */
[----:B------:R-:W-:Y:S01]  /*9440*/  FFMA R7, R71, R70, R7 ;  /* 0x0000004647077223 */ /* 0x000fe20000000007 */
[----:B------:R-:W-:Y:S01]  /*9450*/  F2FP.BF16.F32.PACK_AB R100, R3, R0 ;  /* 0x000000000364723e */ /* 0x000fe200000010ff */
[----:B------:R-:W-:Y:S01]  /*9460*/  FMUL R4, R68, R8 ;  /* 0x0000000844047220 */ /* 0x000fe20000400000 */
[----:B------:R-:W-:Y:S01]  /*9470*/  LOP3.LUT R70, R86, 0xffff0000, RZ, 0xc0, !PT ;  /* 0xffff000056467812 */ /* 0x000fe200078ec0ff */
[C---:B------:R-:W-:Y:S01]  /*9480*/  FMUL R0, R68.reuse, R9 ;  /* 0x0000000944007220 */ /* 0x040fe20000400000 */
[----:B------:R-:W-:Y:S01]  /*9490*/  F2FP.BF16.F32.PACK_AB R101, R7, R6 ;  /* 0x000000060765723e */ /* 0x000fe200000010ff */
[----:B------:R-:W-:Y:S01]  /*94a0*/  FMUL R3, R68, R10 ;  /* 0x0000000a44037220 */ /* 0x000fe20000400000 */
[C---:B------:R-:W-:Y:S01]  /*94b0*/  FFMA R4, R71.reuse, R73, R4 ;  /* 0x0000004947047223 */ /* 0x040fe20000000004 */
[----:B------:R-:W-:Y:S01]  /*94c0*/  SHF.L.U32 R73, R82, 0x10, RZ ;  /* 0x0000001052497819 */ /* 0x000fe200000006ff */
[----:B------:R-:W-:Y:S01]  /*94d0*/  FMUL R5, R68, R11 ;  /* 0x0000000b44057220 */ /* 0x000fe20000400000 */
[C---:B------:R-:W-:Y:S01]  /*94e0*/  FFMA R0, R71.reuse, R70, R0 ;  /* 0x0000004647007223 */ /* 0x040fe20000000000 */
[C---:B------:R-:W-:Y:S01]  /*94f0*/  SHF.L.U32 R70, R80.reuse, 0x10, RZ ;  /* 0x0000001050467819 */ /* 0x040fe200000006ff */
[C---:B------:R-:W-:Y:S01]  /*9500*/  FFMA R3, R71.reuse, R72, R3 ;  /* 0x0000004847037223 */ /* 0x040fe20000000003 */
[----:B------:R-:W-:Y:S01]  /*9510*/  LOP3.LUT R72, R80, 0xffff0000, RZ, 0xc0, !PT ;  /* 0xffff000050487812 */ /* 0x000fe200078ec0ff */
[----:B------:R-:W-:Y:S01]  /*9520*/  FMUL R6, R68, R12 ;  /* 0x0000000c44067220 */ /* 0x000fe20000400000 */
[----:B------:R-:W-:Y:S01]  /*9530*/  F2FP.BF16.F32.PACK_AB R102, R0, R4 ;  /* 0x000000040066723e */ /* 0x000fe200000010ff */
[C---:B------:R-:W-:Y:S01]  /*9540*/  FFMA R5, R71.reuse, R74, R5 ;  /* 0x0000004a47057223 */ /* 0x040fe20000000005 */
[C---:B------:R-:W-:Y:S01]  /*9550*/  FMUL R7, R68.reuse, R13 ;  /* 0x0000000d44077220 */ /* 0x040fe20000400000 */
[----:B------:R-:W-:Y:S01]  /*9560*/  FFMA R6, R71, R70, R6 ;  /* 0x0000004647067223 */ /* 0x000fe20000000006 */
[----:B------:R-:W-:Y:S01]  /*9570*/  SHF.L.U32 R70, R81, 0x10, RZ ;  /* 0x0000001051467819 */ /* 0x000fe200000006ff */
[C---:B------:R-:W-:Y:S01]  /*9580*/  FMUL R0, R68.reuse, R14 ;  /* 0x0000000e44007220 */ /* 0x040fe20000400000 */
[----:B------:R-:W-:Y:S01]  /*9590*/  F2FP.BF16.F32.PACK_AB R103, R5, R3 ;  /* 0x000000030567723e */ /* 0x000fe200000010ff */
[----:B------:R-:W-:Y:S01]  /*95a0*/  FFMA R7, R71, R72, R7 ;  /* 0x0000004847077223 */ /* 0x000fe20000000007 */
[----:B------:R-:W-:Y:S01]  /*95b0*/  LOP3.LUT R72, R81, 0xffff0000, RZ, 0xc0, !PT ;  /* 0xffff000051487812 */ /* 0x000fe200078ec0ff */
[C---:B------:R-:W-:Y:S01]  /*95c0*/  FMUL R3, R68.reuse, R15 ;  /* 0x0000000f44037220 */ /* 0x040fe20000400000 */
[----:B------:R-:W-:Y:S01]  /*95d0*/  FMUL R4, R68, R16 ;  /* 0x0000001044047220 */ /* 0x000fe20000400000 */
[C---:B------:R-:W-:Y:S01]  /*95e0*/  FFMA R0, R71.reuse, R70, R0 ;  /* 0x0000004647007223 */ /* 0x040fe20000000000 */
[----:B------:R-:W-:Y:S01]  /*95f0*/  LOP3.LUT R70, R82, 0xffff0000, RZ, 0xc0, !PT ;  /* 0xffff000052467812 */ /* 0x000fe200078ec0ff */
[----:B------:R-:W-:Y:S01]  /*9600*/  FFMA R3, R71, R72, R3 ;  /* 0x0000004847037223 */ /* 0x000fe20000000003 */
[----:B------:R-:W-:Y:S01]  /*9610*/  F2FP.BF16.F32.PACK_AB R108, R7, R6 ;  /* 0x00000006076c723e */ /* 0x000fe200000010ff */
[----:B------:R-:W-:Y:S01]  /*9620*/  FFMA R4, R71, R73, R4 ;  /* 0x0000004947047223 */ /* 0x000fe20000000004 */
[C---:B------:R-:W-:Y:S01]  /*9630*/  SHF.L.U32 R73, R83.reuse, 0x10, RZ ;  /* 0x0000001053497819 */ /* 0x040fe200000006ff */
[C---:B------:R-:W-:Y:S01]  /*9640*/  FMUL R5, R68.reuse, R17 ;  /* 0x0000001144057220 */ /* 0x040fe20000400000 */
[----:B------:R-:W-:Y:S01]  /*9650*/  LOP3.LUT R72, R83, 0xffff0000, RZ, 0xc0, !PT ;  /* 0xffff000053487812 */ /* 0x000fe200078ec0ff */
[C---:B------:R-:W-:Y:S01]  /*9660*/  FMUL R6, R68.reuse, R18 ;  /* 0x0000001244067220 */ /* 0x040fe20000400000 */
[----:B------:R-:W-:Y:S01]  /*9670*/  F2FP.BF16.F32.PACK_AB R109, R3, R0 ;  /* 0x00000000036d723e */ /* 0x000fe200000010ff */
[----:B------:R-:W-:Y:S01]  /*9680*/  FMUL R7, R68, R19 ;  /* 0x0000001344077220 */ /* 0x000fe20000400000 */
[C---:B------:R-:W-:Y:S01]  /*9690*/  FFMA R5, R71.reuse, R70, R5 ;  /* 0x0000004647057223 */ /* 0x040fe20000000005 */
[C---:B------:R-:W-:Y:S01]  /*96a0*/  SHF.L.U32 R70, R88.reuse, 0x10, RZ ;  /* 0x0000001058467819 */ /* 0x040fe200000006ff */
[----:B------:R-:W-:Y:S01]  /*96b0*/  FFMA R6, R71, R73, R6 ;  /* 0x0000004947067223 */ /* 0x000fe20000000006 */
[----:B------:R-:W-:Y:S01]  /*96c0*/  SHF.L.U32 R73, R91, 0x10, RZ ;  /* 0x000000105b497819 */ /* 0x000fe200000006ff */
        /* <DEDUP_REMOVED lines=8> */
[----:B------:R-:W-:Y:S01]  /*9750*/  FFMA R3, R71, R72, R3 ;  /* 0x0000004847037223 */ /* 0x000fe20000000003 */
[----:B------:R-:W-:Y:S01]  /*9760*/  LOP3.LUT R72, R91, 0xffff0000, RZ, 0xc0, !PT ;  /* 0xffff00005b487812 */ /* 0x000fe200078ec0ff */
[C---:B------:R-:W-:Y:S01]  /*9770*/  FMUL R4, R68.reuse, R22 ;  /* 0x0000001644047220 */ /* 0x040fe20000400000 */
[----:B------:R3:W-:Y:S01]  /*9780*/  STS.128 [R164+UR44+0x4400], R100 ;  /* 0x00440064a4007988 */ /* 0x0007e20008000c2c */
[C---:B------:R-:W-:Y:S01]  /*9790*/  FMUL R5, R68.reuse, R23 ;  /* 0x0000001744057220 */ /* 0x040fe20000400000 */
[----:B------:R-:W-:Y:S01]  /*97a0*/  F2FP.BF16.F32.PACK_AB R116, R3, R0 ;  /* 0x000000000374723e */ /* 0x000fe200000010ff */
[----:B------:R-:W-:Y:S01]  /*97b0*/  FFMA R4, R71, R70, R4 ;  /* 0x0000004647047223 */ /* 0x000fe20000000004 */
[----:B------:R-:W-:Y:S01]  /*97c0*/  LOP3.LUT R0, R89, 0xffff0000, RZ, 0xc0, !PT ;  /* 0xffff000059007812 */ /* 0x000fe200078ec0ff */
[----:B------:R-:W-:Y:S01]  /*97d0*/  FMUL R6, R68, R24 ;  /* 0x0000001844067220 */ /* 0x000fe20000400000 */
[----:B------:R-:W-:Y:S01]  /*97e0*/  SHF.L.U32 R3, R90, 0x10, RZ ;  /* 0x000000105a037819 */ /* 0x000fe200000006ff */
[----:B------:R-:W-:Y:S01]  /*97f0*/  FMUL R7, R68, R25 ;  /* 0x0000001944077220 */ /* 0x000fe20000400000 */
[----:B------:R-:W-:Y:S01]  /*9800*/  LOP3.LUT R70, R90, 0xffff0000, RZ, 0xc0, !PT ;  /* 0xffff00005a467812 */ /* 0x000fe200078ec0ff */
        /* <DEDUP_REMOVED lines=21> */
[----:B------:R4:W-:Y:S01]  /*9960*/  STS.128 [R163+0x4400], R108 ;  /* 0x0044006ca3007388 */ /* 0x0009e20000000c00 */
[----:B------:R-:W-:Y:S01]  /*9970*/  FFMA R11, R71, R70, R11 ;  /* 0x00000046470b7223 */ /* 0x000fe2000000000b */
[----:B------:R-:W-:Y:S01]  /*9980*/  LOP3.LUT R70, R99, 0xffff0000, RZ, 0xc0, !PT ;  /* 0xffff000063467812 */ /* 0x000fe200078ec0ff */
[C---:B------:R-:W-:Y:S01]  /*9990*/  FFMA R12, R71.reuse, R3, R12 ;  /* 0x00000003470c7223 */ /* 0x040fe2000000000c */
[C---:B------:R-:W-:Y:S01]  /*99a0*/  SHF.L.U32 R3, R98.reuse, 0x10, RZ ;  /* 0x0000001062037819 */ /* 0x040fe200000006ff */
[----:B------:R-:W-:Y:S01]  /*99b0*/  FFMA R13, R71, R0, R13 ;  /* 0x00000000470d7223 */ /* 0x000fe2000000000d */
[----:B------:R-:W-:Y:S01]  /*99c0*/  LOP3.LUT R0, R98, 0xffff0000, RZ, 0xc0, !PT ;  /* 0xffff000062007812 */ /* 0x000fe200078ec0ff */
[C---:B------:R-:W-:Y:S01]  /*99d0*/  FMUL R14, R68.reuse, R32 ;  /* 0x00000020440e7220 */ /* 0x040fe20000400000 */
[----:B---3--:R-:W-:Y:S01]  /*99e0*/  F2FP.BF16.F32.PACK_AB R100, R11, R10 ;  /* 0x0000000a0b64723e */ /* 0x008fe200000010ff */
[C---:B------:R-:W-:Y:S01]  /*99f0*/  FMUL R15, R68.reuse, R33 ;  /* 0x00000021440f7220 */ /* 0x040fe20000400000 */
[----:B------:R-:W-:Y:S01]  /*9a00*/  F2FP.BF16.F32.PACK_AB R101, R13, R12 ;  /* 0x0000000c0d65723e */ /* 0x000fe200000010ff */
        /* <DEDUP_REMOVED lines=14> */
[----:B------:R-:W-:Y:S01]  /*9af0*/  FMUL R20, R68, R38 ;  /* 0x0000002644147220 */ /* 0x000fe20000400000 */
[----:B------:R-:W-:Y:S01]  /*9b00*/  FFMA R18, R71, R0, R18 ;  /* 0x0000000047127223 */ /* 0x000fe20000000012 */
[----:B------:R-:W-:Y:S01]  /*9b10*/  LOP3.LUT R0, R105, 0xffff0000, RZ, 0xc0, !PT ;  /* 0xffff000069007812 */ /* 0x000fe200078ec0ff */
[C---:B------:R-:W-:Y:S01]  /*9b20*/  FFMA R19, R71.reuse, R70, R19 ;  /* 0x0000004647137223 */ /* 0x040fe20000000013 */
[C---:B------:R-:W-:Y:S01]  /*9b30*/  LOP3.LUT R70, R106.reuse, 0xffff0000, RZ, 0xc0, !PT ;  /* 0xffff00006a467812 */ /* 0x040fe200078ec0ff */
[----:B------:R-:W-:Y:S01]  /*9b40*/  FFMA R20, R71, R3, R20 ;  /* 0x0000000347147223 */ /* 0x000fe20000000014 */
[----:B------:R-:W-:Y:S01]  /*9b50*/  SHF.L.U32 R3, R106, 0x10, RZ ;  /* 0x000000106a037819 */ /* 0x000fe200000006ff */
[C---:B------:R-:W-:Y:S01]  /*9b60*/  FMUL R21, R68.reuse, R39 ;  /* 0x0000002744157220 */ /* 0x040fe20000400000 */
[----:B----4-:R-:W-:Y:S01]  /*9b70*/  F2FP.BF16.F32.PACK_AB R108, R19, R18 ;  /* 0x00000012136c723e */ /* 0x010fe200000010ff */
[C---:B------:R-:W-:Y:S01]  /*9b80*/  FMUL R22, R68.reuse, R40 ;  /* 0x0000002844167220 */ /* 0x040fe20000400000 */
[----:B------:R-:W-:Y:S01]  /*9b90*/  STS.128 [R162+0x4400], R116 ;  /* 0x00440074a2007388 */ /* 0x000fe20000000c00 */
[C---:B------:R-:W-:Y:S01]  /*9ba0*/  FMUL R23, R68.reuse, R41 ;  /* 0x0000002944177220 */ /* 0x040fe20000400000 */
[----:B------:R-:W-:Y:S01]  /*9bb0*/  FMUL R24, R68, R42 ;  /* 0x0000002a44187220 */ /* 0x000fe20000400000 */
[C---:B------:R-:W-:Y:S01]  /*9bc0*/  FFMA R21, R71.reuse, R0, R21 ;  /* 0x0000000047157223 */ /* 0x040fe20000000015 */
[----:B------:R-:W-:Y:S01]  /*9bd0*/  SHF.L.U32 R0, R112, 0x10, RZ ;  /* 0x0000001070007819 */ /* 0x000fe200000006ff */
[----:B------:R-:W-:Y:S01]  /*9be0*/  FMUL R25, R68, R43 ;  /* 0x0000002b44197220 */ /* 0x000fe20000400000 */
[----:B------:R-:W-:Y:S01]  /*9bf0*/  FFMA R22, R71, R3, R22 ;  /* 0x0000000347167223 */ /* 0x000fe20000000016 */
[----:B------:R-:W-:Y:S01]  /*9c00*/  SHF.L.U32 R3, R113, 0x10, RZ ;  /* 0x0000001071037819 */ /* 0x000fe200000006ff */
[----:B------:R-:W-:Y:S01]  /*9c10*/  FFMA R23, R71, R70, R23 ;  /* 0x0000004647177223 */ /* 0x000fe20000000017 */
[----:B------:R-:W-:Y:S01]  /*9c20*/  LOP3.LUT R70, R112, 0xffff0000, RZ, 0xc0, !PT ;  /* 0xffff000070467812 */ /* 0x000fe200078ec0ff */
[C---:B------:R-:W-:Y:S01]  /*9c30*/  FMUL R26, R68.reuse, R44 ;  /* 0x0000002c441a7220 */ /* 0x040fe20000400000 */
[----:B------:R-:W-:Y:S01]  /*9c40*/  F2FP.BF16.F32.PACK_AB R109, R21, R20 ;  /* 0x00000014156d723e */ /* 0x000fe200000010ff */
[----:B------:R-:W-:Y:S01]  /*9c50*/  FFMA R24, R71, R73, R24 ;  /* 0x0000004947187223 */ /* 0x000fe20000000018 */
[----:B------:R-:W-:Y:S01]  /*9c60*/  F2FP.BF16.F32.PACK_AB R110, R23, R22 ;  /* 0x00000016176e723e */ /* 0x000fe200000010ff */
[----:B------:R-:W-:Y:S01]  /*9c70*/  FFMA R25, R71, R72, R25 ;  /* 0x0000004847197223 */ /* 0x000fe20000000019 */
[----:B------:R-:W-:Y:S01]  /*9c80*/  SHF.L.U32 R73, R115, 0x10, RZ ;  /* 0x0000001073497819 */ /* 0x000fe200000006ff */
[C---:B------:R-:W-:Y:S01]  /*9c90*/  FMUL R27, R68.reuse, R45 ;  /* 0x0000002d441b7220 */ /* 0x040fe20000400000 */
[----:B------:R-:W-:Y:S01]  /*9ca0*/  LOP3.LUT R72, R131, 0xffff0000, RZ, 0xc0, !PT ;  /* 0xffff000083487812 */ /* 0x000fe200078ec0ff */
[----:B------:R-:W-:Y:S01]  /*9cb0*/  FMUL R28, R68, R46 ;  /* 0x0000002e441c7220 */ /* 0x000fe20000400000 */
[----:B------:R-:W-:Y:S01]  /*9cc0*/  F2FP.BF16.F32.PACK_AB R111, R25, R24 ;  /* 0x00000018196f723e */ /* 0x000fe200000010ff */
[----:B------:R3:W-:Y:S01]  /*9cd0*/  STS.128 [R161+0x4400], R100 ;  /* 0x00440064a1007388 */ /* 0x0007e20000000c00 */
        /* <DEDUP_REMOVED lines=12> */
[----:B------:R4:W-:Y:S01]  /*9da0*/  STS.128 [R147+0x4400], R108 ;  /* 0x0044006c93007388 */ /* 0x0009e20000000c00 */
[----:B------:R-:W-:Y:S01]  /*9db0*/  FMUL R33, R68, R51 ;  /* 0x0000003344217220 */ /* 0x000fe20000400000 */
[C---:B------:R-:W-:Y:S01]  /*9dc0*/  FFMA R30, R71.reuse, R3, R30 ;  /* 0x00000003471e7223 */ /* 0x040fe2000000001e */
[C---:B------:R-:W-:Y:S01]  /*9dd0*/  SHF.L.U32 R3, R120.reuse, 0x10, RZ ;  /* 0x0000001078037819 */ /* 0x040fe200000006ff */
[C---:B------:R-:W-:Y:S01]  /*9de0*/  FFMA R31, R71.reuse, R70, R31 ;  /* 0x00000046471f7223 */ /* 0x040fe2000000001f */
[----:B------:R-:W-:Y:S01]  /*9df0*/  LOP3.LUT R70, R120, 0xffff0000, RZ, 0xc0, !PT ;  /* 0xffff000078467812 */ /* 0x000fe200078ec0ff */
[----:B------:R-:W-:Y:S01]  /*9e00*/  FFMA R32, R71, R73, R32 ;  /* 0x0000004947207223 */ /* 0x000fe20000000020 */
        /* <DEDUP_REMOVED lines=9> */
[----:B------:R-:W-:Y:S01]  /*9ea0*/  FFMA R35, R71, R70, R35 ;  /* 0x0000004647237223 */ /* 0x000fe20000000023 */
[----:B------:R-:W-:Y:S01]  /*9eb0*/  LOP3.LUT R70, R123, 0xffff0000, RZ, 0xc0, !PT ;  /* 0xffff00007b467812 */ /* 0x000fe200078ec0ff */
[----:B------:R-:W-:Y:S01]  /*9ec0*/  FFMA R36, R71, R73, R36 ;  /* 0x0000004947247223 */ /* 0x000fe20000000024 */
[----:B------:R-:W-:Y:S01]  /*9ed0*/  SHF.L.U32 R73, R123, 0x10, RZ ;  /* 0x000000107b497819 */ /* 0x000fe200000006ff */
[----:B------:R-:W-:Y:S01]  /*9ee0*/  FFMA R37, R71, R0, R37 ;  /* 0x0000000047257223 */ /* 0x000fe20000000025 */
[----:B------:R-:W-:Y:S01]  /*9ef0*/  LOP3.LUT R0, R122, 0xffff0000, RZ, 0xc0, !PT ;  /* 0xffff00007a007812 */ /* 0x000fe200078ec0ff */
[C---:B------:R-:W-:Y:S01]  /*9f00*/  FMUL R38, R68.reuse, R56 ;  /* 0x0000003844267220 */ /* 0x040fe20000400000 */
[----:B---3--:R-:W-:Y:S01]  /*9f10*/  F2FP.BF16.F32.PACK_AB R100, R27, R26 ;  /* 0x0000001a1b64723e */ /* 0x008fe200000010ff */
[C---:B------:R-:W-:Y:S01]  /*9f20*/  FMUL R39, R68.reuse, R57 ;  /* 0x0000003944277220 */ /* 0x040fe20000400000 */
[----:B------:R-:W-:Y:S01]  /*9f30*/  F2FP.BF16.F32.PACK_AB R101, R29, R28 ;  /* 0x0000001c1d65723e */ /* 0x000fe200000010ff */
[C---:B------:R-:W-:Y:S01]  /*9f40*/  FMUL R40, R68.reuse, R58 ;  /* 0x0000003a44287220 */ /* 0x040fe20000400000 */
[----:B------:R-:W-:Y:S01]  /*9f50*/  F2FP.BF16.F32.PACK_AB R102, R31, R30 ;  /* 0x0000001e1f66723e */ /* 0x000fe200000010ff */
[----:B------:R-:W-:Y:S01]  /*9f60*/  FMUL R41, R68, R59 ;  /* 0x0000003b44297220 */ /* 0x000fe20000400000 */
[----:B------:R-:W-:Y:S01]  /*9f70*/  F2FP.BF16.F32.PACK_AB R103, R33, R32 ;  /* 0x000000202167723e */ /* 0x000fe200000010ff */
[----:B------:R-:W-:Y:S01]  /*9f80*/  FFMA R38, R71, R3, R38 ;  /* 0x0000000347267223 */ /* 0x000fe20000000026 */
[----:B------:R-:W-:Y:S01]  /*9f90*/  SHF.L.U32 R3, R129, 0x10, RZ ;  /* 0x0000001081037819 */ /* 0x000fe200000006ff */
[----:B------:R-:W-:Y:S01]  /*9fa0*/  FFMA R39, R71, R0, R39 ;  /* 0x0000000047277223 */ /* 0x000fe20000000027 */
[C---:B------:R-:W-:Y:S01]  /*9fb0*/  SHF.L.U32 R0, R128.reuse, 0x10, RZ ;  /* 0x0000001080007819 */ /* 0x040fe200000006ff */
[----:B------:R3:W-:Y:S01]  /*9fc0*/  STS.128 [R160+0x4400], R100 ;  /* 0x00440064a0007388 */ /* 0x0007e20000000c00 */
[----:B----4-:R-:W-:Y:S01]  /*9fd0*/  F2FP.BF16.F32.PACK_AB R108, R35, R34 ;  /* 0x00000022236c723e */ /* 0x010fe200000010ff */
[----:B------:R-:W-:Y:S01]  /*9fe0*/  FFMA R40, R71, R73, R40 ;  /* 0x0000004947287223 */ /* 0x000fe20000000028 */
[----:B------:R-:W-:Y:S01]  /*9ff0*/  SHF.L.U32 R73, R131, 0x10, RZ ;  /* 0x0000001083497819 */ /* 0x000fe200000006ff */
[----:B------:R-:W-:Y:S01]  /*a000*/  FFMA R41, R71, R70, R41 ;  /* 0x0000004647297223 */ /* 0x000fe20000000029 */
[----:B------:R-:W-:Y:S01]  /*a010*/  LOP3.LUT R70, R128, 0xffff0000, RZ, 0xc0, !PT ;  /* 0xffff000080467812 */ /* 0x000fe200078ec0ff */
[C---:B------:R-:W-:Y:S01]  /*a020*/  FMUL R42, R68.reuse, R60 ;  /* 0x0000003c442a7220 */ /* 0x040fe20000400000 */
[----:B------:R-:W-:Y:S01]  /*a030*/  F2FP.BF16.F32.PACK_AB R109, R37, R36 ;  /* 0x00000024256d723e */ /* 0x000fe200000010ff */
[C---:B------:R-:W-:Y:S01]  /*a040*/  FMUL R43, R68.reuse, R61 ;  /* 0x0000003d442b7220 */ /* 0x040fe20000400000 */
[C---:B------:R-:W-:Y:S01]  /*a050*/  FMUL R44, R68.reuse, R62 ;  /* 0x0000003e442c7220 */ /* 0x040fe20000400000 */
[----:B------:R-:W-:Y:S01]  /*a060*/  FFMA R42, R71, R0, R42 ;  /* 0x00000000472a7223 */ /* 0x000fe2000000002a */
[----:B------:R-:W-:Y:S01]  /*a070*/  LOP3.LUT R0, R129, 0xffff0000, RZ, 0xc0, !PT ;  /* 0xffff000081007812 */ /* 0x000fe200078ec0ff */
[C---:B------:R-:W-:Y:S01]  /*a080*/  FFMA R43, R71.reuse, R70, R43 ;  /* 0x00000046472b7223 */ /* 0x040fe2000000002b */
[C---:B------:R-:W-:Y:S01]  /*a090*/  FFMA R44, R71.reuse, R3, R44 ;  /* 0x00000003472c7223 */ /* 0x040fe2000000002c */
[----:B------:R-:W-:Y:S01]  /*a0a0*/  FMUL R45, R68, R63 ;  /* 0x0000003f442d7220 */ /* 0x000fe20000400000 */
[----:B------:R-:W-:Y:S01]  /*a0b0*/  SHF.L.U32 R3, R130, 0x10, RZ ;  /* 0x0000001082037819 */ /* 0x000fe200000006ff */
[----:B------:R-:W-:Y:S01]  /*a0c0*/  FMUL R46, R68, R64 ;  /* 0x00000040442e7220 */ /* 0x000fe20000400000 */
[----:B------:R-:W-:Y:S01]  /*a0d0*/  LOP3.LUT R70, R130, 0xffff0000, RZ, 0xc0, !PT ;  /* 0xffff000082467812 */ /* 0x000fe200078ec0ff */
[C---:B------:R-:W-:Y:S01]  /*a0e0*/  FMUL R47, R68.reuse, R65 ;  /* 0x00000041442f7220 */ /* 0x040fe20000400000 */
[C---:B------:R-:W-:Y:S01]  /*a0f0*/  FMUL R48, R68.reuse, R66 ;  /* 0x0000004244307220 */ /* 0x040fe20000400000 */
[----:B------:R-:W-:Y:S01]  /*a100*/  FFMA R45, R71, R0, R45 ;  /* 0x00000000472d7223 */ /* 0x000fe2000000002d */
[----:B------:R-:W-:Y:S01]  /*a110*/  FMUL R49, R68, R67 ;  /* 0x0000004344317220 */ /* 0x000fe20000400000 */
[----:B------:R-:W-:Y:S01]  /*a120*/  F2FP.BF16.F32.PACK_AB R110, R39, R38 ;  /* 0x00000026276e723e */ /* 0x000fe200000010ff */
[----:B------:R-:W-:Y:S01]  /*a130*/  FFMA R46, R71, R3, R46 ;  /* 0x00000003472e7223 */ /* 0x000fe2000000002e */
[----:B------:R-:W-:Y:S01]  /*a140*/  F2FP.BF16.F32.PACK_AB R111, R41, R40 ;  /* 0x00000028296f723e */ /* 0x000fe200000010ff */
[C---:B------:R-:W-:Y:S01]  /*a150*/  FFMA R47, R71.reuse, R70, R47 ;  /* 0x00000046472f7223 */ /* 0x040fe2000000002f */
[C---:B------:R-:W-:Y:S01]  /*a160*/  FFMA R48, R71.reuse, R73, R48 ;  /* 0x0000004947307223 */ /* 0x040fe20000000030 */
[----:B------:R-:W-:Y:S01]  /*a170*/  FFMA R49, R71, R72, R49 ;  /* 0x0000004847317223 */ /* 0x000fe20000000031 */
[----:B------:R-:W-:Y:S01]  /*a180*/  F2FP.BF16.F32.PACK_AB R72, R43, R42 ;  /* 0x0000002a2b48723e */ /* 0x000fe200000010ff */
[----:B------:R3:W-:Y:S01]  /*a190*/  STS.128 [R159+0x4400], R108 ;  /* 0x0044006c9f007388 */ /* 0x0007e20000000c00 */
[----:B------:R-:W-:Y:S02]  /*a1a0*/  F2FP.BF16.F32.PACK_AB R73, R45, R44 ;  /* 0x0000002c2d49723e */ /* 0x000fe400000010ff */
[----:B------:R-:W-:Y:S02]  /*a1b0*/  F2FP.BF16.F32.PACK_AB R74, R47, R46 ;  /* 0x0000002e2f4a723e */ /* 0x000fe400000010ff */
[----:B------:R-:W-:Y:S02]  /*a1c0*/  F2FP.BF16.F32.PACK_AB R75, R49, R48 ;  /* 0x00000030314b723e */ /* 0x000fe400000010ff */
[----:B------:R-:W-:Y:S02]  /*a1d0*/  MOV R0, UR47 ;  /* 0x0000002f00007c02 */ /* 0x000fe40008000f00 */
[----:B------:R-:W-:Y:S01]  /*a1e0*/  @P6 SHF.L.U32 R70, R149, 0x1f, RZ ;  /* 0x0000001f95466819 */ /* 0x000fe200000006ff */
[----:B------:R3:W-:Y:S01]  /*a1f0*/  STS.128 [R158+0x4400], R72 ;  /* 0x004400489e007388 */ /* 0x0007e20000000c00 */
[----:B------:R-:W-:Y:S04]  /*a200*/  @P6 LEA R0, R0, UR44, 0x3 ;  /* 0x0000002c00006c11 */ /* 0x000fe8000f8e18ff */
[----:B------:R-:W-:Y:S01]  /*a210*/  @P6 IADD3 R0, PT, PT, R0, 0x40, RZ ;  /* 0x0000004000006810 */ /* 0x000fe20007ffe0ff */
[----:B------:R-:W-:Y:S01]  /*a220*/  @!PT LDS RZ, [RZ] ;  /* 0x00000000fffff984 */ /* 0x000fe20000000800 */
[----:B------:R-:W-:Y:S01]  /*a230*/  @!PT LDS RZ, [RZ] ;  /* 0x00000000fffff984 */ /* 0x000fe20000000800 */
[----:B------:R-:W-:Y:S01]  /*a240*/  @!PT LDS RZ, [RZ] ;  /* 0x00000000fffff984 */ /* 0x000fe20000000800 */
[----:B------:R-:W-:Y:S01]  /*a250*/  @!PT LDS RZ, [RZ] ;  /* 0x00000000fffff984 */ /* 0x000fe20000000800 */
[----:B------:R4:W-:Y:S06]  /*a260*/  MEMBAR.ALL.CTA ;  /* 0x0000000000007992 */ /* 0x0009ec0000008000 */
[----:B----4-:R-:W4:Y:S01]  /*a270*/  FENCE.VIEW.ASYNC.S ;  /* 0x00000000000073c6 */ /* 0x010f220000000000 */
[----:B-1----:R-:W-:Y:S01]  /*a280*/  @P6 PRMT R0, R165, 0x654, R0 ;  /* 0x00000654a5006816 */ /* 0x002fe20000000000 */
[----:B----4-:R-:W-:Y:S06]  /*a290*/  BAR.SYNC.DEFER_BLOCKING 0x1, 0x80 ;  /* 0x0042000000007b1d */ /* 0x010fec0000010000 */
[----:B------:R-:W-:Y:S05]  /*a2a0*/  @P0 BRA `(.L_x_125) ;  /* 0x0000000000280947 */ /* 0x000fea0003800000 */
[----:B------:R-:W1:Y:S01]  /*a2b0*/  LDCU.64 UR6, c[0x0][0x348] ;  /* 0x00006900ff0677ac */ /* 0x000e620008000a00 */
[----:B------:R-:W-:Y:S02]  /*a2c0*/  UIADD3 UR9, UPT, UPT, UR53, UR39, URZ ;  /* 0x0000002735097290 */ /* 0x000fe4000fffe0ff */
[----:B------:R-:W-:Y:S01]  /*a2d0*/  UIADD3 UR8, UPT, UPT, UR44, 0x4400, URZ ;  /* 0x000044002c087890 */ /* 0x000fe2000fffe0ff */
[----:B------:R-:W-:Y:S01]  /*a2e0*/  UMOV UR10, UR50 ;  /* 0x00000032000a7c82 */ /* 0x000fe20008000000 */
[----:B------:R-:W-:Y:S01]  /*a2f0*/  UMOV UR11, UR52 ;  /* 0x00000034000b7c82 */ /* 0x000fe20008000000 */
[----:B-1----:R-:W-:Y:S04]  /*a300*/  UIADD3 UR4, UP0, UPT, UR6, 0xa80, URZ ;  /* 0x00000a8006047890 */ /* 0x002fe8000ff1e0ff */
[----:B------:R-:W-:Y:S09]  /*a310*/  UIADD3.X UR5, UPT, UPT, URZ, UR7, URZ, UP0, !UPT ;  /* 0x00000007ff057290 */ /* 0x000ff200087fe4ff */
[----:B------:R1:W-:Y:S01]  /*a320*/  UTMASTG.3D [UR8], [UR4] ;  /* 0x00000008040073b5 */ /* 0x0003e20008010000 */
[----:B------:R0:W-:Y:S01]  /*a330*/  UTMACMDFLUSH ;  /* 0x00000000000079b7 */ /* 0x0001e20000000000 */
[----:B-1----:R-:W-:Y:S04]  /*a340*/  DEPBAR.LE SB0, 0x1 ;  /* 0x000080400000791a */ /* 0x002fe80000000000 */
.L_x_125:
[----:B------:R-:W-:Y:S05]  /*a350*/  BSYNC.RECONVERGENT B0 ;  /* 0x0000000000007941 */ /* 0x000fea0003800200 */
.L_x_124:
[----:B------:R-:W-:Y:S01]  /*a360*/  BAR.SYNC.DEFER_BLOCKING 0x1, 0x80 ;  /* 0x0042000000007b1d */ /* 0x000fe20000010000 */
[----:B------:R-:W-:Y:S02]  /*a370*/  UIADD3 UR5, UPT, UPT, UR47, 0x1, URZ ;  /* 0x000000012f057890 */ /* 0x000fe4000fffe0ff */
[----:B------:R-:W-:Y:S02]  /*a380*/  UISETP.NE.AND UP0, UPT, UR38, URZ, UPT ;  /* 0x000000ff2600728c */ /* 0x000fe4000bf05270 */
[----:B------:R-:W-:Y:S04]  /*a390*/  UISETP.NE.AND UP1, UPT, UR5, 0x4, UPT ;  /* 0x000000040500788c */ /* 0x000fe8000bf25270 */
[----:B------:R-:W-:Y:S01]  /*a3a0*/  USEL UR46, UR5, URZ, UP1 ;  /* 0x000000ff052e7287 */ /* 0x000fe20008800000 */
[----:B------:R1:W-:Y:S01]  /*a3b0*/  @P6 SYNCS.ARRIVE.TRANS64.RED.A1T0 RZ, [R0+URZ], RZ ;  /* 0x000000ff00ff69a7 */ /* 0x0003e200081004ff */
[----:B------:R-:W-:Y:S01]  /*a3c0*/  UMOV UR4, 0x40 ;  /* 0x0000004000047882 */ /* 0x000fe20000000000 */
[----:B------:R-:W-:Y:S01]  /*a3d0*/  BSSY B1, `(.L_x_126) ;  /* 0x0000021000017945 */ /* 0x000fe20003800000 */
[----:B------:R-:W-:Y:S01]  /*a3e0*/  USEL UR39, UR4, 0x80, !UP0 ;  /* 0x0000008004277887 */ /* 0x000fe2000c000000 */
[----:B------:R-:W4:Y:S02]  /*a3f0*/  @P6 SYNCS.PHASECHK.TRANS64.TRYWAIT P0, [R95+URZ+0x20], R70 ;  /* 0x000020465f0065a7 */ /* 0x000f2400080011ff */
[----:B----4-:R-:W-:Y:S01]  /*a400*/  @P6 SEL R79, RZ, 0x1, !P0 ;  /* 0x00000001ff4f6807 */ /* 0x010fe20004000000 */
[----:B-1----:R-:W-:Y:S08]  /*a410*/  @!P6 BRA `(.L_x_127) ;  /* 0x000000000070e947 */ /* 0x002ff00003800000 */
        /* <DEDUP_REMOVED lines=9> */
[----:B------:R-:W-:Y:S04]  /*a4b0*/  SHF.L.U32 R6, R149, 0x1f, RZ ;  /* 0x0000001f95067819 */ /* 0x000fe800000006ff */
[----:B------:R-:W1:Y:S02]  /*a4c0*/  SYNCS.PHASECHK.TRANS64.TRYWAIT P0, [R95+URZ+0x20], R6 ;  /* 0x000020065f0075a7 */ /* 0x000e6400080011ff */
[----:B-1----:R-:W-:Y:S05]  /*a4d0*/  @!P0 BRA `(.L_x_130) ;  /* 0x0000003400548947 */ /* 0x002fea0003800000 */
.L_x_129:
[----:B------:R-:W-:Y:S05]  /*a4e0*/  BSYNC B0 ;  /* 0x0000000000007941 */ /* 0x000fea0003800000 */
.L_x_128:
[----:B------:R-:W-:Y:S01]  /*a4f0*/  ISETP.NE.AND P0, PT, R93, RZ, PT ;  /* 0x000000ff5d00720c */ /* 0x000fe20003f05270 */
[----:B------:R-:W-:Y:S11]  /*a500*/  VIADD R77, R77, 0x1 ;  /* 0x000000014d4d7836 */ /* 0x000ff60000000000 */
[----:B------:R-:W-:Y:S01]  /*a510*/  @!UPT UIADD3 URZ, UPT, UPT, URZ, URZ, URZ ;  /* 0x000000fffffff290 */ /* 0x000fe2000fffe0ff */
[----:B------:R4:W2:Y:S01]  /*a520*/  @P0 LDS.128 R84, [R4+UR44+0x400] ;  /* 0x0004002c04540984 */ /* 0x0008a20008000c00 */
[--C-:B------:R-:W-:Y:S01]  /*a530*/  @P0 IMAD.IADD R7, R92, 0x1, R3.reuse ;  /* 0x000000015c070824 */ /* 0x100fe200078e0203 */
[C---:B-1----:R-:W-:Y:S01]  /*a540*/  @P0 IADD3 R6, PT, PT, R94.reuse, R5, RZ ;  /* 0x000000055e060210 */ /* 0x042fe20007ffe0ff */
[C---:B------:R-:W-:Y:S01]  /*a550*/  @P0 IMAD.IADD R8, R94.reuse, 0x1, R3 ;  /* 0x000000015e080824 */ /* 0x040fe200078e0203 */
[----:B------:R4:W1:Y:S02]  /*a560*/  @P0 LDS.128 R80, [R0+0x400] ;  /* 0x0004000000500984 */ /* 0x0008640000000c00 */
[----:B------:R-:W-:Y:S02]  /*a570*/  @P0 IADD3 R9, PT, PT, R94, R7, RZ ;  /* 0x000000075e090210 */ /* 0x000fe40007ffe0ff */
[----:B------:R4:W1:Y:S04]  /*a580*/  @P0 LDS.128 R88, [R5+0x400] ;  /* 0x0004000005580984 */ /* 0x0008680000000c00 */
[----:B------:R4:W1:Y:S04]  /*a590*/  @P0 LDS.128 R96, [R6+0x400] ;  /* 0x0004000006600984 */ /* 0x0008680000000c00 */
[----:B------:R4:W1:Y:S04]  /*a5a0*/  @P0 LDS.128 R104, [R3+0x400] ;  /* 0x0004000003680984 */ /* 0x0008680000000c00 */
[----:B------:R4:W1:Y:S04]  /*a5b0*/  @P0 LDS.128 R112, [R8+0x400] ;  /* 0x0004000008700984 */ /* 0x0008680000000c00 */
[----:B------:R4:W1:Y:S04]  /*a5c0*/  @P0 LDS.128 R120, [R7+0x400] ;  /* 0x0004000007780984 */ /* 0x0008680000000c00 */
[----:B------:R4:W1:Y:S02]  /*a5d0*/  @P0 LDS.128 R128, [R9+0x400] ;  /* 0x0004000009800984 */ /* 0x0008640000000c00 */
.L_x_127:
[----:B------:R-:W-:Y:S05]  /*a5e0*/  BSYNC B1 ;  /* 0x0000000000017941 */ /* 0x000fea0003800000 */
.L_x_126:
        /* <DEDUP_REMOVED lines=21> */
.L_x_131:
[----:B--2---:R-:W-:Y:S01]  /*a740*/  SHF.L.U32 R70, R84, 0x10, RZ ;  /* 0x0000001054467819 */ /* 0x004fe200000006ff */
[----:B------:R-:W-:Y:S05]  /*a750*/  WARPSYNC.ALL ;  /* 0x0000000000007948 */ /* 0x000fea0003800000 */
[----:B------:R-:W-:Y:S01]  /*a760*/  R2UR UR4, R16 ;  /* 0x00000000100472ca */ /* 0x000fe200000e0000 */
[----:B------:R-:W-:Y:S01]  /*a770*/  BSSY.RECONVERGENT B0, `(.L_x_132) ;  /* 0x0000103000007945 */ /* 0x000fe20003800200 */
[----:B---3--:R-:W-:Y:S02]  /*a780*/  LOP3.LUT R72, R87, 0xffff0000, RZ, 0xc0, !PT ;  /* 0xffff000057487812 */ /* 0x008fe400078ec0ff */
[----:B------:R-:W-:Y:S02]  /*a790*/  ISETP.NE.AND P6, PT, R157, RZ, PT ;  /* 0x000000ff9d00720c */ /* 0x000fe40003fc5270 */
[----:B------:R-:W-:Y:S07]  /*a7a0*/  ISETP.NE.AND P0, PT, R152, RZ, PT ;  /* 0x000000ff9800720c */ /* 0x000fee0003f05270 */
[----:B------:R-:W2:Y:S02]  /*a7b0*/  LDTM.x64 R4, tmem[UR4] ;  /* 0x00000004000479ee */ /* 0x000ea40008340000 */
[----:B--2---:R-:W-:Y:S01]  /*a7c0*/  FMUL R0, R68, R4 ;  /* 0x0000000444007220 */ /* 0x004fe20000400000 */
[----:B------:R-:W-:Y:S01]  /*a7d0*/  LOP3.LUT R4, R84, 0xffff0000, RZ, 0xc0, !PT ;  /* 0xffff000054047812 */ /* 0x000fe200078ec0ff */
[C---:B------:R-:W-:Y:S01]  /*a7e0*/  FMUL R3, R68.reuse, R5 ;  /* 0x0000000544037220 */ /* 0x040fe20000400000 */
[----:B------:R-:W-:Y:S01]  /*a7f0*/  SHF.L.U32 R5, R85, 0x10, RZ ;  /* 0x0000001055057819 */ /* 0x000fe200000006ff */
[----:B------:R-:W-:Y:S01]  /*a800*/  FFMA R0, R71, R70, R0 ;  /* 0x0000004647007223 */ /* 0x000fe20000000000 */
[----:B------:R-:W-:Y:S01]  /*a810*/  LOP3.LUT R70, R85, 0xffff0000, RZ, 0xc0, !PT ;  /* 0xffff000055467812 */ /* 0x000fe200078ec0ff */
[C---:B------:R-:W-:Y:S01]  /*a820*/  FMUL R6, R68.reuse, R6 ;  /* 0x0000000644067220 */ /* 0x040fe20000400000 */
[C---:B------:R-:W-:Y:S01]  /*a830*/  FFMA R3, R71.reuse, R4, R3 ;  /* 0x0000000447037223 */ /* 0x040fe20000000003 */
[C---:B------:R-:W-:Y:S01]  /*a840*/  FMUL R7, R68.reuse, R7 ;  /* 0x0000000744077220 */ /* 0x040fe20000400000 */
[----:B------:R-:W-:Y:S01]  /*a850*/  FMUL R4, R68, R8 ;  /* 0x0000000844047220 */ /* 0x000fe20000400000 */
[C---:B------:R-:W-:Y:S01]  /*a860*/  LOP3.LUT R8, R86.reuse, 0xffff0000, RZ, 0xc0, !PT ;  /* 0xffff000056087812 */ /* 0x040fe200078ec0ff */
[C---:B------:R-:W-:Y:S01]  /*a870*/  FFMA R6, R71.reuse, R5, R6 ;  /* 0x0000000547067223 */ /* 0x040fe20000000006 */
[----:B------:R-:W-:Y:S01]  /*a880*/  SHF.L.U32 R5, R86, 0x10, RZ ;  /* 0x0000001056057819 */ /* 0x000fe200000006ff */
[----:B------:R-:W-:Y:S01]  /*a890*/  FFMA R7, R71, R70, R7 ;  /* 0x0000004647077223 */ /* 0x000fe20000000007 */
[----:B------:R-:W-:Y:S01]  /*a8a0*/  F2FP.BF16.F32.PACK_AB R100, R3, R0 ;  /* 0x000000000364723e */ /* 0x000fe200000010ff */
[----:B------:R-:W-:Y:S01]  /*a8b0*/  FMUL R0, R68, R9 ;  /* 0x0000000944007220 */ /* 0x000fe20000400000 */
[----:B------:R-:W-:Y:S01]  /*a8c0*/  SHF.L.U32 R70, R87, 0x10, RZ ;  /* 0x0000001057467819 */ /* 0x000fe200000006ff */
[----:B------:R-:W-:Y:S01]  /*a8d0*/  FFMA R4, R71, R5, R4 ;  /* 0x0000000547047223 */ /* 0x000fe20000000004 */
[----:B------:R-:W-:Y:S01]  /*a8e0*/  F2FP.BF16.F32.PACK_AB R101, R7, R6 ;  /* 0x000000060765723e */ /* 0x000fe200000010ff */
[C---:B------:R-:W-:Y:S01]  /*a8f0*/  FFMA R0, R71.reuse, R8, R0 ;  /* 0x0000000847007223 */ /* 0x040fe20000000000 */
[----:B-1----:R-:W-:Y:S01]  /*a900*/  SHF.L.U32 R8, R80, 0x10, RZ ;  /* 0x0000001050087819 */ /* 0x002fe200000006ff */
[----:B------:R-:W-:Y:S01]  /*a910*/  FMUL R3, R68, R10 ;  /* 0x0000000a44037220 */ /* 0x000fe20000400000 */
[----:B------:R-:W-:Y:S01]  /*a920*/  LOP3.LUT R10, R80, 0xffff0000, RZ, 0xc0, !PT ;  /* 0xffff0000500a7812 */ /* 0x000fe200078ec0ff */
[----:B------:R-:W-:Y:S01]  /*a930*/  FMUL R5, R68, R11 ;  /* 0x0000000b44057220 */ /* 0x000fe20000400000 */
[----:B------:R-:W-:Y:S01]  /*a940*/  F2FP.BF16.F32.PACK_AB R102, R0, R4 ;  /* 0x000000040066723e */ /* 0x000fe200000010ff */
[C---:B------:R-:W-:Y:S01]  /*a950*/  FMUL R6, R68.reuse, R12 ;  /* 0x0000000c44067220 */ /* 0x040fe20000400000 */
[C---:B------:R-:W-:Y:S01]  /*a960*/  FMUL R7, R68.reuse, R13 ;  /* 0x0000000d44077220 */ /* 0x040fe20000400000 */
[----:B------:R-:W-:Y:S01]  /*a970*/  FFMA R3, R71, R70, R3 ;  /* 0x0000004647037223 */ /* 0x000fe20000000003 */
[----:B------:R-:W-:Y:S01]  /*a980*/  SHF.L.U32 R70, R81, 0x10, RZ ;  /* 0x0000001051467819 */ /* 0x000fe200000006ff */
[C---:B------:R-:W-:Y:S01]  /*a990*/  FFMA R5, R71.reuse, R72, R5 ;  /* 0x0000004847057223 */ /* 0x040fe20000000005 */
[C---:B------:R-:W-:Y:S01]  /*a9a0*/  FFMA R6, R71.reuse, R8, R6 ;  /* 0x0000000847067223 */ /* 0x040fe20000000006 */
[C---:B------:R-:W-:Y:S01]  /*a9b0*/  FMUL R0, R68.reuse, R14 ;  /* 0x0000000e44007220 */ /* 0x040fe20000400000 */
[----:B------:R-:W-:Y:S01]  /*a9c0*/  FFMA R7, R71, R10, R7 ;  /* 0x0000000a47077223 */ /* 0x000fe20000000007 */
[C---:B------:R-:W-:Y:S01]  /*a9d0*/  FMUL R14, R68.reuse, R24 ;  /* 0x00000018440e7220 */ /* 0x040fe20000400000 */
[----:B------:R-:W-:Y:S01]  /*a9e0*/  F2FP.BF16.F32.PACK_AB R103, R5, R3 ;  /* 0x000000030567723e */ /* 0x000fe200000010ff */
[C---:B------:R-:W-:Y:S01]  /*a9f0*/  FMUL R24, R68.reuse, R34 ;  /* 0x0000002244187220 */ /* 0x040fe20000400000 */
[C---:B------:R-:W-:Y:S01]  /*aa00*/  FMUL R34, R68.reuse, R44 ;  /* 0x0000002c44227220 */ /* 0x040fe20000400000 */
[C---:B------:R-:W-:Y:S01]  /*aa10*/  FMUL R44, R68.reuse, R54 ;  /* 0x00000036442c7220 */ /* 0x040fe20000400000 */
[C---:B------:R-:W-:Y:S01]  /*aa20*/  FMUL R54, R68.reuse, R64 ;  /* 0x0000004044367220 */ /* 0x040fe20000400000 */
[----:B------:R-:W-:Y:S01]  /*aa30*/  F2FP.BF16.F32.PACK_AB R64, R7, R6 ;  /* 0x000000060740723e */ /* 0x000fe200000010ff */
[----:B------:R-:W-:Y:S01]  /*aa40*/  STS.128 [R164+UR44+0x8400], R100 ;  /* 0x00840064a4007988 */ /* 0x000fe20008000c2c */
[----:B------:R-:W-:Y:S01]  /*aa50*/  LOP3.LUT R6, R81, 0xffff0000, RZ, 0xc0, !PT ;  /* 0xffff000051067812 */ /* 0x000fe200078ec0ff */
[----:B------:R-:W-:Y:S01]  /*aa60*/  FMUL R3, R68, R15 ;  /* 0x0000000f44037220 */ /* 0x000fe20000400000 */
[----:B------:R-:W-:Y:S01]  /*aa70*/  SHF.L.U32 R7, R82, 0x10, RZ ;  /* 0x0000001052077819 */ /* 0x000fe200000006ff */
[C---:B------:R-:W-:Y:S01]  /*aa80*/  FMUL R8, R68.reuse, R18 ;  /* 0x0000001244087220 */ /* 0x040fe20000400000 */
[C---:B------:R-:W-:Y:S01]  /*aa90*/  FFMA R0, R71.reuse, R70, R0 ;  /* 0x0000004647007223 */ /* 0x040fe20000000000 */
[C---:B------:R-:W-:Y:S01]  /*aaa0*/  FMUL R9, R68.reuse, R19 ;  /* 0x0000001344097220 */ /* 0x040fe20000400000 */
[----:B------:R-:W-:Y:S01]  /*aab0*/  FMUL R18, R68, R28 ;  /* 0x0000001c44127220 */ /* 0x000fe20000400000 */
[----:B------:R-:W-:Y:S01]  /*aac0*/  FFMA R3, R71, R6, R3 ;  /* 0x0000000647037223 */ /* 0x000fe20000000003 */
[----:B------:R-:W-:Y:S01]  /*aad0*/  LOP3.LUT R6, R88, 0xffff0000, RZ, 0xc0, !PT ;  /* 0xffff000058067812 */ /* 0x000fe200078ec0ff */
[C---:B------:R-:W-:Y:S01]  /*aae0*/  FMUL R10, R68.reuse, R20 ;  /* 0x00000014440a7220 */ /* 0x040fe20000400000 */
        /* <DEDUP_REMOVED lines=10> */
[----:B------:R-:W-:Y:S01]  /*ab90*/  FMUL R48, R68, R58 ;  /* 0x0000003a44307220 */ /* 0x000fe20000400000 */
[----:B------:R-:W-:Y:S01]  /*aba0*/  LOP3.LUT R58, R82, 0xffff0000, RZ, 0xc0, !PT ;  /* 0xffff0000523a7812 */ /* 0x000fe200078ec0ff */
[C---:B------:R-:W-:Y:S01]  /*abb0*/  FMUL R4, R68.reuse, R16 ;  /* 0x0000001044047220 */ /* 0x040fe20000400000 */
[C---:B------:R-:W-:Y:S01]  /*abc0*/  FMUL R40, R68.reuse, R50 ;  /* 0x0000003244287220 */ /* 0x040fe20000400000 */
[C---:B------:R-:W-:Y:S01]  /*abd0*/  FMUL R45, R68.reuse, R55 ;  /* 0x00000037442d7220 */ /* 0x040fe20000400000 */
[C---:B------:R-:W-:Y:S01]  /*abe0*/  FMUL R49, R68.reuse, R59 ;  /* 0x0000003b44317220 */ /* 0x040fe20000400000 */
[----:B------:R-:W-:Y:S01]  /*abf0*/  SHF.L.U32 R59, R83, 0x10, RZ ;  /* 0x00000010533b7819 */ /* 0x000fe200000006ff */
[C---:B------:R-:W-:Y:S01]  /*ac00*/  FMUL R55, R68.reuse, R65 ;  /* 0x0000004144377220 */ /* 0x040fe20000400000 */
[----:B------:R-:W-:Y:S01]  /*ac10*/  F2FP.BF16.F32.PACK_AB R65, R3, R0 ;  /* 0x000000000341723e */ /* 0x000fe200000010ff */
[----:B------:R-:W-:Y:S01]  /*ac20*/  FMUL R5, R68, R17 ;  /* 0x0000001144057220 */ /* 0x000fe20000400000 */
[----:B------:R-:W-:Y:S01]  /*ac30*/  SHF.L.U32 R0, R88, 0x10, RZ ;  /* 0x0000001058007819 */ /* 0x000fe200000006ff */
[C---:B------:R-:W-:Y:S01]  /*ac40*/  FMUL R50, R68.reuse, R60 ;  /* 0x0000003c44327220 */ /* 0x040fe20000400000 */
[----:B------:R-:W-:Y:S01]  /*ac50*/  LOP3.LUT R60, R83, 0xffff0000, RZ, 0xc0, !PT ;  /* 0xffff0000533c7812 */ /* 0x000fe200078ec0ff */
[----:B------:R-:W-:Y:S01]  /*ac60*/  FFMA R4, R71, R7, R4 ;  /* 0x0000000747047223 */ /* 0x000fe20000000004 */
[----:B------:R-:W-:Y:S01]  /*ac70*/  SHF.L.U32 R3, R89, 0x10, RZ ;  /* 0x0000001059037819 */ /* 0x000fe200000006ff */
[C---:B------:R-:W-:Y:S01]  /*ac80*/  FFMA R5, R71.reuse, R58, R5 ;  /* 0x0000003a47057223 */ /* 0x040fe20000000005 */
[C---:B------:R-:W-:Y:S01]  /*ac90*/  FFMA R8, R71.reuse, R59, R8 ;  /* 0x0000003b47087223 */ /* 0x040fe20000000008 */
[C---:B------:R-:W-:Y:S01]  /*aca0*/  FFMA R9, R71.reuse, R60, R9 ;  /* 0x0000003c47097223 */ /* 0x040fe20000000009 */
[----:B------:R-:W-:Y:S01]  /*acb0*/  FFMA R10, R71, R0, R10 ;  /* 0x00000000470a7223 */ /* 0x000fe2000000000a */
[----:B------:R-:W-:Y:S01]  /*acc0*/  LOP3.LUT R0, R89, 0xffff0000, RZ, 0xc0, !PT ;  /* 0xffff000059007812 */ /* 0x000fe200078ec0ff */
[C---:B------:R-:W-:Y:S01]  /*acd0*/  FMUL R11, R68.reuse, R21 ;  /* 0x00000015440b7220 */ /* 0x040fe20000400000 */
[C---:B------:R-:W-:Y:S01]  /*ace0*/  FMUL R12, R68.reuse, R22 ;  /* 0x00000016440c7220 */ /* 0x040fe20000400000 */
[C---:B------:R-:W-:Y:S01]  /*acf0*/  FMUL R13, R68.reuse, R23 ;  /* 0x00000017440d7220 */ /* 0x040fe20000400000 */
[C---:B------:R-:W-:Y:S01]  /*ad00*/  FMUL R16, R68.reuse, R26 ;  /* 0x0000001a44107220 */ /* 0x040fe20000400000 */
[C---:B------:R-:W-:Y:S01]  /*ad10*/  FMUL R26, R68.reuse, R36 ;  /* 0x00000024441a7220 */ /* 0x040fe20000400000 */
[----:B------:R-:W-:Y:S01]  /*ad20*/  FFMA R11, R71, R6, R11 ;  /* 0x00000006470b7223 */ /* 0x000fe2000000000b */
[----:B------:R-:W-:Y:S01]  /*ad30*/  LOP3.LUT R6, R99, 0xffff0000, RZ, 0xc0, !PT ;  /* 0xffff000063067812 */ /* 0x000fe200078ec0ff */
[----:B------:R-:W-:Y:S01]  /*ad40*/  FMUL R36, R68, R46 ;  /* 0x0000002e44247220 */ /* 0x000fe20000400000 */
[----:B------:R-:W-:Y:S01]  /*ad50*/  FFMA R12, R71, R3, R12 ;  /* 0x00000003470c7223 */ /* 0x000fe2000000000c */
[----:B------:R-:W-:Y:S01]  /*ad60*/  SHF.L.U32 R3, R90, 0x10, RZ ;  /* 0x000000105a037819 */ /* 0x000fe200000006ff */
[C---:B------:R-:W-:Y:S01]  /*ad70*/  FMUL R46, R68.reuse, R56 ;  /* 0x00000038442e7220 */ /* 0x040fe20000400000 */
[----:B------:R-:W-:Y:S01]  /*ad80*/  FMUL R56, R68, R66 ;  /* 0x0000004244387220 */ /* 0x000fe20000400000 */
[----:B------:R-:W-:Y:S01]  /*ad90*/  F2FP.BF16.F32.PACK_AB R66, R5, R4 ;  /* 0x000000040542723e */ /* 0x000fe200000010ff */
[C---:B------:R-:W-:Y:S01]  /*ada0*/  FFMA R13, R71.reuse, R0, R13 ;  /* 0x00000000470d7223 */ /* 0x040fe2000000000d */
[----:B------:R-:W-:Y:S01]  /*adb0*/  LOP3.LUT R0, R90, 0xffff0000, RZ, 0xc0, !PT ;  /* 0xffff00005a007812 */ /* 0x000fe200078ec0ff */
[----:B------:R-:W-:Y:S01]  /*adc0*/  FFMA R14, R71, R3, R14 ;  /* 0x00000003470e7223 */ /* 0x000fe2000000000e */
[C---:B------:R-:W-:Y:S01]  /*add0*/  SHF.L.U32 R5, R91.reuse, 0x10, RZ ;  /* 0x000000105b057819 */ /* 0x040fe200000006ff */
[----:B------:R-:W-:Y:S01]  /*ade0*/  FMUL R17, R68, R27 ;  /* 0x0000001b44117220 */ /* 0x000fe20000400000 */
[----:B------:R-:W-:Y:S01]  /*adf0*/  LOP3.LUT R4, R91, 0xffff0000, RZ, 0xc0, !PT ;  /* 0xffff00005b047812 */ /* 0x000fe200078ec0ff */
[C---:B------:R-:W-:Y:S01]  /*ae00*/  FFMA R15, R71.reuse, R0, R15 ;  /* 0x00000000470f7223 */ /* 0x040fe2000000000f */
[C---:B------:R-:W-:Y:S01]  /*ae10*/  SHF.L.U32 R0, R96.reuse, 0x10, RZ ;  /* 0x0000001060007819 */ /* 0x040fe200000006ff */
[----:B------:R-:W-:Y:S01]  /*ae20*/  FFMA R16, R71, R5, R16 ;  /* 0x0000000547107223 */ /* 0x000fe20000000010 */
[----:B------:R-:W-:Y:S01]  /*ae30*/  SHF.L.U32 R3, R97, 0x10, RZ ;  /* 0x0000001061037819 */ /* 0x000fe200000006ff */
[----:B------:R-:W-:Y:S01]  /*ae40*/  FFMA R17, R71, R4, R17 ;  /* 0x0000000447117223 */ /* 0x000fe20000000011 */
[----:B------:R-:W-:Y:S01]  /*ae50*/  LOP3.LUT R4, R96, 0xffff0000, RZ, 0xc0, !PT ;  /* 0xffff000060047812 */ /* 0x000fe200078ec0ff */
[C---:B------:R-:W-:Y:S01]  /*ae60*/  FMUL R27, R68.reuse, R37 ;  /* 0x00000025441b7220 */ /* 0x040fe20000400000 */
[----:B------:R-:W-:Y:S01]  /*ae70*/  SHF.L.U32 R5, R99, 0x10, RZ ;  /* 0x0000001063057819 */ /* 0x000fe200000006ff */
[C---:B------:R-:W-:Y:S01]  /*ae80*/  FMUL R37, R68.reuse, R47 ;  /* 0x0000002f44257220 */ /* 0x040fe20000400000 */
[C---:B------:R-:W-:Y:S01]  /*ae90*/  FMUL R47, R68.reuse, R57 ;  /* 0x00000039442f7220 */ /* 0x040fe20000400000 */
[----:B------:R-:W-:Y:S01]  /*aea0*/  FMUL R57, R68, R67 ;  /* 0x0000004344397220 */ /* 0x000fe20000400000 */
[----:B------:R-:W-:Y:S01]  /*aeb0*/  F2FP.BF16.F32.PACK_AB R67, R9, R8 ;  /* 0x000000080943723e */ /* 0x000fe200000010ff */
[----:B------:R-:W-:Y:S01]  /*aec0*/  FFMA R18, R71, R0, R18 ;  /* 0x0000000047127223 */ /* 0x000fe20000000012 */
[----:B------:R-:W-:Y:S01]  /*aed0*/  LOP3.LUT R0, R97, 0xffff0000, RZ, 0xc0, !PT ;  /* 0xffff000061007812 */ /* 0x000fe200078ec0ff */
[C---:B------:R-:W-:Y:S01]  /*aee0*/  FFMA R19, R71.reuse, R4, R19 ;  /* 0x0000000447137223 */ /* 0x040fe20000000013 */
[C---:B------:R-:W-:Y:S01]  /*aef0*/  LOP3.LUT R4, R98.reuse, 0xffff0000, RZ, 0xc0, !PT ;  /* 0xffff000062047812 */ /* 0x040fe200078ec0ff */
[----:B------:R-:W-:Y:S01]  /*af00*/  FFMA R20, R71, R3, R20 ;  /* 0x0000000347147223 */ /* 0x000fe20000000014 */
[----:B------:R-:W-:Y:S01]  /*af10*/  SHF.L.U32 R3, R98, 0x10, RZ ;  /* 0x0000001062037819 */ /* 0x000fe200000006ff */
[C---:B------:R-:W-:Y:S01]  /*af20*/  FMUL R21, R68.reuse, R31 ;  /* 0x0000001f44157220 */ /* 0x040fe20000400000 */
[----:B------:R-:W-:Y:S01]  /*af30*/  F2FP.BF16.F32.PACK_AB R8, R11, R10 ;  /* 0x0000000a0b08723e */ /* 0x000fe200000010ff */
[C---:B------:R-:W-:Y:S01]  /*af40*/  FMUL R22, R68.reuse, R32 ;  /* 0x0000002044167220 */ /* 0x040fe20000400000 */
[----:B------:R-:W-:Y:S01]  /*af50*/  F2FP.BF16.F32.PACK_AB R9, R13, R12 ;  /* 0x0000000c0d09723e */ /* 0x000fe200000010ff */
[----:B------:R-:W-:Y:S01]  /*af60*/  STS.128 [R163+0x8400], R64 ;  /* 0x00840040a3007388 */ /* 0x000fe20000000c00 */
[----:B------:R-:W-:Y:S01]  /*af70*/  F2FP.BF16.F32.PACK_AB R10, R15, R14 ;  /* 0x0000000e0f0a723e */ /* 0x000fe200000010ff */
[----:B------:R-:W-:Y:S01]  /*af80*/  FMUL R23, R68, R33 ;  /* 0x0000002144177220 */ /* 0x000fe20000400000 */
[----:B------:R-:W-:Y:S01]  /*af90*/  F2FP.BF16.F32.PACK_AB R11, R17, R16 ;  /* 0x00000010110b723e */ /* 0x000fe200000010ff */
[----:B------:R-:W-:Y:S01]  /*afa0*/  FFMA R21, R71, R0, R21 ;  /* 0x0000000047157223 */ /* 0x000fe20000000015 */
[----:B------:R-:W-:Y:S01]  /*afb0*/  F2FP.BF16.F32.PACK_AB R12, R19, R18 ;  /* 0x00000012130c723e */ /* 0x000fe200000010ff */
[C---:B------:R-:W-:Y:S01]  /*afc0*/  FFMA R22, R71.reuse, R3, R22 ;  /* 0x0000000347167223 */ /* 0x040fe20000000016 */
[C---:B------:R-:W-:Y:S01]  /*afd0*/  SHF.L.U32 R0, R104.reuse, 0x10, RZ ;  /* 0x0000001068007819 */ /* 0x040fe200000006ff */
[----:B------:R-:W-:Y:S01]  /*afe0*/  FFMA R23, R71, R4, R23 ;  /* 0x0000000447177223 */ /* 0x000fe20000000017 */
[----:B------:R-:W-:Y:S01]  /*aff0*/  F2FP.BF16.F32.PACK_AB R13, R21, R20 ;  /* 0x00000014150d723e */ /* 0x000fe200000010ff */
[C---:B------:R-:W-:Y:S01]  /*b000*/  FFMA R24, R71.reuse, R5, R24 ;  /* 0x0000000547187223 */ /* 0x040fe20000000018 */
[----:B------:R-:W-:Y:S01]  /*b010*/  LOP3.LUT R4, R104, 0xffff0000, RZ, 0xc0, !PT ;  /* 0xffff000068047812 */ /* 0x000fe200078ec0ff */
[----:B------:R-:W-:Y:S01]  /*b020*/  FFMA R25, R71, R6, R25 ;  /* 0x0000000647197223 */ /* 0x000fe20000000019 */
[----:B------:R-:W-:Y:S01]  /*b030*/  F2FP.BF16.F32.PACK_AB R14, R23, R22 ;  /* 0x00000016170e723e */ /* 0x000fe200000010ff */
[----:B------:R1:W-:Y:S01]  /*b040*/  STS.128 [R162+0x8400], R8 ;  /* 0x00840008a2007388 */ /* 0x0003e20000000c00 */
[----:B------:R-:W-:Y:S01]  /*b050*/  SHF.L.U32 R3, R105, 0x10, RZ ;  /* 0x0000001069037819 */ /* 0x000fe200000006ff */
[----:B------:R-:W-:Y:S01]  /*b060*/  FFMA R26, R71, R0, R26 ;  /* 0x00000000471a7223 */ /* 0x000fe2000000001a */
[----:B------:R-:W-:Y:S01]  /*b070*/  F2FP.BF16.F32.PACK_AB R15, R25, R24 ;  /* 0x00000018190f723e */ /* 0x000fe200000010ff */
[----:B------:R-:W-:Y:S01]  /*b080*/  FFMA R27, R71, R4, R27 ;  /* 0x00000004471b7223 */ /* 0x000fe2000000001b */
[----:B------:R-:W-:Y:S01]  /*b090*/  LOP3.LUT R0, R105, 0xffff0000, RZ, 0xc0, !PT ;  /* 0xffff000069007812 */ /* 0x000fe200078ec0ff */
[C---:B------:R-:W-:Y:S01]  /*b0a0*/  FFMA R28, R71.reuse, R3, R28 ;  /* 0x00000003471c7223 */ /* 0x040fe2000000001c */
[C---:B------:R-:W-:Y:S01]  /*b0b0*/  SHF.L.U32 R3, R106.reuse, 0x10, RZ ;  /* 0x000000106a037819 */ /* 0x040fe200000006ff */
[----:B------:R2:W-:Y:S01]  /*b0c0*/  STS.128 [R161+0x8400], R12 ;  /* 0x0084000ca1007388 */ /* 0x0005e20000000c00 */
[----:B------:R-:W-:Y:S01]  /*b0d0*/  LOP3.LUT R4, R106, 0xffff0000, RZ, 0xc0, !PT ;  /* 0xffff00006a047812 */ /* 0x000fe200078ec0ff */
[----:B------:R-:W-:Y:S01]  /*b0e0*/  FFMA R29, R71, R0, R29 ;  /* 0x00000000471d7223 */ /* 0x000fe2000000001d */
[C---:B------:R-:W-:Y:S01]  /*b0f0*/  SHF.L.U32 R5, R107.reuse, 0x10, RZ ;  /* 0x000000106b057819 */ /* 0x040fe200000006ff */
[C---:B------:R-:W-:Y:S01]  /*b100*/  FMUL R31, R68.reuse, R41 ;  /* 0x00000029441f7220 */ /* 0x040fe20000400000 */
[----:B------:R-:W-:Y:S01]  /*b110*/  LOP3.LUT R6, R107, 0xffff0000, RZ, 0xc0, !PT ;  /* 0xffff00006b067812 */ /* 0x000fe200078ec0ff */
[----:B------:R-:W-:Y:S01]  /*b120*/  FMUL R32, R68, R42 ;  /* 0x0000002a44207220 */ /* 0x000fe20000400000 */
[----:B------:R-:W-:Y:S01]  /*b130*/  SHF.L.U32 R0, R112, 0x10, RZ ;  /* 0x0000001070007819 */ /* 0x000fe200000006ff */
[----:B------:R-:W-:Y:S01]  /*b140*/  FMUL R33, R68, R43 ;  /* 0x0000002b44217220 */ /* 0x000fe20000400000 */
[----:B------:R-:W-:Y:S01]  /*b150*/  LEA R16, R77, UR44, 0x3 ;  /* 0x0000002c4d107c11 */ /* 0x000fe2000f8e18ff */
[----:B------:R-:W-:Y:S01]  /*b160*/  FFMA R30, R71, R3, R30 ;  /* 0x00000003471e7223 */ /* 0x000fe2000000001e */
[----:B------:R-:W-:Y:S01]  /*b170*/  SHF.L.U32 R3, R113, 0x10, RZ ;  /* 0x0000001071037819 */ /* 0x000fe200000006ff */
[C---:B------:R-:W-:Y:S01]  /*b180*/  FFMA R31, R71.reuse, R4, R31 ;  /* 0x00000004471f7223 */ /* 0x040fe2000000001f */
[----:B------:R-:W-:Y:S01]  /*b190*/  LOP3.LUT R4, R112, 0xffff0000, RZ, 0xc0, !PT ;  /* 0xffff000070047812 */ /* 0x000fe200078ec0ff */
[----:B------:R-:W-:Y:S01]  /*b1a0*/  FFMA R32, R71, R5, R32 ;  /* 0x0000000547207223 */ /* 0x000fe20000000020 */
[----:B------:R-:W-:Y:S01]  /*b1b0*/  SHF.L.U32 R5, R115, 0x10, RZ ;  /* 0x0000001073057819 */ /* 0x000fe200000006ff */
[----:B------:R-:W-:Y:S01]  /*b1c0*/  FFMA R33, R71, R6, R33 ;  /* 0x0000000647217223 */ /* 0x000fe20000000021 */
[----:B------:R-:W-:Y:S01]  /*b1d0*/  LOP3.LUT R6, R131, 0xffff0000, RZ, 0xc0, !PT ;  /* 0xffff000083067812 */ /* 0x000fe200078ec0ff */
[----:B------:R-:W-:Y:S01]  /*b1e0*/  FFMA R34, R71, R0, R34 ;  /* 0x0000000047227223 */ /* 0x000fe20000000022 */
[----:B------:R-:W-:Y:S01]  /*b1f0*/  LOP3.LUT R0, R113, 0xffff0000, RZ, 0xc0, !PT ;  /* 0xffff000071007812 */ /* 0x000fe200078ec0ff */
[C---:B------:R-:W-:Y:S01]  /*b200*/  FFMA R35, R71.reuse, R4, R35 ;  /* 0x0000000447237223 */ /* 0x040fe20000000023 */
[----:B------:R-:W-:Y:S01]  /*b210*/  LOP3.LUT R4, R120, 0xffff0000, RZ, 0xc0, !PT ;  /* 0xffff000078047812 */ /* 0x000fe200078ec0ff */
[C---:B------:R-:W-:Y:S01]  /*b220*/  FFMA R36, R71.reuse, R3, R36 ;  /* 0x0000000347247223 */ /* 0x040fe20000000024 */
[C---:B------:R-:W-:Y:S01]  /*b230*/  SHF.L.U32 R3, R114.reuse, 0x10, RZ ;  /* 0x0000001072037819 */ /* 0x040fe200000006ff */
[----:B------:R-:W-:Y:S01]  /*b240*/  FFMA R37, R71, R0, R37 ;  /* 0x0000000047257223 */ /* 0x000fe20000000025 */
[----:B------:R-:W-:Y:S01]  /*b250*/  LOP3.LUT R0, R114, 0xffff0000, RZ, 0xc0, !PT ;  /* 0xffff000072007812 */ /* 0x000fe200078ec0ff */
[----:B------:R-:W-:Y:S01]  /*b260*/  FMUL R41, R68, R51 ;  /* 0x0000003344297220 */ /* 0x000fe20000400000 */
[----:B-1----:R-:W-:Y:S01]  /*b270*/  F2FP.BF16.F32.PACK_AB R8, R35, R34 ;  /* 0x000000222308723e */ /* 0x002fe200000010ff */
[C---:B------:R-:W-:Y:S01]  /*b280*/  FFMA R38, R71.reuse, R3, R38 ;  /* 0x0000000347267223 */ /* 0x040fe20000000026 */
[----:B------:R-:W-:Y:S01]  /*b290*/  SHF.L.U32 R3, R120, 0x10, RZ ;  /* 0x0000001078037819 */ /* 0x000fe200000006ff */
[----:B------:R-:W-:Y:S01]  /*b2a0*/  FFMA R39, R71, R0, R39 ;  /* 0x0000000047277223 */ /* 0x000fe20000000027 */
[----:B--2---:R-:W-:Y:S01]  /*b2b0*/  F2FP.BF16.F32.PACK_AB R12, R27, R26 ;  /* 0x0000001a1b0c723e */ /* 0x004fe200000010ff */
[----:B------:R-:W-:Y:S01]  /*b2c0*/  FFMA R40, R71, R5, R40 ;  /* 0x0000000547287223 */ /* 0x000fe20000000028 */
[----:B------:R-:W-:Y:S01]  /*b2d0*/  F2FP.BF16.F32.PACK_AB R13, R29, R28 ;  /* 0x0000001c1d0d723e */ /* 0x000fe200000010ff */
[C---:B------:R-:W-:Y:S01]  /*b2e0*/  FMUL R42, R68.reuse, R52 ;  /* 0x00000034442a7220 */ /* 0x040fe20000400000 */
[----:B------:R-:W-:Y:S01]  /*b2f0*/  F2FP.BF16.F32.PACK_AB R14, R31, R30 ;  /* 0x0000001e1f0e723e */ /* 0x000fe200000010ff */
[C---:B------:R-:W-:Y:S01]  /*b300*/  FMUL R43, R68.reuse, R53 ;  /* 0x00000035442b7220 */ /* 0x040fe20000400000 */
[----:B------:R-:W-:Y:S01]  /*b310*/  F2FP.BF16.F32.PACK_AB R15, R33, R32 ;  /* 0x00000020210f723e */ /* 0x000fe200000010ff */
[C---:B------:R-:W-:Y:S01]  /*b320*/  FMUL R51, R68.reuse, R61 ;  /* 0x0000003d44337220 */ /* 0x040fe20000400000 */
[----:B------:R-:W-:Y:S01]  /*b330*/  LOP3.LUT R0, R115, 0xffff0000, RZ, 0xc0, !PT ;  /* 0xffff000073007812 */ /* 0x000fe200078ec0ff */
[----:B------:R-:W-:Y:S01]  /*b340*/  FMUL R52, R68, R62 ;  /* 0x0000003e44347220 */ /* 0x000fe20000400000 */
[----:B------:R-:W-:Y:S01]  /*b350*/  SHF.L.U32 R5, R121, 0x10, RZ ;  /* 0x0000001079057819 */ /* 0x000fe200000006ff */
[----:B------:R1:W-:Y:S01]  /*b360*/  STS.128 [R147+0x8400], R12 ;  /* 0x0084000c93007388 */ /* 0x0003e20000000c00 */
[----:B------:R-:W-:Y:S01]  /*b370*/  F2FP.BF16.F32.PACK_AB R9, R37, R36 ;  /* 0x000000242509723e */ /* 0x000fe200000010ff */
[----:B------:R-:W-:Y:S01]  /*b380*/  FFMA R41, R71, R0, R41 ;  /* 0x0000000047297223 */ /* 0x000fe20000000029 */
[----:B------:R-:W-:Y:S01]  /*b390*/  LOP3.LUT R0, R121, 0xffff0000, RZ, 0xc0, !PT ;  /* 0xffff000079007812 */ /* 0x000fe200078ec0ff */
[C---:B------:R-:W-:Y:S01]  /*b3a0*/  FFMA R42, R71.reuse, R3, R42 ;  /* 0x00000003472a7223 */ /* 0x040fe2000000002a */
[C---:B------:R-:W-:Y:S01]  /*b3b0*/  SHF.L.U32 R3, R122.reuse, 0x10, RZ ;  /* 0x000000107a037819 */ /* 0x040fe200000006ff */
[----:B------:R-:W-:Y:S01]  /*b3c0*/  FFMA R43, R71, R4, R43 ;  /* 0x00000004472b7223 */ /* 0x000fe2000000002b */
[----:B------:R-:W-:Y:S01]  /*b3d0*/  LOP3.LUT R4, R123, 0xffff0000, RZ, 0xc0, !PT ;  /* 0xffff00007b047812 */ /* 0x000fe200078ec0ff */
[----:B------:R-:W-:Y:S01]  /*b3e0*/  FFMA R44, R71, R5, R44 ;  /* 0x00000005472c7223 */ /* 0x000fe2000000002c */
[----:B------:R-:W-:Y:S01]  /*b3f0*/  SHF.L.U32 R5, R123, 0x10, RZ ;  /* 0x000000107b057819 */ /* 0x000fe200000006ff */
[C---:B------:R-:W-:Y:S01]  /*b400*/  FFMA R45, R71.reuse, R0, R45 ;  /* 0x00000000472d7223 */ /* 0x040fe2000000002d */
[----:B------:R-:W-:Y:S01]  /*b410*/  LOP3.LUT R0, R122, 0xffff0000, RZ, 0xc0, !PT ;  /* 0xffff00007a007812 */ /* 0x000fe200078ec0ff */
[----:B------:R-:W-:Y:S01]  /*b420*/  FFMA R46, R71, R3, R46 ;  /* 0x00000003472e7223 */ /* 0x000fe2000000002e */
[----:B------:R-:W-:Y:S01]  /*b430*/  SHF.L.U32 R3, R129, 0x10, RZ ;  /* 0x0000001081037819 */ /* 0x000fe200000006ff */
[----:B------:R-:W-:Y:S01]  /*b440*/  FMUL R53, R68, R63 ;  /* 0x0000003f44357220 */ /* 0x000fe20000400000 */
        /* <DEDUP_REMOVED lines=8> */
[----:B------:R-:W-:Y:S01]  /*b4d0*/  LOP3.LUT R0, R129, 0xffff0000, RZ, 0xc0, !PT ;  /* 0xffff000081007812 */ /* 0x000fe200078ec0ff */
[----:B------:R2:W-:Y:S01]  /*b4e0*/  STS.128 [R160+0x8400], R8 ;  /* 0x00840008a0007388 */ /* 0x0005e20000000c00 */
[----:B------:R-:W-:Y:S01]  /*b4f0*/  SHF.L.U32 R5, R131, 0x10, RZ ;  /* 0x0000001083057819 */ /* 0x000fe200000006ff */
[C---:B------:R-:W-:Y:S01]  /*b500*/  FFMA R51, R71.reuse, R4, R51 ;  /* 0x0000000447337223 */ /* 0x040fe20000000033 */
[C---:B------:R-:W-:Y:S01]  /*b510*/  LOP3.LUT R4, R130.reuse, 0xffff0000, RZ, 0xc0, !PT ;  /* 0xffff000082047812 */ /* 0x040fe200078ec0ff */
[C---:B------:R-:W-:Y:S01]  /*b520*/  FFMA R52, R71.reuse, R3, R52 ;  /* 0x0000000347347223 */ /* 0x040fe20000000034 */
[----:B------:R-:W-:Y:S01]  /*b530*/  SHF.L.U32 R3, R130, 0x10, RZ ;  /* 0x0000001082037819 */ /* 0x000fe200000006ff */
[----:B------:R-:W-:Y:S01]  /*b540*/  FFMA R53, R71, R0, R53 ;  /* 0x0000000047357223 */ /* 0x000fe20000000035 */
[----:B-1----:R-:W-:Y:S02]  /*b550*/  F2FP.BF16.F32.PACK_AB R12, R43, R42 ;  /* 0x0000002a2b0c723e */ /* 0x002fe400000010ff */
[----:B------:R-:W-:Y:S01]  /*b560*/  F2FP.BF16.F32.PACK_AB R13, R45, R44 ;  /* 0x0000002c2d0d723e */ /* 0x000fe200000010ff */
[----:B------:R-:W-:Y:S01]  /*b570*/  FFMA R54, R71, R3, R54 ;  /* 0x0000000347367223 */ /* 0x000fe20000000036 */
[----:B------:R-:W-:Y:S01]  /*b580*/  F2FP.BF16.F32.PACK_AB R14, R47, R46 ;  /* 0x0000002e2f0e723e */ /* 0x000fe200000010ff */
[----:B------:R-:W-:Y:S01]  /*b590*/  FFMA R55, R71, R4, R55 ;  /* 0x0000000447377223 */ /* 0x000fe20000000037 */
[----:B------:R-:W-:Y:S01]  /*b5a0*/  F2FP.BF16.F32.PACK_AB R15, R49, R48 ;  /* 0x00000030310f723e */ /* 0x000fe200000010ff */
[C---:B------:R-:W-:Y:S01]  /*b5b0*/  FFMA R56, R71.reuse, R5, R56 ;  /* 0x0000000547387223 */ /* 0x040fe20000000038 */
[----:B------:R-:W-:Y:S01]  /*b5c0*/  FFMA R57, R71, R6, R57 ;  /* 0x0000000647397223 */ /* 0x000fe20000000039 */
[----:B------:R-:W-:Y:S02]  /*b5d0*/  F2FP.BF16.F32.PACK_AB R4, R51, R50 ;  /* 0x000000323304723e */ /* 0x000fe400000010ff */
        /* <DEDUP_REMOVED lines=14> */
[----:B-1----:R-:W1:Y:S01]  /*b6c0*/  FENCE.VIEW.ASYNC.S ;  /* 0x00000000000073c6 */ /* 0x002e620000000000 */
[----:B------:R-:W-:Y:S01]  /*b6d0*/  @P6 PRMT R0, R165, 0x654, R0 ;  /* 0x00000654a5006816 */ /* 0x000fe20000000000 */
[----:B-1----:R-:W-:Y:S06]  /*b6e0*/  BAR.SYNC.DEFER_BLOCKING 0x1, 0x80 ;  /* 0x0042000000007b1d */ /* 0x002fec0000010000 */
        /* <DEDUP_REMOVED lines=11> */
.L_x_133:
[----:B------:R-:W-:Y:S05]  /*b7a0*/  BSYNC.RECONVERGENT B0 ;  /* 0x0000000000007941 */ /* 0x000fea0003800200 */
.L_x_132:
[----:B------:R-:W-:Y:S01]  /*b7b0*/  BAR.SYNC.DEFER_BLOCKING 0x1, 0x80 ;  /* 0x0042000000007b1d */ /* 0x000fe20000010000 */
[----:B------:R-:W-:Y:S02]  /*b7c0*/  UIADD3 UR4, UPT, UPT, UR46, 0x1, URZ ;  /* 0x000000012e047890 */ /* 0x000fe4000fffe0ff */
[----:B------:R-:W-:Y:S02]  /*b7d0*/  UISETP.NE.AND UP0, UPT, UR38, URZ, UPT ;  /* 0x000000ff2600728c */ /* 0x000fe4000bf05270 */
[----:B------:R-:W-:Y:S02]  /*b7e0*/  UISETP.NE.AND UP1, UPT, UR4, 0x4, UPT ;  /* 0x000000040400788c */ /* 0x000fe4000bf25270 */
[----:B------:R-:W-:Y:S02]  /*b7f0*/  USEL UR39, URZ, 0xc0, !UP0 ;  /* 0x000000c0ff277887 */ /* 0x000fe4000c000000 */
[----:B------:R-:W-:Y:S01]  /*b800*/  USEL UR47, UR4, URZ, UP1 ;  /* 0x000000ff042f7287 */ /* 0x000fe20008800000 */
[----:B------:R1:W-:Y:S01]  /*b810*/  @P6 SYNCS.ARRIVE.TRANS64.RED.A1T0 RZ, [R0+URZ], RZ ;  /* 0x000000ff00ff69a7 */ /* 0x0003e200081004ff */
[----:B------:R-:W-:Y:S01]  /*b820*/  BSSY B1, `(.L_x_134) ;  /* 0x000001f000017945 */ /* 0x000fe20003800000 */
[----:B------:R-:W3:Y:S02]  /*b830*/  @P6 SYNCS.PHASECHK.TRANS64.TRYWAIT P0, [R16+URZ+0x20], R3 ;  /* 0x00002003100065a7 */ /* 0x000ee400080011ff */
[----:B---3--:R-:W-:Y:S01]  /*b840*/  @P6 SEL R79, RZ, 0x1, !P0 ;  /* 0x00000001ff4f6807 */ /* 0x008fe20004000000 */
[----:B-1----:R-:W-:Y:S06]  /*b850*/  @!P6 BRA `(.L_x_135) ;  /* 0x00000000006ce947 */ /* 0x002fec0003800000 */
[----:B------:R-:W-:Y:S01]  /*b860*/  ISETP.NE.AND P1, PT, R93, RZ, PT ;  /* 0x000000ff5d00720c */ /* 0x000fe20003f25270 */
[----:B------:R-:W-:Y:S01]  /*b870*/  BSSY B0, `(.L_x_136) ;  /* 0x000000b000007945 */ /* 0x000fe20003800000 */
[----:B------:R-:W-:Y:S11]  /*b880*/  ISETP.NE.AND P0, PT, R79, RZ, PT ;  /* 0x000000ff4f00720c */ /* 0x000ff60003f05270 */
[----:B------:R-:W-:Y:S05]  /*b890*/  @P1 IMAD R77, R77, 0x4000, R164 ;  /* 0x000040004d4d1824 */ /* 0x000fea00078e02a4 */
[----:B------:R-:W-:Y:S04]  /*b8a0*/  @P1 IADD3 R3, PT, PT, R77, UR44, RZ ;  /* 0x0000002c4d031c10 */ /* 0x000fe8000fffe0ff */
[----:B--2---:R-:W-:Y:S01]  /*b8b0*/  @P1 IADD3 R7, PT, PT, R92, R3, RZ ;  /* 0x000000035c071210 */ /* 0x004fe20007ffe0ff */
[--C-:B------:R-:W-:Y:S02]  /*b8c0*/  @P1 IMAD.IADD R5, R78, 0x1, R3.reuse ;  /* 0x000000014e051824 */ /* 0x100fe400078e0203 */
[----:B------:R-:W-:Y:S01]  /*b8d0*/  @P1 IMAD.IADD R0, R94, 0x1, R3 ;  /* 0x000000015e001824 */ /* 0x000fe200078e0203 */
[----:B------:R-:W-:Y:S06]  /*b8e0*/  @P0 BRA `(.L_x_137) ;  /* 0x00000000000c0947 */ /* 0x000fec0003800000 */
[----:B------:R-:W-:Y:S04]  /*b8f0*/  SHF.L.U32 R3, R149, 0x1f, RZ ;  /* 0x0000001f95037819 */ /* 0x000fe800000006ff */
[----:B------:R-:W1:Y:S02]  /*b900*/  SYNCS.PHASECHK.TRANS64.TRYWAIT P0, [R16+URZ+0x20], R3 ;  /* 0x00002003100075a7 */ /* 0x000e6400080011ff */
[----:B-1----:R-:W-:Y:S05]  /*b910*/  @!P0 BRA `(.L_x_138) ;  /* 0x0000002000588947 */ /* 0x002fea0003800000 */
.L_x_137:
[----:B------:R-:W-:Y:S05]  /*b920*/  BSYNC B0 ;  /* 0x0000000000007941 */ /* 0x000fea0003800000 */
.L_x_136:
[----:B------:R-:W-:Y:S11]  /*b930*/  ISETP.NE.AND P0, PT, R93, RZ, PT ;  /* 0x000000ff5d00720c */ /* 0x000ff60003f05270 */
[----:B------:R-:W-:Y:S02]  /*b940*/  @!UPT UIADD3 URZ, UPT, UPT, URZ, URZ, URZ ;  /* 0x000000fffffff290 */ /* 0x000fe4000fffe0ff */
[----:B------:R3:W4:Y:S01]  /*b950*/  @P0 LDS.128 R84, [R77+UR44+0x400] ;  /* 0x0004002c4d540984 */ /* 0x0007220008000c00 */
[----:B-1----:R-:W-:Y:S01]  /*b960*/  @P0 IMAD.IADD R3, R92, 0x1, R5 ;  /* 0x000000015c030824 */ /* 0x002fe200078e0205 */
[C---:B------:R-:W-:Y:S01]  /*b970*/  @P0 IADD3 R6, PT, PT, R94.reuse, R5, RZ ;  /* 0x000000055e060210 */ /* 0x040fe20007ffe0ff */
[C---:B------:R-:W-:Y:S01]  /*b980*/  @P0 IMAD.IADD R4, R94.reuse, 0x1, R7 ;  /* 0x000000015e040824 */ /* 0x040fe200078e0207 */
[----:B------:R3:W1:Y:S02]  /*b990*/  @P0 LDS.128 R80, [R0+0x400] ;  /* 0x0004000000500984 */ /* 0x0006640000000c00 */
[----:B------:R-:W-:Y:S02]  /*b9a0*/  @P0 IADD3 R94, PT, PT, R94, R3, RZ ;  /* 0x000000035e5e0210 */ /* 0x000fe40007ffe0ff */
[----:B------:R3:W2:Y:S04]  /*b9b0*/  @P0 LDS.128 R88, [R7+0x400] ;  /* 0x0004000007580984 */ /* 0x0006a80000000c00 */
[----:B------:R3:W1:Y:S04]  /*b9c0*/  @P0 LDS.128 R96, [R4+0x400] ;  /* 0x0004000004600984 */ /* 0x0006680000000c00 */
[----:B------:R3:W1:Y:S04]  /*b9d0*/  @P0 LDS.128 R104, [R5+0x400] ;  /* 0x0004000005680984 */ /* 0x0006680000000c00 */
[----:B------:R3:W1:Y:S04]  /*b9e0*/  @P0 LDS.128 R112, [R6+0x400] ;  /* 0x0004000006700984 */ /* 0x0006680000000c00 */
[----:B------:R3:W1:Y:S04]  /*b9f0*/  @P0 LDS.128 R120, [R3+0x400] ;  /* 0x0004000003780984 */ /* 0x0006680000000c00 */
[----:B------:R3:W1:Y:S02]  /*ba00*/  @P0 LDS.128 R128, [R94+0x400] ;  /* 0x000400005e800984 */ /* 0x0006640000000c00 */
.L_x_135:
[----:B------:R-:W-:Y:S05]  /*ba10*/  BSYNC B1 ;  /* 0x0000000000017941 */ /* 0x000fea0003800000 */
.L_x_134:
[----:B------:R-:W-:Y:S01]  /*ba20*/  VIADD R16, R69, UR39 ;  /* 0x0000002745107c36 */ /* 0x000fe20008000000 */
[----:B------:R-:W-:Y:S04]  /*ba30*/  BSSY.RECONVERGENT B6, `(.L_x_139) ;  /* 0x0000015000067945 */ /* 0x000fe80003800200 */
[----:B---3--:R-:W-:Y:S04]  /*ba40*/  SHF.R.U32.HI R3, RZ, 0x15, R16 ;  /* 0x00000015ff037819 */ /* 0x008fe80000011610 */
[----:B------:R-:W-:Y:S11]  /*ba50*/  LOP3.LUT P0, RZ, R3, 0x3, R140, 0x48, !PT ;  /* 0x0000000303ff7812 */ /* 0x000ff6000780488c */
[----:B------:R-:W-:Y:S02]  /*ba60*/  @!UPT UIADD3 URZ, UPT, UPT, URZ, URZ, URZ ;  /* 0x000000fffffff290 */ /* 0x000fe4000fffe0ff */
[----:B------:R-:W-:Y:S05]  /*ba70*/  @!P0 BRA `(.L_x_140) ;  /* 0x0000000000408947 */ /* 0x000fea0003800000 */
[----:B------:R-:W3:Y:S01]  /*ba80*/  LDCU.64 UR8, c[0x4][0x70] ;  /* 0x01000e00ff0877ac */ /* 0x000ee20008000a00 */
[----:B--2---:R-:W-:Y:S01]  /*ba90*/  MOV R15, 0x0 ;  /* 0x00000000000f7802 */ /* 0x004fe20000000f00 */
[----:B------:R-:W-:Y:S02]  /*baa0*/  HFMA2 R12, -RZ, RZ, 0, 5.9604644775390625e-08 ;  /* 0x00000001ff0c7431 */ /* 0x000fe400000001ff */
[----:B------:R-:W-:Y:S02]  /*bab0*/  IMAD.MOV.U32 R8, RZ, RZ, 0x192 ;  /* 0x00000192ff087424 */ /* 0x000fe400078e00ff */
[----:B------:R-:W-:Y:S01]  /*bac0*/  IMAD.MOV.U32 R13, RZ, RZ, RZ ;  /* 0x000000ffff0d7224 */ /* 0x000fe200078e00ff */
[----:B------:R-:W2:Y:S01]  /*bad0*/  LDCU.64 UR6, c[0x4][0x78] ;  /* 0x01000f00ff0677ac */ /* 0x000ea20008000a00 */
[----:B------:R-:W1:Y:S01]  /*bae0*/  LDC.64 R14, c[0x4][R15] ;  /* 0x010000000f0e7b82 */ /* 0x000e620000000a00 */
[----:B------:R-:W5:Y:S01]  /*baf0*/  LDCU.64 UR4, c[0x4][0x10] ;  /* 0x01000200ff0477ac */ /* 0x000f620008000a00 */
[----:B---3--:R-:W-:Y:S01]  /*bb00*/  MOV R5, UR9 ;  /* 0x0000000900057c02 */ /* 0x008fe20008000f00 */
[----:B------:R-:W-:Y:S01]  /*bb10*/  IMAD.U32 R4, RZ, RZ, UR8 ;  /* 0x00000008ff047e24 */ /* 0x000fe2000f8e00ff */
[----:B--2---:R-:W-:Y:S01]  /*bb20*/  MOV R7, UR7 ;  /* 0x0000000700077c02 */ /* 0x004fe20008000f00 */
[----:B------:R-:W-:Y:S01]  /*bb30*/  IMAD.U32 R6, RZ, RZ, UR6 ;  /* 0x00000006ff067e24 */ /* 0x000fe2000f8e00ff */
[----:B-----5:R-:W-:Y:S01]  /*bb40*/  MOV R11, UR5 ;  /* 0x00000005000b7c02 */ /* 0x020fe20008000f00 */
[----:B------:R-:W-:Y:S02]  /*bb50*/  IMAD.U32 R10, RZ, RZ, UR4 ;  /* 0x00000004ff0a7e24 */ /* 0x000fe4000f8e00ff */
[----:B------:R-:W-:Y:S07]  /*bb60*/  LEPC R20, `(.L_x_140) ;  /* 0x000000001014794e */ /* 0x000fee0000000000 */
[----:B-1--4-:R-:W-:Y:S05]  /*bb70*/  CALL.ABS.NOINC R14 ;  /* 0x000000000e007343 */ /* 0x012fea0003c00000 */
.L_x_140:
[----:B------:R-:W-:Y:S05]  /*bb80*/  BSYNC.RECONVERGENT B6 ;  /* 0x0000000000067941 */ /* 0x000fea0003800200 */
.L_x_139:
[----:B----4-:R-:W-:Y:S01]  /*bb90*/  SHF.L.U32 R69, R84, 0x10, RZ ;  /* 0x0000001054457819 */ /* 0x010fe200000006ff */
[----:B------:R-:W-:Y:S05]  /*bba0*/  WARPSYNC.ALL ;  /* 0x0000000000007948 */ /* 0x000fea0003800000 */
[----:B------:R-:W-:Y:S01]  /*bbb0*/  R2UR UR4, R16 ;  /* 0x00000000100472ca */ /* 0x000fe200000e0000 */
[----:B------:R-:W-:Y:S01]  /*bbc0*/  BSSY.RECONVERGENT B0, `(.L_x_141) ;  /* 0x00000fc000007945 */ /* 0x000fe20003800200 */
[----:B------:R-:W-:Y:S02]  /*bbd0*/  LOP3.LUT R0, R84, 0xffff0000, RZ, 0xc0, !PT ;  /* 0xffff000054007812 */ /* 0x000fe400078ec0ff */
[C---:B------:R-:W-:Y:S02]  /*bbe0*/  SHF.L.U32 R3, R85.reuse, 0x10, RZ ;  /* 0x0000001055037819 */ /* 0x040fe400000006ff */
[----:B------:R-:W-:Y:S02]  /*bbf0*/  LOP3.LUT R70, R85, 0xffff0000, RZ, 0xc0, !PT ;  /* 0xffff000055467812 */ /* 0x000fe400078ec0ff */
[C---:B------:R-:W-:Y:S02]  /*bc00*/  SHF.L.U32 R72, R86.reuse, 0x10, RZ ;  /* 0x0000001056487819 */ /* 0x040fe400000006ff */
[----:B------:R-:W-:Y:S02]  /*bc10*/  LOP3.LUT R74, R86, 0xffff0000, RZ, 0xc0, !PT ;  /* 0xffff0000564a7812 */ /* 0x000fe400078ec0ff */
[C---:B------:R-:W-:Y:S01]  /*bc20*/  SHF.L.U32 R73, R87.reuse, 0x10, RZ ;  /* 0x0000001057497819 */ /* 0x040fe200000006ff */
[----:B--2---:R-:W2:Y:S01]  /*bc30*/  LDTM.x64 R4, tmem[UR4] ;  /* 0x00000004000479ee */ /* 0x004ea20008340000 */
[----:B------:R-:W-:Y:S02]  /*bc40*/  LOP3.LUT R76, R87, 0xffff0000, RZ, 0xc0, !PT ;  /* 0xffff0000574c7812 */ /* 0x000fe400078ec0ff */
[C---:B-1----:R-:W-:Y:S02]  /*bc50*/  SHF.L.U32 R75, R80.reuse, 0x10, RZ ;  /* 0x00000010504b7819 */ /* 0x042fe400000006ff */
[----:B------:R-:W-:Y:S02]  /*bc60*/  LOP3.LUT R78, R80, 0xffff0000, RZ, 0xc0, !PT ;  /* 0xffff0000504e7812 */ /* 0x000fe400078ec0ff */
[C---:B------:R-:W-:Y:S02]  /*bc70*/  SHF.L.U32 R77, R81.reuse, 0x10, RZ ;  /* 0x00000010514d7819 */ /* 0x040fe400000006ff */
[----:B------:R-:W-:Y:S02]  /*bc80*/  LOP3.LUT R80, R81, 0xffff0000, RZ, 0xc0, !PT ;  /* 0xffff000051507812 */ /* 0x000fe400078ec0ff */
[C---:B------:R-:W-:Y:S02]  /*bc90*/  SHF.L.U32 R79, R82.reuse, 0x10, RZ ;  /* 0x00000010524f7819 */ /* 0x040fe400000006ff */
[----:B------:R-:W-:Y:S02]  /*bca0*/  LOP3.LUT R82, R82, 0xffff0000, RZ, 0xc0, !PT ;  /* 0xffff000052527812 */ /* 0x000fe400078ec0ff */
[C---:B------:R-:W-:Y:S02]  /*bcb0*/  SHF.L.U32 R81, R83.reuse, 0x10, RZ ;  /* 0x0000001053517819 */ /* 0x040fe400000006ff */
[----:B------:R-:W-:Y:S02]  /*bcc0*/  LOP3.LUT R84, R83, 0xffff0000, RZ, 0xc0, !PT ;  /* 0xffff000053547812 */ /* 0x000fe400078ec0ff */
[C---:B------:R-:W-:Y:S02]  /*bcd0*/  SHF.L.U32 R83, R88.reuse, 0x10, RZ ;  /* 0x0000001058537819 */ /* 0x040fe400000006ff */
[----:B------:R-:W-:Y:S02]  /*bce0*/  LOP3.LUT R86, R88, 0xffff0000, RZ, 0xc0, !PT ;  /* 0xffff000058567812 */ /* 0x000fe400078ec0ff */
[C---:B------:R-:W-:Y:S01]  /*bcf0*/  SHF.L.U32 R85, R89.reuse, 0x10, RZ ;  /* 0x0000001059557819 */ /* 0x040fe200000006ff */
[C---:B--2---:R-:W-:Y:S01]  /*bd00*/  FMUL R4, R68.reuse, R4 ;  /* 0x0000000444047220 */ /* 0x044fe20000400000 */
[----:B------:R-:W-:Y:S01]  /*bd10*/  LOP3.LUT R88, R89, 0xffff0000, RZ, 0xc0, !PT ;  /* 0xffff000059587812 */ /* 0x000fe200078ec0ff */
[----:B------:R-:W-:Y:S01]  /*bd20*/  FMUL R5, R68, R5 ;  /* 0x0000000544057220 */ /* 0x000fe20000400000 */
[C---:B------:R-:W-:Y:S01]  /*bd30*/  SHF.L.U32 R87, R90.reuse, 0x10, RZ ;  /* 0x000000105a577819 */ /* 0x040fe200000006ff */
[C---:B------:R-:W-:Y:S01]  /*bd40*/  FFMA R4, R71.reuse, R69, R4 ;  /* 0x0000004547047223 */ /* 0x040fe20000000004 */
[----:B------:R-:W-:Y:S01]  /*bd50*/  LOP3.LUT R90, R90, 0xffff0000, RZ, 0xc0, !PT ;  /* 0xffff00005a5a7812 */ /* 0x000fe200078ec0ff */
[----:B------:R-:W-:Y:S01]  /*bd60*/  FFMA R5, R71, R0, R5 ;  /* 0x0000000047057223 */ /* 0x000fe20000000005 */
[C---:B------:R-:W-:Y:S01]  /*bd70*/  SHF.L.U32 R89, R91.reuse, 0x10, RZ ;  /* 0x000000105b597819 */ /* 0x040fe200000006ff */
[C---:B------:R-:W-:Y:S01]  /*bd80*/  FMUL R6, R68.reuse, R6 ;  /* 0x0000000644067220 */ /* 0x040fe20000400000 */
[----:B------:R-:W-:Y:S01]  /*bd90*/  LOP3.LUT R92, R91, 0xffff0000, RZ, 0xc0, !PT ;  /* 0xffff00005b5c7812 */ /* 0x000fe200078ec0ff */
[----:B------:R-:W-:Y:S01]  /*bda0*/  FMUL R7, R68, R7 ;  /* 0x0000000744077220 */ /* 0x000fe20000400000 */
[----:B------:R-:W-:Y:S01]  /*bdb0*/  F2FP.BF16.F32.PACK_AB R4, R5, R4 ;  /* 0x000000040504723e */ /* 0x000fe200000010ff */
[C---:B------:R-:W-:Y:S01]  /*bdc0*/  FFMA R6, R71.reuse, R3, R6 ;  /* 0x0000000347067223 */ /* 0x040fe20000000006 */
[C---:B------:R-:W-:Y:S01]  /*bdd0*/  SHF.L.U32 R91, R96.reuse, 0x10, RZ ;  /* 0x00000010605b7819 */ /* 0x040fe200000006ff */
[----:B------:R-:W-:Y:S01]  /*bde0*/  FFMA R7, R71, R70, R7 ;  /* 0x0000004647077223 */ /* 0x000fe20000000007 */
[----:B------:R-:W-:Y:S01]  /*bdf0*/  LOP3.LUT R94, R96, 0xffff0000, RZ, 0xc0, !PT ;  /* 0xffff0000605e7812 */ /* 0x000fe200078ec0ff */
[C---:B------:R-:W-:Y:S01]  /*be00*/  FMUL R8, R68.reuse, R8 ;  /* 0x0000000844087220 */ /* 0x040fe20000400000 */
[----:B------:R-:W-:Y:S01]  /*be10*/  SHF.L.U32 R93, R97, 0x10, RZ ;  /* 0x00000010615d7819 */ /* 0x000fe200000006ff */
[----:B------:R-:W-:Y:S01]  /*be20*/  FMUL R9, R68, R9 ;  /* 0x0000000944097220 */ /* 0x000fe20000400000 */
[----:B------:R-:W-:Y:S01]  /*be30*/  F2FP.BF16.F32.PACK_AB R5, R7, R6 ;  /* 0x000000060705723e */ /* 0x000fe200000010ff */
[----:B------:R-:W-:Y:S01]  /*be40*/  FFMA R8, R71, R72, R8 ;  /* 0x0000004847087223 */ /* 0x000fe20000000008 */
[----:B------:R-:W-:Y:S01]  /*be50*/  LOP3.LUT R96, R97, 0xffff0000, RZ, 0xc0, !PT ;  /* 0xffff000061607812 */ /* 0x000fe200078ec0ff */
[----:B------:R-:W-:Y:S01]  /*be60*/  FFMA R9, R71, R74, R9 ;  /* 0x0000004a47097223 */ /* 0x000fe20000000009 */
[----:B------:R-:W-:Y:S01]  /*be70*/  SHF.L.U32 R95, R98, 0x10, RZ ;  /* 0x00000010625f7819 */ /* 0x000fe200000006ff */
[----:B------:R-:W-:Y:S01]  /*be80*/  FMUL R10, R68, R10 ;  /* 0x0000000a440a7220 */ /* 0x000fe20000400000 */
[----:B------:R-:W-:Y:S01]  /*be90*/  LOP3.LUT R98, R98, 0xffff0000, RZ, 0xc0, !PT ;  /* 0xffff000062627812 */ /* 0x000fe200078ec0ff */
[C---:B------:R-:W-:Y:S01]  /*bea0*/  FMUL R11, R68.reuse, R11 ;  /* 0x0000000b440b7220 */ /* 0x040fe20000400000 */
[----:B------:R-:W-:Y:S01]  /*beb0*/  F2FP.BF16.F32.PACK_AB R6, R9, R8 ;  /* 0x000000080906723e */ /* 0x000fe200000010ff */
[----:B------:R-:W-:Y:S01]  /*bec0*/  FFMA R10, R71, R73, R10 ;  /* 0x00000049470a7223 */ /* 0x000fe2000000000a */
[----:B------:R-:W-:Y:S01]  /*bed0*/  SHF.L.U32 R97, R99, 0x10, RZ ;  /* 0x0000001063617819 */ /* 0x000fe200000006ff */
[----:B------:R-:W-:Y:S01]  /*bee0*/  FFMA R11, R71, R76, R11 ;  /* 0x0000004c470b7223 */ /* 0x000fe2000000000b */
[----:B------:R-:W-:Y:S01]  /*bef0*/  LOP3.LUT R100, R99, 0xffff0000, RZ, 0xc0, !PT ;  /* 0xffff000063647812 */ /* 0x000fe200078ec0ff */
[----:B------:R-:W-:Y:S01]  /*bf00*/  FMUL R0, R68, R12 ;  /* 0x0000000c44007220 */ /* 0x000fe20000400000 */
[----:B------:R-:W-:Y:S01]  /*bf10*/  SHF.L.U32 R99, R104, 0x10, RZ ;  /* 0x0000001068637819 */ /* 0x000fe200000006ff */
[C---:B------:R-:W-:Y:S01]  /*bf20*/  FMUL R3, R68.reuse, R13 ;  /* 0x0000000d44037220 */ /* 0x040fe20000400000 */
[----:B------:R-:W-:Y:S01]  /*bf30*/  F2FP.BF16.F32.PACK_AB R7, R11, R10 ;  /* 0x0000000a0b07723e */ /* 0x000fe200000010ff */
[----:B------:R-:W-:Y:S01]  /*bf40*/  FMUL R14, R68, R14 ;  /* 0x0000000e440e7220 */ /* 0x000fe20000400000 */
[----:B------:R-:W-:Y:S01]  /*bf50*/  LOP3.LUT R102, R104, 0xffff0000, RZ, 0xc0, !PT ;  /* 0xffff000068667812 */ /* 0x000fe200078ec0ff */
[C---:B------:R-:W-:Y:S01]  /*bf60*/  FMUL R15, R68.reuse, R15 ;  /* 0x0000000f440f7220 */ /* 0x040fe20000400000 */
[----:B------:R-:W-:Y:S01]  /*bf70*/  SHF.L.U32 R101, R105, 0x10, RZ ;  /* 0x0000001069657819 */ /* 0x000fe200000006ff */
[----:B------:R-:W-:Y:S01]  /*bf80*/  FFMA R0, R71, R75, R0 ;  /* 0x0000004b47007223 */ /* 0x000fe20000000000 */
[----:B------:R-:W-:Y:S01]  /*bf90*/  LOP3.LUT R104, R105, 0xffff0000, RZ, 0xc0, !PT ;  /* 0xffff000069687812 */ /* 0x000fe200078ec0ff */
[----:B------:R-:W-:Y:S01]  /*bfa0*/  FMUL R12, R68, R16 ;  /* 0x00000010440c7220 */ /* 0x000fe20000400000 */
[C---:B------:R-:W-:Y:S01]  /*bfb0*/  SHF.L.U32 R103, R106.reuse, 0x10, RZ ;  /* 0x000000106a677819 */ /* 0x040fe200000006ff */
[----:B------:R-:W-:Y:S01]  /*bfc0*/  FFMA R3, R71, R78, R3 ;  /* 0x0000004e47037223 */ /* 0x000fe20000000003 */
[----:B------:R-:W-:Y:S01]  /*bfd0*/  LOP3.LUT R106, R106, 0xffff0000, RZ, 0xc0, !PT ;  /* 0xffff00006a6a7812 */ /* 0x000fe200078ec0ff */
[C---:B------:R-:W-:Y:S01]  /*bfe0*/  FMUL R13, R68.reuse, R17 ;  /* 0x00000011440d7220 */ /* 0x040fe20000400000 */
[----:B------:R-:W-:Y:S01]  /*bff0*/  SHF.L.U32 R105, R107, 0x10, RZ ;  /* 0x000000106b697819 */ /* 0x000fe200000006ff */
[----:B------:R-:W-:Y:S01]  /*c000*/  FFMA R14, R71, R77, R14 ;  /* 0x0000004d470e7223 */ /* 0x000fe2000000000e */
[----:B------:R-:W-:Y:S01]  /*c010*/  F2FP.BF16.F32.PACK_AB R8, R3, R0 ;  /* 0x000000000308723e */ /* 0x000fe200000010ff */
[----:B------:R-:W-:Y:S01]  /*c020*/  FMUL R18, R68, R18 ;  /* 0x0000001244127220 */ /* 0x000fe20000400000 */
[----:B------:R-:W-:Y:S01]  /*c030*/  LOP3.LUT R108, R107, 0xffff0000, RZ, 0xc0, !PT ;  /* 0xffff00006b6c7812 */ /* 0x000fe200078ec0ff */
[----:B------:R-:W-:Y:S01]  /*c040*/  FFMA R15, R71, R80, R15 ;  /* 0x00000050470f7223 */ /* 0x000fe2000000000f */
[----:B------:R-:W-:Y:S01]  /*c050*/  SHF.L.U32 R107, R112, 0x10, RZ ;  /* 0x00000010706b7819 */ /* 0x000fe200000006ff */
[----:B------:R-:W-:Y:S01]  /*c060*/  FMUL R19, R68, R19 ;  /* 0x0000001344137220 */ /* 0x000fe20000400000 */
[----:B------:R-:W-:Y:S01]  /*c070*/  LOP3.LUT R110, R112, 0xffff0000, RZ, 0xc0, !PT ;  /* 0xffff0000706e7812 */ /* 0x000fe200078ec0ff */
[----:B------:R1:W-:Y:S01]  /*c080*/  STS.128 [R164+UR44+0xc400], R4 ;  /* 0x00c40004a4007988 */ /* 0x0003e20008000c2c */
[----:B------:R-:W-:Y:S01]  /*c090*/  F2FP.BF16.F32.PACK_AB R9, R15, R14 ;  /* 0x0000000e0f09723e */ /* 0x000fe200000010ff */
[C---:B------:R-:W-:Y:S01]  /*c0a0*/  FFMA R12, R71.reuse, R79, R12 ;  /* 0x0000004f470c7223 */ /* 0x040fe2000000000c */
[C---:B------:R-:W-:Y:S01]  /*c0b0*/  FFMA R13, R71.reuse, R82, R13 ;  /* 0x00000052470d7223 */ /* 0x040fe2000000000d */
[----:B------:R-:W-:Y:S01]  /*c0c0*/  FFMA R18, R71, R81, R18 ;  /* 0x0000005147127223 */ /* 0x000fe20000000012 */
[----:B------:R-:W-:Y:S01]  /*c0d0*/  SHF.L.U32 R109, R113, 0x10, RZ ;  /* 0x00000010716d7819 */ /* 0x000fe200000006ff */
[----:B------:R-:W-:Y:S01]  /*c0e0*/  FFMA R19, R71, R84, R19 ;  /* 0x0000005447137223 */ /* 0x000fe20000000013 */
[C---:B------:R-:W-:Y:S01]  /*c0f0*/  FMUL R16, R68.reuse, R20 ;  /* 0x0000001444107220 */ /* 0x040fe20000400000 */
[----:B------:R-:W-:Y:S01]  /*c100*/  F2FP.BF16.F32.PACK_AB R10, R13, R12 ;  /* 0x0000000c0d0a723e */ /* 0x000fe200000010ff */
[C---:B------:R-:W-:Y:S01]  /*c110*/  FMUL R17, R68.reuse, R21 ;  /* 0x0000001544117220 */ /* 0x040fe20000400000 */
[C---:B------:R-:W-:Y:S01]  /*c120*/  FMUL R22, R68.reuse, R22 ;  /* 0x0000001644167220 */ /* 0x040fe20000400000 */
[----:B------:R-:W-:Y:S01]  /*c130*/  F2FP.BF16.F32.PACK_AB R11, R19, R18 ;  /* 0x00000012130b723e */ /* 0x000fe200000010ff */
[C---:B------:R-:W-:Y:S01]  /*c140*/  FFMA R16, R71.reuse, R83, R16 ;  /* 0x0000005347107223 */ /* 0x040fe20000000010 */
[----:B------:R-:W-:Y:S01]  /*c150*/  FFMA R17, R71, R86, R17 ;  /* 0x0000005647117223 */ /* 0x000fe20000000011 */
[----:B------:R-:W-:Y:S01]  /*c160*/  LOP3.LUT R112, R113, 0xffff0000, RZ, 0xc0, !PT ;  /* 0xffff000071707812 */ /* 0x000fe200078ec0ff */
[----:B------:R-:W-:Y:S01]  /*c170*/  FFMA R22, R71, R85, R22 ;  /* 0x0000005547167223 */ /* 0x000fe20000000016 */
[----:B------:R1:W-:Y:S01]  /*c180*/  STS.128 [R163+0xc400], R8 ;  /* 0x00c40008a3007388 */ /* 0x0003e20000000c00 */
[C---:B------:R-:W-:Y:S01]  /*c190*/  FMUL R23, R68.reuse, R23 ;  /* 0x0000001744177220 */ /* 0x040fe20000400000 */
[----:B------:R-:W-:Y:S01]  /*c1a0*/  F2FP.BF16.F32.PACK_AB R16, R17, R16 ;  /* 0x000000101110723e */ /* 0x000fe200000010ff */
[C---:B------:R-:W-:Y:S01]  /*c1b0*/  FMUL R20, R68.reuse, R24 ;  /* 0x0000001844147220 */ /* 0x040fe20000400000 */
[----:B------:R-:W-:Y:S01]  /*c1c0*/  FMUL R21, R68, R25 ;  /* 0x0000001944157220 */ /* 0x000fe20000400000 */
[C---:B------:R-:W-:Y:S01]  /*c1d0*/  SHF.L.U32 R111, R114.reuse, 0x10, RZ ;  /* 0x00000010726f7819 */ /* 0x040fe200000006ff */
[C---:B------:R-:W-:Y:S01]  /*c1e0*/  FFMA R23, R71.reuse, R88, R23 ;  /* 0x0000005847177223 */ /* 0x040fe20000000017 */
[C---:B------:R-:W-:Y:S01]  /*c1f0*/  FFMA R20, R71.reuse, R87, R20 ;  /* 0x0000005747147223 */ /* 0x040fe20000000014 */
[----:B------:R-:W-:Y:S01]  /*c200*/  LOP3.LUT R114, R114, 0xffff0000, RZ, 0xc0, !PT ;  /* 0xffff000072727812 */ /* 0x000fe200078ec0ff */
        /* <DEDUP_REMOVED lines=8> */
[----:B------:R-:W-:Y:S01]  /*c290*/  SHF.L.U32 R113, R115, 0x10, RZ ;  /* 0x0000001073717819 */ /* 0x000fe200000006ff */
[----:B------:R-:W-:Y:S01]  /*c2a0*/  FFMA R24, R71, R91, R24 ;  /* 0x0000005b47187223 */ /* 0x000fe20000000018 */
[C---:B------:R-:W-:Y:S01]  /*c2b0*/  FMUL R25, R68.reuse, R29 ;  /* 0x0000001d44197220 */ /* 0x040fe20000400000 */
[----:B------:R-:W-:Y:S01]  /*c2c0*/  LOP3.LUT R116, R115, 0xffff0000, RZ, 0xc0, !PT ;  /* 0xffff000073747812 */ /* 0x000fe200078ec0ff */
[C---:B------:R-:W-:Y:S01]  /*c2d0*/  FMUL R30, R68.reuse, R30 ;  /* 0x0000001e441e7220 */ /* 0x040fe20000400000 */
[----:B------:R-:W-:Y:S01]  /*c2e0*/  F2FP.BF16.F32.PACK_AB R19, R27, R26 ;  /* 0x0000001a1b13723e */ /* 0x000fe200000010ff */
[C---:B------:R-:W-:Y:S01]  /*c2f0*/  FFMA R25, R71.reuse, R94, R25 ;  /* 0x0000005e47197223 */ /* 0x040fe20000000019 */
[----:B------:R-:W-:Y:S01]  /*c300*/  FMUL R31, R68, R31 ;  /* 0x0000001f441f7220 */ /* 0x000fe20000400000 */
[----:B------:R-:W-:Y:S01]  /*c310*/  FFMA R30, R71, R93, R30 ;  /* 0x0000005d471e7223 */ /* 0x000fe2000000001e */
[----:B------:R-:W-:Y:S01]  /*c320*/  SHF.L.U32 R115, R120, 0x10, RZ ;  /* 0x0000001078737819 */ /* 0x000fe200000006ff */
[----:B------:R1:W-:Y:S01]  /*c330*/  STS.128 [R162+0xc400], R16 ;  /* 0x00c40010a2007388 */ /* 0x0003e20000000c00 */
[----:B------:R-:W-:Y:S01]  /*c340*/  F2FP.BF16.F32.PACK_AB R24, R25, R24 ;  /* 0x000000181918723e */ /* 0x000fe200000010ff */
[C---:B------:R-:W-:Y:S01]  /*c350*/  FFMA R31, R71.reuse, R96, R31 ;  /* 0x00000060471f7223 */ /* 0x040fe2000000001f */
[C---:B------:R-:W-:Y:S01]  /*c360*/  FMUL R28, R68.reuse, R32 ;  /* 0x00000020441c7220 */ /* 0x040fe20000400000 */
[C---:B------:R-:W-:Y:S01]  /*c370*/  FMUL R29, R68.reuse, R33 ;  /* 0x00000021441d7220 */ /* 0x040fe20000400000 */
[----:B------:R-:W-:Y:S01]  /*c380*/  FMUL R34, R68, R34 ;  /* 0x0000002244227220 */ /* 0x000fe20000400000 */
[----:B------:R-:W-:Y:S01]  /*c390*/  LOP3.LUT R118, R120, 0xffff0000, RZ, 0xc0, !PT ;  /* 0xffff000078767812 */ /* 0x000fe200078ec0ff */
[----:B------:R-:W-:Y:S01]  /*c3a0*/  FFMA R28, R71, R95, R28 ;  /* 0x0000005f471c7223 */ /* 0x000fe2000000001c */
[----:B------:R-:W-:Y:S01]  /*c3b0*/  F2FP.BF16.F32.PACK_AB R25, R31, R30 ;  /* 0x0000001e1f19723e */ /* 0x000fe200000010ff */
[C---:B------:R-:W-:Y:S01]  /*c3c0*/  FFMA R29, R71.reuse, R98, R29 ;  /* 0x00000062471d7223 */ /* 0x040fe2000000001d */
[----:B------:R-:W-:Y:S01]  /*c3d0*/  FFMA R34, R71, R97, R34 ;  /* 0x0000006147227223 */ /* 0x000fe20000000022 */
[C---:B------:R-:W-:Y:S01]  /*c3e0*/  FMUL R35, R68.reuse, R35 ;  /* 0x0000002344237220 */ /* 0x040fe20000400000 */
[----:B------:R-:W-:Y:S01]  /*c3f0*/  SHF.L.U32 R117, R121, 0x10, RZ ;  /* 0x0000001079757819 */ /* 0x000fe200000006ff */
[C---:B------:R-:W-:Y:S01]  /*c400*/  FMUL R32, R68.reuse, R36 ;  /* 0x0000002444207220 */ /* 0x040fe20000400000 */
[----:B------:R-:W-:Y:S01]  /*c410*/  F2FP.BF16.F32.PACK_AB R26, R29, R28 ;  /* 0x0000001c1d1a723e */ /* 0x000fe200000010ff */
[C---:B------:R-:W-:Y:S01]  /*c420*/  FFMA R35, R71.reuse, R100, R35 ;  /* 0x0000006447237223 */ /* 0x040fe20000000023 */
[C---:B------:R-:W-:Y:S01]  /*c430*/  FMUL R33, R68.reuse, R37 ;  /* 0x0000002544217220 */ /* 0x040fe20000400000 */
[----:B------:R-:W-:Y:S01]  /*c440*/  FFMA R32, R71, R99, R32 ;  /* 0x0000006347207223 */ /* 0x000fe20000000020 */
        /* <DEDUP_REMOVED lines=29> */
[C---:B------:R-:W-:Y:S01]  /*c620*/  FMUL R47, R68.reuse, R47 ;  /* 0x0000002f442f7220 */ /* 0x040fe20000400000 */
[C---:B------:R-:W-:Y:S01]  /*c630*/  FMUL R44, R68.reuse, R48 ;  /* 0x00000030442c7220 */ /* 0x040fe20000400000 */
[----:B------:R-:W-:Y:S01]  /*c640*/  FMUL R45, R68, R49 ;  /* 0x00000031442d7220 */ /* 0x000fe20000400000 */
[----:B------:R1:W-:Y:S01]  /*c650*/  STS.128 [R147+0xc400], R32 ;  /* 0x00c4002093007388 */ /* 0x0003e20000000c00 */
[C---:B------:R-:W-:Y:S01]  /*c660*/  SHF.L.U32 R123, R128.reuse, 0x10, RZ ;  /* 0x00000010807b7819 */ /* 0x040fe200000006ff */
[----:B------:R-:W-:Y:S01]  /*c670*/  FFMA R46, R71, R109, R46 ;  /* 0x0000006d472e7223 */ /* 0x000fe2000000002e */
[----:B------:R-:W-:Y:S01]  /*c680*/  F2FP.BF16.F32.PACK_AB R40, R41, R40 ;  /* 0x000000282928723e */ /* 0x000fe200000010ff */
[C---:B------:R-:W-:Y:S01]  /*c690*/  FFMA R47, R71.reuse, R112, R47 ;  /* 0x00000070472f7223 */ /* 0x040fe2000000002f */
[C---:B------:R-:W-:Y:S01]  /*c6a0*/  FFMA R44, R71.reuse, R111, R44 ;  /* 0x0000006f472c7223 */ /* 0x040fe2000000002c */
[----:B------:R-:W-:Y:S01]  /*c6b0*/  LOP3.LUT R126, R128, 0xffff0000, RZ, 0xc0, !PT ;  /* 0xffff0000807e7812 */ /* 0x000fe200078ec0ff */
[C---:B------:R-:W-:Y:S01]  /*c6c0*/  FFMA R45, R71.reuse, R114, R45 ;  /* 0x00000072472d7223 */ /* 0x040fe2000000002d */
[C---:B------:R-:W-:Y:S01]  /*c6d0*/  FMUL R50, R68.reuse, R50 ;  /* 0x0000003244327220 */ /* 0x040fe20000400000 */
[C---:B------:R-:W-:Y:S01]  /*c6e0*/  FMUL R51, R68.reuse, R51 ;  /* 0x0000003344337220 */ /* 0x040fe20000400000 */
[C---:B------:R-:W-:Y:S01]  /*c6f0*/  FMUL R48, R68.reuse, R52 ;  /* 0x0000003444307220 */ /* 0x040fe20000400000 */
[C---:B------:R-:W-:Y:S01]  /*c700*/  FMUL R49, R68.reuse, R53 ;  /* 0x0000003544317220 */ /* 0x040fe20000400000 */
[C---:B------:R-:W-:Y:S01]  /*c710*/  FFMA R50, R71.reuse, R113, R50 ;  /* 0x0000007147327223 */ /* 0x040fe20000000032 */
        /* <DEDUP_REMOVED lines=9> */
[----:B------:R-:W-:Y:S01]  /*c7b0*/  FFMA R55, R71, R120, R55 ;  /* 0x0000007847377223 */ /* 0x000fe20000000037 */
[C---:B------:R-:W-:Y:S01]  /*c7c0*/  FMUL R59, R68.reuse, R59 ;  /* 0x0000003b443b7220 */ /* 0x040fe20000400000 */
[----:B------:R-:W-:Y:S01]  /*c7d0*/  F2FP.BF16.F32.PACK_AB R41, R47, R46 ;  /* 0x0000002e2f29723e */ /* 0x000fe200000010ff */
[----:B------:R-:W-:Y:S01]  /*c7e0*/  FFMA R52, R71, R119, R52 ;  /* 0x0000007747347223 */ /* 0x000fe20000000034 */
[----:B------:R-:W-:Y:S01]  /*c7f0*/  F2FP.BF16.F32.PACK_AB R42, R45, R44 ;  /* 0x0000002c2d2a723e */ /* 0x000fe200000010ff */
[C---:B------:R-:W-:Y:S01]  /*c800*/  FMUL R56, R68.reuse, R60 ;  /* 0x0000003c44387220 */ /* 0x040fe20000400000 */
[----:B------:R-:W-:Y:S01]  /*c810*/  F2FP.BF16.F32.PACK_AB R43, R51, R50 ;  /* 0x00000032332b723e */ /* 0x000fe200000010ff */
[----:B------:R-:W-:Y:S01]  /*c820*/  FFMA R53, R71, R122, R53 ;  /* 0x0000007a47357223 */ /* 0x000fe20000000035 */
[----:B------:R-:W-:Y:S01]  /*c830*/  SHF.L.U32 R125, R129, 0x10, RZ ;  /* 0x00000010817d7819 */ /* 0x000fe200000006ff */
[C---:B------:R-:W-:Y:S01]  /*c840*/  FMUL R57, R68.reuse, R61 ;  /* 0x0000003d44397220 */ /* 0x040fe20000400000 */
[----:B------:R-:W-:Y:S01]  /*c850*/  FFMA R58, R71, R121, R58 ;  /* 0x00000079473a7223 */ /* 0x000fe2000000003a */
[----:B------:R1:W-:Y:S01]  /*c860*/  STS.128 [R160+0xc400], R40 ;  /* 0x00c40028a0007388 */ /* 0x0003e20000000c00 */
[----:B------:R-:W-:Y:S01]  /*c870*/  LOP3.LUT R128, R129, 0xffff0000, RZ, 0xc0, !PT ;  /* 0xffff000081807812 */ /* 0x000fe200078ec0ff */
[----:B------:R-:W-:Y:S01]  /*c880*/  FMUL R62, R68, R62 ;  /* 0x0000003e443e7220 */ /* 0x000fe20000400000 */
[C---:B------:R-:W-:Y:S01]  /*c890*/  FFMA R59, R71.reuse, R124, R59 ;  /* 0x0000007c473b7223 */ /* 0x040fe2000000003b */
[----:B------:R-:W-:Y:S01]  /*c8a0*/  SHF.L.U32 R127, R130, 0x10, RZ ;  /* 0x00000010827f7819 */ /* 0x000fe200000006ff */
[----:B------:R-:W-:Y:S01]  /*c8b0*/  FMUL R63, R68, R63 ;  /* 0x0000003f443f7220 */ /* 0x000fe20000400000 */
[C---:B------:R-:W-:Y:S01]  /*c8c0*/  FFMA R56, R71.reuse, R123, R56 ;  /* 0x0000007b47387223 */ /* 0x040fe20000000038 */
[----:B------:R-:W-:Y:S01]  /*c8d0*/  LOP3.LUT R130, R130, 0xffff0000, RZ, 0xc0, !PT ;  /* 0xffff000082827812 */ /* 0x000fe200078ec0ff */
[C---:B------:R-:W-:Y:S01]  /*c8e0*/  FMUL R60, R68.reuse, R64 ;  /* 0x00000040443c7220 */ /* 0x040fe20000400000 */
[----:B------:R-:W-:Y:S01]  /*c8f0*/  FFMA R57, R71, R126, R57 ;  /* 0x0000007e47397223 */ /* 0x000fe20000000039 */
[----:B------:R-:W-:Y:S01]  /*c900*/  SHF.L.U32 R129, R131, 0x10, RZ ;  /* 0x0000001083817819 */ /* 0x000fe200000006ff */
[C---:B------:R-:W-:Y:S01]  /*c910*/  FMUL R61, R68.reuse, R65 ;  /* 0x00000041443d7220 */ /* 0x040fe20000400000 */
[----:B------:R-:W-:Y:S01]  /*c920*/  FFMA R62, R71, R125, R62 ;  /* 0x0000007d473e7223 */ /* 0x000fe2000000003e */
[----:B------:R-:W-:Y:S01]  /*c930*/  LOP3.LUT R132, R131, 0xffff0000, RZ, 0xc0, !PT ;  /* 0xffff000083847812 */ /* 0x000fe200078ec0ff */
[C---:B------:R-:W-:Y:S01]  /*c940*/  FMUL R66, R68.reuse, R66 ;  /* 0x0000004244427220 */ /* 0x040fe20000400000 */
[----:B------:R-:W-:Y:S01]  /*c950*/  F2FP.BF16.F32.PACK_AB R48, R49, R48 ;  /* 0x000000303130723e */ /* 0x000fe200000010ff */
[----:B------:R-:W-:Y:S01]  /*c960*/  FFMA R63, R71, R128, R63 ;  /* 0x00000080473f7223 */ /* 0x000fe2000000003f */
[----:B------:R-:W-:Y:S01]  /*c970*/  FMUL R67, R68, R67 ;  /* 0x0000004344437220 */ /* 0x000fe20000400000 */
        /* <DEDUP_REMOVED lines=12> */
[----:B------:R-:W-:Y:S03]  /*ca40*/  ISETP.NE.AND P0, PT, R152, RZ, PT ;  /* 0x000000ff9800720c */ /* 0x000fe60003f05270 */
[----:B------:R1:W-:Y:S01]  /*ca50*/  STS.128 [R158+0xc400], R56 ;  /* 0x00c400389e007388 */ /* 0x0003e20000000c00 */
[----:B------:R-:W-:Y:S01]  /*ca60*/  @!PT LDS RZ, [RZ] ;  /* 0x00000000fffff984 */ /* 0x000fe20000000800 */
[----:B------:R-:W-:Y:S01]  /*ca70*/  @!PT LDS RZ, [RZ] ;  /* 0x00000000fffff984 */ /* 0x000fe20000000800 */
[----:B------:R-:W-:Y:S01]  /*ca80*/  @!PT LDS RZ, [RZ] ;  /* 0x00000000fffff984 */ /* 0x000fe20000000800 */
[----:B------:R-:W-:Y:S01]  /*ca90*/  @!PT LDS RZ, [RZ] ;  /* 0x00000000fffff984 */ /* 0x000fe20000000800 */
[----:B------:R2:W-:Y:S07]  /*caa0*/  MEMBAR.ALL.CTA ;  /* 0x0000000000007992 */ /* 0x0005ee0000008000 */
[----:B--2---:R-:W2:Y:S02]  /*cab0*/  FENCE.VIEW.ASYNC.S ;  /* 0x00000000000073c6 */ /* 0x004ea40000000000 */
[----:B--2---:R-:W-:Y:S06]  /*cac0*/  BAR.SYNC.DEFER_BLOCKING 0x1, 0x80 ;  /* 0x0042000000007b1d */ /* 0x004fec0000010000 */
[----:B------:R-:W-:Y:S05]  /*cad0*/  @P0 BRA `(.L_x_142) ;  /* 0x0000000000280947 */ /* 0x000fea0003800000 */
[----:B------:R-:W2:Y:S01]  /*cae0*/  LDCU.64 UR6, c[0x0][0x348] ;  /* 0x00006900ff0677ac */ /* 0x000ea20008000a00 */
[----:B------:R-:W-:Y:S02]  /*caf0*/  UIADD3 UR9, UPT, UPT, UR53, UR39, URZ ;  /* 0x0000002735097290 */ /* 0x000fe4000fffe0ff */
[----:B------:R-:W-:Y:S01]  /*cb00*/  UIADD3 UR8, UPT, UPT, UR44, 0xc400, URZ ;  /* 0x0000c4002c087890 */ /* 0x000fe2000fffe0ff */
[----:B------:R-:W-:Y:S01]  /*cb10*/  UMOV UR10, UR50 ;  /* 0x00000032000a7c82 */ /* 0x000fe20008000000 */
[----:B------:R-:W-:Y:S01]  /*cb20*/  UMOV UR11, UR52 ;  /* 0x00000034000b7c82 */ /* 0x000fe20008000000 */
[----:B--2---:R-:W-:Y:S04]  /*cb30*/  UIADD3 UR4, UP0, UPT, UR6, 0xa80, URZ ;  /* 0x00000a8006047890 */ /* 0x004fe8000ff1e0ff */
[----:B------:R-:W-:Y:S09]  /*cb40*/  UIADD3.X UR5, UPT, UPT, URZ, UR7, URZ, UP0, !UPT ;  /* 0x00000007ff057290 */ /* 0x000ff200087fe4ff */
[----:B------:R2:W-:Y:S01]  /*cb50*/  UTMASTG.3D [UR8], [UR4] ;  /* 0x00000008040073b5 */ /* 0x0005e20008010000 */
[----:B------:R0:W-:Y:S01]  /*cb60*/  UTMACMDFLUSH ;  /* 0x00000000000079b7 */ /* 0x0001e20000000000 */
[----:B--2---:R-:W-:Y:S04]  /*cb70*/  DEPBAR.LE SB0, 0x1 ;  /* 0x000080400000791a */ /* 0x004fe80000000000 */
.L_x_142:
[----:B------:R-:W-:Y:S05]  /*cb80*/  BSYNC.RECONVERGENT B0 ;  /* 0x0000000000007941 */ /* 0x000fea0003800200 */
.L_x_141:
[----:B------:R-:W-:Y:S01]  /*cb90*/  BAR.SYNC.DEFER_BLOCKING 0x1, 0x80 ;  /* 0x0042000000007b1d */ /* 0x000fe20000010000 */
[----:B------:R-:W-:Y:S09]  /*cba0*/  UISETP.NE.AND UP0, UPT, UR54, -0x4, UPT ;  /* 0xfffffffc3600788c */ /* 0x000ff2000bf05270 */
[----:B------:R-:W-:Y:S05]  /*cbb0*/  BRA.U !UP0, `(.L_x_143) ;  /* 0x0000000108247547 */ /* 0x000fea000b800000 */
[----:B------:R-:W-:Y:S01]  /*cbc0*/  ISETP.NE.AND P0, PT, R157, RZ, PT ;  /* 0x000000ff9d00720c */ /* 0x000fe20003f05270 */
[----:B------:R-:W-:Y:S01]  /*cbd0*/  IMAD.U32 R0, RZ, RZ, UR47 ;  /* 0x0000002fff007e24 */ /* 0x000fe2000f8e00ff */
[----:B------:R-:W-:Y:S04]  /*cbe0*/  UIADD3 UR4, UPT, UPT, UR47, 0x1, URZ ;  /* 0x000000012f047890 */ /* 0x000fe8000fffe0ff */
[----:B------:R-:W-:Y:S04]  /*cbf0*/  UISETP.NE.AND UP0, UPT, UR4, 0x4, UPT ;  /* 0x000000040400788c */ /* 0x000fe8000bf05270 */
[----:B------:R-:W-:Y:S03]  /*cc00*/  USEL UR47, UR4, URZ, UP0 ;  /* 0x000000ff042f7287 */ /* 0x000fe60008000000 */
[----:B------:R-:W-:Y:S05]  /*cc10*/  @P0 LEA R0, R0, UR44, 0x3 ;  /* 0x0000002c00000c11 */ /* 0x000fea000f8e18ff */
[----:B------:R-:W-:Y:S05]  /*cc20*/  @P0 VIADD R0, R0, 0x40 ;  /* 0x0000004000000836 */ /* 0x000fea0000000000 */
[----:B------:R-:W-:Y:S04]  /*cc30*/  @P0 PRMT R0, R165, 0x654, R0 ;  /* 0x00000654a5000816 */ /* 0x000fe80000000000 */
[----:B------:R2:W-:Y:S03]  /*cc40*/  @P0 SYNCS.ARRIVE.TRANS64.RED.A1T0 RZ, [R0+URZ], RZ ;  /* 0x000000ff00ff09a7 */ /* 0x0005e600081004ff */
.L_x_143:
[----:B------:R-:W-:Y:S01]  /*cc50*/  R2UR UR6, R156 ;  /* 0x000000009c0672ca */ /* 0x000fe200000e0000 */
[----:B------:R-:W-:Y:S01]  /*cc60*/  UIADD3 UR54, UPT, UPT, UR54, 0x4, URZ ;  /* 0x0000000436367890 */ /* 0x000fe2000fffe0ff */
[----:B------:R-:W-:Y:S01]  /*cc70*/  R2UR UR5, R141 ;  /* 0x000000008d0572ca */ /* 0x000fe200000e0000 */
[----:B------:R-:W-:Y:S01]  /*cc80*/  ULOP3.LUT UR38, UR38, 0x1, URZ, 0x3c, !UPT ;  /* 0x0000000126267892 */ /* 0x000fe2000f8e3cff */
[----:B------:R-:W-:Y:S01]  /*cc90*/  R2UR UR4, R142 ;  /* 0x000000008e0472ca */ /* 0x000fe200000e0000 */
[----:B------:R-:W-:Y:S01]  /*cca0*/  UMOV UR52, UR63 ;  /* 0x0000003f00347c82 */ /* 0x000fe20008000000 */
[C---:B------:R-:W-:Y:S04]  /*ccb0*/  ISETP.NE.AND P0, PT, R146.reuse, 0x2, PT ;  /* 0x000000029200780c */ /* 0x040fe80003f05270 */
[----:B------:R-:W-:Y:S02]  /*ccc0*/  SEL R3, RZ, 0x1, P0 ;  /* 0x00000001ff037807 */ /* 0x000fe40000000000 */
[----:B------:R-:W-:Y:S01]  /*ccd0*/  SEL R146, R146, RZ, P0 ;  /* 0x000000ff92927207 */ /* 0x000fe20000000000 */
[----:B------:R-:W-:Y:S01]  /*cce0*/  UISETP.NE.AND UP0, UPT, UR6, URZ, UPT ;  /* 0x000000ff0600728c */ /* 0x000fe2000bf05270 */
[----:B------:R-:W-:Y:S01]  /*ccf0*/  LOP3.LUT R148, R148, R3, RZ, 0x3c, !PT ;  /* 0x0000000394947212 */ /* 0x000fe200078e3cff */
[----:B------:R-:W-:Y:S02]  /*cd00*/  UIADD3 UR20, UPT, UPT, UR36, UR5, URZ ;  /* 0x0000000524147290 */ /* 0x000fe4000fffe0ff */
[----:B------:R-:W-:Y:S05]  /*cd10*/  UIADD3 UR28, UPT, UPT, UR37, UR4, URZ ;  /* 0x00000004251c7290 */ /* 0x000fea000fffe0ff */
[----:B------:R-:W-:Y:S07]  /*cd20*/  BRA.U UP0, `(.L_x_144) ;  /* 0xffffff9d00887547 */ /* 0x000fee000b83ffff */
[----:B------:R-:W3:Y:S01]  /*cd30*/  S2UR UR4, SR_CgaCtaId ;  /* 0x00000000000479c3 */ /* 0x000ee20000008800 */
[----:B------:R-:W-:-:S13]  /*cd40*/  R2UR UR5, R143 ;  /* 0x000000008f0572ca */ /* 0x000fda00000e0000 */
[----:B------:R-:W-:Y:S02]  /*cd50*/  UISETP.NE.AND UP0, UPT, UR5, URZ, UPT ;  /* 0x000000ff0500728c */ /* 0x000fe4000bf05270 */
[----:B---3--:R-:W-:Y:S02]  /*cd60*/  ULOP3.LUT UR5, UR4, 0x1, URZ, 0x3c, !UPT ;  /* 0x0000000104057892 */ /* 0x008fe4000f8e3cff */
[----:B------:R-:W-:-:S04]  /*cd70*/  UIADD3 UR4, UPT, UPT, UR44, 0xc0, URZ ;  /* 0x000000c02c047890 */ /* 0x000fc8000fffe0ff */
[----:B------:R-:W-:-:S09]  /*cd80*/  UPRMT UR4, UR5, 0x654, UR4 ;  /* 0x0000065405047896 */ /* 0x000fd20008000004 */
[----:B------:R-:W-:Y:S01]  /*cd90*/  SYNCS.ARRIVE.TRANS64.RED.A1T0 RZ, [UR4], RZ ;  /* 0x000000ffffff79a7 */ /* 0x000fe20008100404 */
[----:B------:R-:W-:Y:S01]  /*cda0*/  SYNCS.ARRIVE.TRANS64.A1T0 RZ, [UR44+0xc0], RZ ;  /* 0x0000c0ffffff79a7 */ /* 0x000fe2000810002c */
[----:B------:R-:W-:Y:S05]  /*cdb0*/  BRA.U !UP0, `(.L_x_145) ;  /* 0x0000000108487547 */ /* 0x000fea000b800000 */
[----:B------:R-:W3:Y:S02]  /*cdc0*/  LDCU.64 UR4, c[0x0][0xc90] ;  /* 0x00019200ff0477ac */ /* 0x000ee40008000a00 */
[----:B---3--:R-:W-:-:S04]  /*cdd0*/  UISETP.NE.U32.AND UP0, UPT, UR4, URZ, UPT ;  /* 0x000000ff0400728c */ /* 0x008fc8000bf05070 */
[----:B------:R-:W-:-:S09]  /*cde0*/  UISETP.NE.AND.EX UP0, UPT, UR5, URZ, UPT, UP0 ;  /* 0x000000ff0500728c */ /* 0x000fd2000bf05300 */
[----:B------:R-:W-:Y:S05]  /*cdf0*/  BRA.U UP0, `(.L_x_146) ;  /* 0x00000001000c7547 */ /* 0x000fea000b800000 */
[----:B------:R-:W-:-:S13]  /*ce00*/  FSETP.NEU.AND P0, PT, R71, RZ, PT ;  /* 0x000000ff4700720b */ /* 0x000fda0003f0d000 */
[----:B------:R-:W-:Y:S05]  /*ce10*/  @!P0 EXIT ;  /* 0x000000000000894d */ /* 0x000fea0003800000 */
[----:B------:R-:W-:Y:S05]  /*ce20*/  BRA `(.L_x_145) ;  /* 0x00000000002c7947 */ /* 0x000fea0003800000 */
.L_x_146:
[----:B------:R-:W-:Y:S01]  /*ce30*/  ISETP.NE.AND P0, PT, R145, RZ, PT ;  /* 0x000000ff9100720c */ /* 0x000fe20003f05270 */
[----:B------:R-:W-:-:S12]  /*ce40*/  BSSY.RECONVERGENT B0, `(.L_x_145) ;  /* 0x0000009000007945 */ /* 0x000fd80003800200 */
[----:B------:R-:W-:Y:S05]  /*ce50*/  @P0 BRA `(.L_x_147) ;  /* 0x0000000000140947 */ /* 0x000fea0003800000 */
[----:B------:R-:W3:Y:S02]  /*ce60*/  LDCU.64 UR4, c[0x0][0xc88] ;  /* 0x00019100ff0477ac */ /* 0x000ee40008000a00 */
[----:B---3--:R-:W-:-:S04]  /*ce70*/  ISETP.NE.U32.AND P0, PT, RZ, UR4, PT ;  /* 0x00000004ff007c0c */ /* 0x008fc8000bf05070 */
[----:B------:R-:W-:-:S13]  /*ce80*/  ISETP.NE.AND.EX P0, PT, RZ, UR5, PT, P0 ;  /* 0x00000005ff007c0c */ /* 0x000fda000bf05300 */
[----:B------:R-:W-:Y:S05]  /*ce90*/  @!P0 EXIT ;  /* 0x000000000000894d */ /* 0x000fea0003800000 */
[----:B------:R-:W-:Y:S05]  /*cea0*/  BRA `(.L_x_148) ;  /* 0x0000000000087947 */ /* 0x000fea0003800000 */
.L_x_147:
[----:B------:R-:W-:-:S13]  /*ceb0*/  FSETP.NEU.AND P0, PT, R71, RZ, PT ;  /* 0x000000ff4700720b */ /* 0x000fda0003f0d000 */
[----:B------:R-:W-:Y:S05]  /*cec0*/  @!P0 EXIT ;  /* 0x000000000000894d */ /* 0x000fea0003800000 */
.L_x_148:
[----:B------:R-:W-:Y:S05]  /*ced0*/  BSYNC.RECONVERGENT B0 ;  /* 0x0000000000007941 */ /* 0x000fea0003800200 */
.L_x_145:
[----:B------:R-:W3:Y:S01]  /*cee0*/  S2UR UR5, SR_CgaCtaId ;  /* 0x00000000000579c3 */ /* 0x000ee20000008800 */
[----:B------:R-:W-:Y:S01]  /*cef0*/  ULEA UR4, UR47, UR44, 0x3 ;  /* 0x0000002c2f047291 */ /* 0x000fe2000f8e18ff */
[----:B------:R-:W-:-:S04]  /*cf00*/  DEPBAR.LE SB0, 0x0 ;  /* 0x000080000000791a */ /* 0x000fc80000000000 */
[----:B------:R-:W-:-:S04]  /*cf10*/  UIADD3 UR4, UPT, UPT, UR4, 0x40, URZ ;  /* 0x0000004004047890 */ /* 0x000fc8000fffe0ff */
[----:B---3--:R-:W-:-:S09]  /*cf20*/  UPRMT UR4, UR5, 0x654, UR4 ;  /* 0x0000065405047896 */ /* 0x008fd20008000004 */
[----:B------:R-:W-:Y:S01]  /*cf30*/  SYNCS.ARRIVE.TRANS64.RED.A1T0 RZ, [UR4], RZ ;  /* 0x000000ffffff79a7 */ /* 0x000fe20008100404 */
[----:B------:R-:W-:Y:S05]  /*cf40*/  EXIT ;  /* 0x000000000000794d */ /* 0x000fea0003800000 */
.L_x_24:
[----:B-1----:R1:W3:Y:S02]  /*cf50*/  SYNCS.PHASECHK.TRANS64.TRYWAIT P0, [R0+URZ+0xb0], R3 ;  /* 0x0000b003000075a7 */ /* 0x0022e400080011ff */
[----:B---3--:R-:W-:Y:S05]  /*cf60*/  @!P0 NANOSLEEP.SYNCS 0x989680 ;  /* 0x009896800000895d */ /* 0x008fea0003900000 */
[----:B------:R-:W3:Y:S02]  /*cf70*/  @!P0 SYNCS.PHASECHK.TRANS64 P0, [R0+URZ+0xb0], R3 ;  /* 0x0000b003000085a7 */ /* 0x000ee400080010ff */
[----:B---3--:R-:W-:Y:S05]  /*cf80*/  @!P0 BRA `(.L_x_24) ;  /* 0xfffffffc00f08947 */ /* 0x008fea000383ffff */
[----:B------:R-:W-:Y:S05]  /*cf90*/  BRA `(.L_x_149) ;  /* 0xffffff4800c07947 */ /* 0x000fea000383ffff */
.L_x_27:
[----:B-1----:R-:W-:-:S07]  /*cfa0*/  MOV R0, UR6 ;  /* 0x0000000600007c02 */ /* 0x002fce0008000f00 */
.L_x_150:
[----:B-1----:R1:W3:Y:S02]  /*cfb0*/  SYNCS.PHASECHK.TRANS64.TRYWAIT P0, [R0+URZ+0x10], R3 ;  /* 0x00001003000075a7 */ /* 0x0022e400080011ff */
[----:B---3--:R-:W-:Y:S05]  /*cfc0*/  @!P0 NANOSLEEP.SYNCS 0x989680 ;  /* 0x009896800000895d */ /* 0x008fea0003900000 */
[----:B------:R-:W3:Y:S02]  /*cfd0*/  @!P0 SYNCS.PHASECHK.TRANS64 P0, [R0+URZ+0x10], R3 ;  /* 0x00001003000085a7 */ /* 0x000ee400080010ff */
[----:B---3--:R-:W-:Y:S05]  /*cfe0*/  @!P0 BRA `(.L_x_150) ;  /* 0xfffffffc00f08947 */ /* 0x008fea000383ffff */
[----:B------:R-:W-:Y:S05]  /*cff0*/  BRA `(.L_x_26) ;  /* 0xffffff4c00207947 */ /* 0x000fea000383ffff */
.L_x_36:
[----:B-1----:R-:W-:-:S07]  /*d000*/  MOV R0, UR7 ;  /* 0x0000000700007c02 */ /* 0x002fce0008000f00 */
.L_x_151:
[----:B-1----:R1:W2:Y:S02]  /*d010*/  SYNCS.PHASECHK.TRANS64.TRYWAIT P0, [R0+URZ+0x10], R3 ;  /* 0x00001003000075a7 */ /* 0x0022a400080011ff */
[----:B--2---:R-:W-:Y:S05]  /*d020*/  @!P0 NANOSLEEP.SYNCS 0x989680 ;  /* 0x009896800000895d */ /* 0x004fea0003900000 */
[----:B------:R-:W2:Y:S02]  /*d030*/  @!P0 SYNCS.PHASECHK.TRANS64 P0, [R0+URZ+0x10], R3 ;  /* 0x00001003000085a7 */ /* 0x000ea400080010ff */
[----:B--2---:R-:W-:Y:S05]  /*d040*/  @!P0 BRA `(.L_x_151) ;  /* 0xfffffffc00f08947 */ /* 0x004fea000383ffff */
[----:B------:R-:W-:Y:S05]  /*d050*/  BRA `(.L_x_35) ;  /* 0xffffff5000787947 */ /* 0x000fea000383ffff */
.L_x_43:
[----:B-1----:R1:W4:Y:S02]  /*d060*/  SYNCS.PHASECHK.TRANS64.TRYWAIT P0, [R3+URZ+0x70], R0 ;  /* 0x00007000030075a7 */ /* 0x00232400080011ff */
[----:B----4-:R-:W-:Y:S05]  /*d070*/  @!P0 NANOSLEEP.SYNCS 0x989680 ;  /* 0x009896800000895d */ /* 0x010fea0003900000 */
[----:B------:R-:W4:Y:S02]  /*d080*/  @!P0 SYNCS.PHASECHK.TRANS64 P0, [R3+URZ+0x70], R0 ;  /* 0x00007000030085a7 */ /* 0x000f2400080010ff */
[----:B----4-:R-:W-:Y:S05]  /*d090*/  @!P0 BRA `(.L_x_43) ;  /* 0xfffffffc00f08947 */ /* 0x010fea000383ffff */
[----:B------:R-:W-:Y:S05]  /*d0a0*/  BRA `(.L_x_152) ;  /* 0xffffff5400ac7947 */ /* 0x000fea000383ffff */
.L_x_47:
[----:B-1----:R-:W-:-:S07]  /*d0b0*/  MOV R0, UR4 ;  /* 0x0000000400007c02 */ /* 0x002fce0008000f00 */
.L_x_153:
[----:B-1----:R1:W2:Y:S02]  /*d0c0*/  SYNCS.PHASECHK.TRANS64.TRYWAIT P0, [R0+URZ], R3 ;  /* 0x00000003000075a7 */ /* 0x0022a400080011ff */
[----:B--2---:R-:W-:Y:S05]  /*d0d0*/  @!P0 NANOSLEEP.SYNCS 0x989680 ;  /* 0x009896800000895d */ /* 0x004fea0003900000 */
[----:B------:R-:W2:Y:S02]  /*d0e0*/  @!P0 SYNCS.PHASECHK.TRANS64 P0, [R0+URZ], R3 ;  /* 0x00000003000085a7 */ /* 0x000ea400080010ff */
[----:B--2---:R-:W-:Y:S05]  /*d0f0*/  @!P0 BRA `(.L_x_153) ;  /* 0xfffffffc00f08947 */ /* 0x004fea000383ffff */
[----:B------:R-:W-:Y:S05]  /*d100*/  BRA `(.L_x_154) ;  /* 0xffffff5c00587947 */ /* 0x000fea000383ffff */
.L_x_50:
[----:B--2---:R2:W3:Y:S02]  /*d110*/  SYNCS.PHASECHK.TRANS64.TRYWAIT P0, [R0+URZ+0xa0], R5 ;  /* 0x0000a005000075a7 */ /* 0x0044e400080011ff */
[----:B---3--:R-:W-:Y:S05]  /*d120*/  @!P0 NANOSLEEP.SYNCS 0x989680 ;  /* 0x009896800000895d */ /* 0x008fea0003900000 */
[----:B------:R-:W3:Y:S02]  /*d130*/  @!P0 SYNCS.PHASECHK.TRANS64 P0, [R0+URZ+0xa0], R5 ;  /* 0x0000a005000085a7 */ /* 0x000ee400080010ff */
[----:B---3--:R-:W-:Y:S05]  /*d140*/  @!P0 BRA `(.L_x_50) ;  /* 0xfffffffc00f08947 */ /* 0x008fea000383ffff */
[----:B------:R-:W-:Y:S05]  /*d150*/  BRA `(.L_x_155) ;  /* 0xffffff5c00bc7947 */ /* 0x000fea000383ffff */
.L_x_51:
[----:B------:R-:W-:-:S07]  /*d160*/  MOV R0, UR4 ;  /* 0x0000000400007c02 */ /* 0x000fce0008000f00 */
.L_x_156:
[----:B--2---:R2:W3:Y:S02]  /*d170*/  SYNCS.PHASECHK.TRANS64.TRYWAIT P0, [R0+URZ+0x80], R7 ;  /* 0x00008007000075a7 */ /* 0x0044e400080011ff */
[----:B---3--:R-:W-:Y:S05]  /*d180*/  @!P0 NANOSLEEP.SYNCS 0x989680 ;  /* 0x009896800000895d */ /* 0x008fea0003900000 */
[----:B------:R-:W3:Y:S02]  /*d190*/  @!P0 SYNCS.PHASECHK.TRANS64 P0, [R0+URZ+0x80], R7 ;  /* 0x00008007000085a7 */ /* 0x000ee400080010ff */
[----:B---3--:R-:W-:Y:S05]  /*d1a0*/  @!P0 BRA `(.L_x_156) ;  /* 0xfffffffc00f08947 */ /* 0x008fea000383ffff */
[----:B------:R-:W-:Y:S05]  /*d1b0*/  BRA `(.L_x_157) ;  /* 0xffffff5c00cc7947 */ /* 0x000fea000383ffff */
.L_x_52:
[----:B--2---:R2:W3:Y:S02]  /*d1c0*/  SYNCS.PHASECHK.TRANS64.TRYWAIT P1, [R0+URZ+0x70], R5 ;  /* 0x00007005000075a7 */ /* 0x0044e400080211ff */
[----:B---3--:R-:W-:Y:S05]  /*d1d0*/  @!P1 NANOSLEEP.SYNCS 0x989680 ;  /* 0x009896800000995d */ /* 0x008fea0003900000 */
[----:B------:R-:W3:Y:S02]  /*d1e0*/  @!P1 SYNCS.PHASECHK.TRANS64 P1, [R0+URZ+0x70], R5 ;  /* 0x00007005000095a7 */ /* 0x000ee400080210ff */
[----:B---3--:R-:W-:Y:S05]  /*d1f0*/  @!P1 BRA `(.L_x_52) ;  /* 0xfffffffc00f09947 */ /* 0x008fea000383ffff */
[----:B------:R-:W-:Y:S05]  /*d200*/  BRA `(.L_x_158) ;  /* 0xffffff5c00fc7947 */ /* 0x000fea000383ffff */
.L_x_55:
[----:B------:R-:W-:-:S07]  /*d210*/  MOV R0, UR4 ;  /* 0x0000000400007c02 */ /* 0x000fce0008000f00 */
.L_x_159:
[----:B--2---:R2:W3:Y:S02]  /*d220*/  SYNCS.PHASECHK.TRANS64.TRYWAIT P0, [R0+URZ+0x80], R3 ;  /* 0x00008003000075a7 */ /* 0x0044e400080011ff */
[----:B---3--:R-:W-:Y:S05]  /*d230*/  @!P0 NANOSLEEP.SYNCS 0x989680 ;  /* 0x009896800000895d */ /* 0x008fea0003900000 */
[----:B------:R-:W3:Y:S02]  /*d240*/  @!P0 SYNCS.PHASECHK.TRANS64 P0, [R0+URZ+0x80], R3 ;  /* 0x00008003000085a7 */ /* 0x000ee400080010ff */
[----:B---3--:R-:W-:Y:S05]  /*d250*/  @!P0 BRA `(.L_x_159) ;  /* 0xfffffffc00f08947 */ /* 0x008fea000383ffff */
[----:B------:R-:W-:Y:S05]  /*d260*/  BRA `(.L_x_54) ;  /* 0xffffff6000507947 */ /* 0x000fea000383ffff */
.L_x_64:
[----:B--2---:R-:W-:-:S04]  /*d270*/  MOV R5, UR5 ;  /* 0x0000000500057c02 */ /* 0x004fc80008000f00 */
[----:B------:R2:W3:Y:S03]  /*d280*/  SYNCS.PHASECHK.TRANS64.TRYWAIT P0, [R5+URZ+0x8], R6 ;  /* 0x00000806050075a7 */ /* 0x0004e600080011ff */
[----:B---3--:R-:W-:Y:S05]  /*d290*/  @!P0 NANOSLEEP.SYNCS 0x989680 ;  /* 0x009896800000895d */ /* 0x008fea0003900000 */
[----:B------:R-:W3:Y:S02]  /*d2a0*/  @!P0 SYNCS.PHASECHK.TRANS64 P0, [R5+URZ+0x8], R6 ;  /* 0x00000806050085a7 */ /* 0x000ee400080010ff */
[----:B---3--:R-:W-:Y:S05]  /*d2b0*/  @!P0 BRA `(.L_x_64) ;  /* 0xfffffffc00ec8947 */ /* 0x008fea000383ffff */
[----:B------:R-:W-:Y:S05]  /*d2c0*/  BRA `(.L_x_63) ;  /* 0xffffff6400107947 */ /* 0x000fea000383ffff */
.L_x_66:
[----:B------:R-:W-:Y:S01]  /*d2d0*/  BSSY B0, `(.L_x_160) ;  /* 0x0000006000007945 */ /* 0x000fe20003800000 */
[----:B------:R-:W-:-:S07]  /*d2e0*/  MOV R15, 0xffffffff ;  /* 0xffffffff000f7802 */ /* 0x000fce0000000f00 */
[----:B-12--5:R-:W-:Y:S05]  /*d2f0*/  WARPSYNC.COLLECTIVE R15, `(.L_x_161) ;  /* 0x000000000f0c7348 */ /* 0x026fea0003c00000 */
[----:B------:R-:W-:Y:S02]  /*d300*/  ELECT P6, UR79, PT ;  /* 0x00000000004f782f */ /* 0x000fe400038c0000 */
[----:B------:R-:W-:Y:S01]  /*d310*/  MOV R14, UR79 ;  /* 0x0000004f000e7c02 */ /* 0x000fe20008000f00 */
[----:B-12--5:R-:W-:Y:S10]  /*d320*/  ENDCOLLECTIVE ;  /* 0x000000000000791b */ /* 0x026ff40003800000 */
.L_x_161:
[----:B------:R-:W-:Y:S05]  /*d330*/  BSYNC B0 ;  /* 0x0000000000007941 */ /* 0x000fea0003800000 */
.L_x_160:
[----:B------:R-:W-:Y:S05]  /*d340*/  BRA `(.L_x_162) ;  /* 0xffffff6400407947 */ /* 0x000fea000383ffff */
.L_x_68:
[----:B--2---:R-:W-:-:S04]  /*d350*/  MOV R3, UR5 ;  /* 0x0000000500037c02 */ /* 0x004fc80008000f00 */
[----:B------:R2:W3:Y:S03]  /*d360*/  SYNCS.PHASECHK.TRANS64.TRYWAIT P0, [R3+URZ+0x8], R4 ;  /* 0x00000804030075a7 */ /* 0x0004e600080011ff */
[----:B---3--:R-:W-:Y:S05]  /*d370*/  @!P0 NANOSLEEP.SYNCS 0x989680 ;  /* 0x009896800000895d */ /* 0x008fea0003900000 */
[----:B------:R-:W3:Y:S02]  /*d380*/  @!P0 SYNCS.PHASECHK.TRANS64 P0, [R3+URZ+0x8], R4 ;  /* 0x00000804030085a7 */ /* 0x000ee400080010ff */
[----:B---3--:R-:W-:Y:S05]  /*d390*/  @!P0 BRA `(.L_x_68) ;  /* 0xfffffffc00ec8947 */ /* 0x008fea000383ffff */
[----:B------:R-:W-:Y:S05]  /*d3a0*/  BRA `(.L_x_67) ;  /* 0xffffff6400447947 */ /* 0x000fea000383ffff */
.L_x_69:
[----:B-1----:R1:W2:Y:S02]  /*d3b0*/  SYNCS.PHASECHK.TRANS64.TRYWAIT P0, [R2+URZ+0x70], R5 ;  /* 0x00007005020075a7 */ /* 0x0022a400080011ff */
[----:B--2---:R-:W-:Y:S05]  /*d3c0*/  @!P0 NANOSLEEP.SYNCS 0x989680 ;  /* 0x009896800000895d */ /* 0x004fea0003900000 */
[----:B------:R-:W2:Y:S02]  /*d3d0*/  @!P0 SYNCS.PHASECHK.TRANS64 P0, [R2+URZ+0x70], R5 ;  /* 0x00007005020085a7 */ /* 0x000ea400080010ff */
[----:B--2---:R-:W-:Y:S05]  /*d3e0*/  @!P0 BRA `(.L_x_69) ;  /* 0xfffffffc00f08947 */ /* 0x004fea000383ffff */
[----:B------:R-:W-:Y:S05]  /*d3f0*/  BRA `(.L_x_163) ;  /* 0xffffff6c00ec7947 */ /* 0x000fea000383ffff */
.L_x_73:
[----:B------:R-:W-:-:S07]  /*d400*/  MOV R2, UR18 ;  /* 0x0000001200027c02 */ /* 0x000fce0008000f00 */
.L_x_164:
[----:B-1----:R1:W2:Y:S02]  /*d410*/  SYNCS.PHASECHK.TRANS64.TRYWAIT P0, [R2+URZ], R5 ;  /* 0x00000005020075a7 */ /* 0x0022a400080011ff */
[----:B--2---:R-:W-:Y:S05]  /*d420*/  @!P0 NANOSLEEP.SYNCS 0x989680 ;  /* 0x009896800000895d */ /* 0x004fea0003900000 */
[----:B------:R-:W2:Y:S02]  /*d430*/  @!P0 SYNCS.PHASECHK.TRANS64 P0, [R2+URZ], R5 ;  /* 0x00000005020085a7 */ /* 0x000ea400080010ff */
[----:B--2---:R-:W-:Y:S05]  /*d440*/  @!P0 BRA `(.L_x_164) ;  /* 0xfffffffc00f08947 */ /* 0x004fea000383ffff */
[----:B------:R-:W-:Y:S05]  /*d450*/  BRA `(.L_x_72) ;  /* 0xffffff7000447947 */ /* 0x000fea000383ffff */
.L_x_74:
[----:B------:R-:W-:-:S07]  /*d460*/  MOV R2, UR39 ;  /* 0x0000002700027c02 */ /* 0x000fce0008000f00 */
.L_x_165:
[----:B-1----:R1:W2:Y:S02]  /*d470*/  SYNCS.PHASECHK.TRANS64.TRYWAIT P0, [R2+URZ+0x98], R5 ;  /* 0x00009805020075a7 */ /* 0x0022a400080011ff */
[----:B--2---:R-:W-:Y:S05]  /*d480*/  @!P0 NANOSLEEP.SYNCS 0x989680 ;  /* 0x009896800000895d */ /* 0x004fea0003900000 */
[----:B------:R-:W2:Y:S02]  /*d490*/  @!P0 SYNCS.PHASECHK.TRANS64 P0, [R2+URZ+0x98], R5 ;  /* 0x00009805020085a7 */ /* 0x000ea400080010ff */
[----:B--2---:R-:W-:Y:S05]  /*d4a0*/  @!P0 BRA `(.L_x_165) ;  /* 0xfffffffc00f08947 */ /* 0x004fea000383ffff */
[----:B------:R-:W-:Y:S05]  /*d4b0*/  BRA `(.L_x_166) ;  /* 0xffffff7000b87947 */ /* 0x000fea000383ffff */
.L_x_77:
[----:B------:R-:W-:Y:S07]  /*d4c0*/  MOV R2, UR9 ;  /* 0x0000000900027c02 */ /* 0x000fee0008000f00 */
.L_x_167:
[----:B-1----:R1:W2:Y:S02]  /*d4d0*/  SYNCS.PHASECHK.TRANS64.TRYWAIT P0, [R2+URZ], R5 ;  /* 0x00000005020075a7 */ /* 0x0022a400080011ff */
[----:B--2---:R-:W-:Y:S05]  /*d4e0*/  @!P0 NANOSLEEP.SYNCS 0x989680 ;  /* 0x009896800000895d */ /* 0x004fea0003900000 */
[----:B------:R-:W2:Y:S02]  /*d4f0*/  @!P0 SYNCS.PHASECHK.TRANS64 P0, [R2+URZ], R5 ;  /* 0x00000005020085a7 */ /* 0x000ea400080010ff */
[----:B--2---:R-:W-:Y:S05]  /*d500*/  @!P0 BRA `(.L_x_167) ;  /* 0xfffffffc00f08947 */ /* 0x004fea000383ffff */
[----:B------:R-:W-:Y:S05]  /*d510*/  BRA `(.L_x_76) ;  /* 0xffffff7400d07947 */ /* 0x000fea000383ffff */
.L_x_80:
[----:B------:R-:W-:-:S07]  /*d520*/  MOV R0, UR39 ;  /* 0x0000002700007c02 */ /* 0x000fce0008000f00 */
.L_x_168:
[----:B-1----:R1:W2:Y:S02]  /*d530*/  SYNCS.PHASECHK.TRANS64.TRYWAIT P0, [R0+URZ+0xc0], R3 ;  /* 0x0000c003000075a7 */ /* 0x0022a400080011ff */
[----:B--2---:R-:W-:Y:S05]  /*d540*/  @!P0 NANOSLEEP.SYNCS 0x989680 ;  /* 0x009896800000895d */ /* 0x004fea0003900000 */
[----:B------:R-:W2:Y:S02]  /*d550*/  @!P0 SYNCS.PHASECHK.TRANS64 P0, [R0+URZ+0xc0], R3 ;  /* 0x0000c003000085a7 */ /* 0x000ea400080010ff */
[----:B--2---:R-:W-:Y:S05]  /*d560*/  @!P0 BRA `(.L_x_168) ;  /* 0xfffffffc00f08947 */ /* 0x004fea000383ffff */
[----:B------:R-:W-:Y:S05]  /*d570*/  BRA `(.L_x_169) ;  /* 0xffffff7c00507947 */ /* 0x000fea000383ffff */
.L_x_85:
[----:B-1----:R1:W2:Y:S02]  /*d580*/  SYNCS.PHASECHK.TRANS64.TRYWAIT P0, [R8+URZ+0x70], R5 ;  /* 0x00007005080075a7 */ /* 0x0022a400080011ff */
[----:B--2---:R-:W-:Y:S05]  /*d590*/  @!P0 NANOSLEEP.SYNCS 0x989680 ;  /* 0x009896800000895d */ /* 0x004fea0003900000 */
[----:B------:R-:W2:Y:S02]  /*d5a0*/  @!P0 SYNCS.PHASECHK.TRANS64 P0, [R8+URZ+0x70], R5 ;  /* 0x00007005080085a7 */ /* 0x000ea400080010ff */
[----:B--2---:R-:W-:Y:S05]  /*d5b0*/  @!P0 BRA `(.L_x_85) ;  /* 0xfffffffc00f08947 */ /* 0x004fea000383ffff */
[----:B------:R-:W-:Y:S05]  /*d5c0*/  BRA `(.L_x_170) ;  /* 0xffffff8000947947 */ /* 0x000fea000383ffff */
.L_x_88:
[----:B------:R-:W-:Y:S07]  /*d5d0*/  MOV R0, UR21 ;  /* 0x0000001500007c02 */ /* 0x000fee0008000f00 */
.L_x_171:
[----:B-1----:R1:W2:Y:S02]  /*d5e0*/  SYNCS.PHASECHK.TRANS64.TRYWAIT P1, [R0+URZ+0x68], R5 ;  /* 0x00006805000075a7 */ /* 0x0022a400080211ff */
[----:B--2---:R-:W-:Y:S05]  /*d5f0*/  @!P1 NANOSLEEP.SYNCS 0x989680 ;  /* 0x009896800000995d */ /* 0x004fea0003900000 */
[----:B------:R-:W2:Y:S02]  /*d600*/  @!P1 SYNCS.PHASECHK.TRANS64 P1, [R0+URZ+0x68], R5 ;  /* 0x00006805000095a7 */ /* 0x000ea400080210ff */
[----:B--2---:R-:W-:Y:S05]  /*d610*/  @!P1 BRA `(.L_x_171) ;  /* 0xfffffffc00f09947 */ /* 0x004fea000383ffff */
[----:B------:R-:W-:Y:S05]  /*d620*/  BRA `(.L_x_87) ;  /* 0xffffff8800107947 */ /* 0x000fea000383ffff */
.L_x_91:
[----:B-1----:R-:W-:Y:S07]  /*d630*/  MOV R5, UR21 ;  /* 0x0000001500057c02 */ /* 0x002fee0008000f00 */
.L_x_172:
[----:B-1----:R1:W2:Y:S02]  /*d640*/  SYNCS.PHASECHK.TRANS64.TRYWAIT P0, [R5+URZ+0x40], R4 ;  /* 0x00004004050075a7 */ /* 0x0022a400080011ff */
[----:B--2---:R-:W-:Y:S05]  /*d650*/  @!P0 NANOSLEEP.SYNCS 0x989680 ;  /* 0x009896800000895d */ /* 0x004fea0003900000 */
[----:B------:R-:W2:Y:S02]  /*d660*/  @!P0 SYNCS.PHASECHK.TRANS64 P0, [R5+URZ+0x40], R4 ;  /* 0x00004004050085a7 */ /* 0x000ea400080010ff */
[----:B--2---:R-:W-:Y:S05]  /*d670*/  @!P0 BRA `(.L_x_172) ;  /* 0xfffffffc00f08947 */ /* 0x004fea000383ffff */
[----:B------:R-:W-:Y:S05]  /*d680*/  BRA `(.L_x_173) ;  /* 0xffffff8800687947 */ /* 0x000fea000383ffff */
.L_x_92:
[----:B------:R-:W-:Y:S07]  /*d690*/  MOV R5, UR21 ;  /* 0x0000001500057c02 */ /* 0x000fee0008000f00 */
.L_x_174:
[----:B-1----:R1:W2:Y:S02]  /*d6a0*/  SYNCS.PHASECHK.TRANS64.TRYWAIT P0, [R5+URZ+0x48], R4 ;  /* 0x00004804050075a7 */ /* 0x0022a400080011ff */
[----:B--2---:R-:W-:Y:S05]  /*d6b0*/  @!P0 NANOSLEEP.SYNCS 0x989680 ;  /* 0x009896800000895d */ /* 0x004fea0003900000 */
[----:B------:R-:W2:Y:S02]  /*d6c0*/  @!P0 SYNCS.PHASECHK.TRANS64 P0, [R5+URZ+0x48], R4 ;  /* 0x00004804050085a7 */ /* 0x000ea400080010ff */
[----:B--2---:R-:W-:Y:S05]  /*d6d0*/  @!P0 BRA `(.L_x_174) ;  /* 0xfffffffc00f08947 */ /* 0x004fea000383ffff */
[----:B------:R-:W-:Y:S05]  /*d6e0*/  BRA `(.L_x_175) ;  /* 0xffffff8800c07947 */ /* 0x000fea000383ffff */
.L_x_93:
[----:B-1----:R-:W-:Y:S07]  /*d6f0*/  MOV R5, UR21 ;  /* 0x0000001500057c02 */ /* 0x002fee0008000f00 */
.L_x_176:
[----:B-1----:R1:W2:Y:S02]  /*d700*/  SYNCS.PHASECHK.TRANS64.TRYWAIT P0, [R5+URZ+0x50], R4 ;  /* 0x00005004050075a7 */ /* 0x0022a400080011ff */
[----:B--2---:R-:W-:Y:S05]  /*d710*/  @!P0 NANOSLEEP.SYNCS 0x989680 ;  /* 0x009896800000895d */ /* 0x004fea0003900000 */
[----:B------:R-:W2:Y:S02]  /*d720*/  @!P0 SYNCS.PHASECHK.TRANS64 P0, [R5+URZ+0x50], R4 ;  /* 0x00005004050085a7 */ /* 0x000ea400080010ff */
[----:B--2---:R-:W-:Y:S05]  /*d730*/  @!P0 BRA `(.L_x_176) ;  /* 0xfffffffc00f08947 */ /* 0x004fea000383ffff */
[----:B------:R-:W-:Y:S05]  /*d740*/  BRA `(.L_x_177) ;  /* 0xffffff8c00087947 */ /* 0x000fea000383ffff */
.L_x_94:
[----:B-1----:R-:W-:Y:S07]  /*d750*/  MOV R5, UR21 ;  /* 0x0000001500057c02 */ /* 0x002fee0008000f00 */
.L_x_178:
[----:B-1----:R1:W2:Y:S02]  /*d760*/  SYNCS.PHASECHK.TRANS64.TRYWAIT P0, [R5+URZ+0x58], R4 ;  /* 0x00005804050075a7 */ /* 0x0022a400080011ff */
[----:B--2---:R-:W-:Y:S05]  /*d770*/  @!P0 NANOSLEEP.SYNCS 0x989680 ;  /* 0x009896800000895d */ /* 0x004fea0003900000 */
[----:B------:R-:W2:Y:S02]  /*d780*/  @!P0 SYNCS.PHASECHK.TRANS64 P0, [R5+URZ+0x58], R4 ;  /* 0x00005804050085a7 */ /* 0x000ea400080010ff */
[----:B--2---:R-:W-:Y:S05]  /*d790*/  @!P0 BRA `(.L_x_178) ;  /* 0xfffffffc00f08947 */ /* 0x004fea000383ffff */
[----:B------:R-:W-:Y:S05]  /*d7a0*/  BRA `(.L_x_179) ;  /* 0xffffff8c00507947 */ /* 0x000fea000383ffff */
.L_x_96:
[----:B------:R-:W-:-:S07]  /*d7b0*/  MOV R0, UR21 ;  /* 0x0000001500007c02 */ /* 0x000fce0008000f00 */
.L_x_180:
[----:B-1----:R1:W2:Y:S02]  /*d7c0*/  SYNCS.PHASECHK.TRANS64.TRYWAIT P0, [R0+URZ+0x40], R3 ;  /* 0x00004003000075a7 */ /* 0x0022a400080011ff */
[----:B--2---:R-:W-:Y:S05]  /*d7d0*/  @!P0 NANOSLEEP.SYNCS 0x989680 ;  /* 0x009896800000895d */ /* 0x004fea0003900000 */
[----:B------:R-:W2:Y:S02]  /*d7e0*/  @!P0 SYNCS.PHASECHK.TRANS64 P0, [R0+URZ+0x40], R3 ;  /* 0x00004003000085a7 */ /* 0x000ea400080010ff */
[----:B--2---:R-:W-:Y:S05]  /*d7f0*/  @!P0 BRA `(.L_x_180) ;  /* 0xfffffffc00f08947 */ /* 0x004fea000383ffff */
[----:B------:R-:W-:Y:S05]  /*d800*/  BRA `(.L_x_181) ;  /* 0xffffff8c00e47947 */ /* 0x000fea000383ffff */
.L_x_97:
[----:B-1----:R-:W-:-:S07]  /*d810*/  MOV R0, UR21 ;  /* 0x0000001500007c02 */ /* 0x002fce0008000f00 */
.L_x_182:
[----:B-1----:R1:W2:Y:S02]  /*d820*/  SYNCS.PHASECHK.TRANS64.TRYWAIT P0, [R0+URZ+0x48], R3 ;  /* 0x00004803000075a7 */ /* 0x0022a400080011ff */
[----:B--2---:R-:W-:Y:S05]  /*d830*/  @!P0 NANOSLEEP.SYNCS 0x989680 ;  /* 0x009896800000895d */ /* 0x004fea0003900000 */
[----:B------:R-:W2:Y:S02]  /*d840*/  @!P0 SYNCS.PHASECHK.TRANS64 P0, [R0+URZ+0x48], R3 ;  /* 0x00004803000085a7 */ /* 0x000ea400080010ff */
[----:B--2---:R-:W-:Y:S05]  /*d850*/  @!P0 BRA `(.L_x_182) ;  /* 0xfffffffc00f08947 */ /* 0x004fea000383ffff */
[----:B------:R-:W-:Y:S05]  /*d860*/  BRA `(.L_x_183) ;  /* 0xffffff8c00d47947 */ /* 0x000fea000383ffff */
.L_x_98:
[----:B-1----:R-:W-:-:S07]  /*d870*/  MOV R0, UR21 ;  /* 0x0000001500007c02 */ /* 0x002fce0008000f00 */
.L_x_184:
[----:B-1----:R1:W2:Y:S02]  /*d880*/  SYNCS.PHASECHK.TRANS64.TRYWAIT P0, [R0+URZ+0x50], R3 ;  /* 0x00005003000075a7 */ /* 0x0022a400080011ff */
[----:B--2---:R-:W-:Y:S05]  /*d890*/  @!P0 NANOSLEEP.SYNCS 0x989680 ;  /* 0x009896800000895d */ /* 0x004fea0003900000 */
[----:B------:R-:W2:Y:S02]  /*d8a0*/  @!P0 SYNCS.PHASECHK.TRANS64 P0, [R0+URZ+0x50], R3 ;  /* 0x00005003000085a7 */ /* 0x000ea400080010ff */
[----:B--2---:R-:W-:Y:S05]  /*d8b0*/  @!P0 BRA `(.L_x_184) ;  /* 0xfffffffc00f08947 */ /* 0x004fea000383ffff */
[----:B------:R-:W-:Y:S05]  /*d8c0*/  BRA `(.L_x_185) ;  /* 0xffffff8c00c47947 */ /* 0x000fea000383ffff */
.L_x_100:
[----:B--2---:R2:W3:Y:S02]  /*d8d0*/  SYNCS.PHASECHK.TRANS64.TRYWAIT P0, [R8+URZ+0x70], R3 ;  /* 0x00007003080075a7 */ /* 0x0044e400080011ff */
[----:B---3--:R-:W-:Y:S05]  /*d8e0*/  @!P0 NANOSLEEP.SYNCS 0x989680 ;  /* 0x009896800000895d */ /* 0x008fea0003900000 */
[----:B------:R-:W3:Y:S02]  /*d8f0*/  @!P0 SYNCS.PHASECHK.TRANS64 P0, [R8+URZ+0x70], R3 ;  /* 0x00007003080085a7 */ /* 0x000ee400080010ff */
[----:B---3--:R-:W-:Y:S05]  /*d900*/  @!P0 BRA `(.L_x_100) ;  /* 0xfffffffc00f08947 */ /* 0x008fea000383ffff */
[----:B------:R-:W-:Y:S05]  /*d910*/  BRA `(.L_x_186) ;  /* 0xffffff9000a07947 */ /* 0x000fea000383ffff */
.L_x_111:
[----:B-1----:R-:W-:Y:S04]  /*d920*/  MOV R3, UR44 ;  /* 0x0000002c00037c02 */ /* 0x002fe80008000f00 */
[----:B------:R1:W2:Y:S03]  /*d930*/  SYNCS.PHASECHK.TRANS64.TRYWAIT P0, [R3+URZ+0x20], R4 ;  /* 0x00002004030075a7 */ /* 0x0002a600080011ff */
[----:B--2---:R-:W-:Y:S05]  /*d940*/  @!P0 NANOSLEEP.SYNCS 0x989680 ;  /* 0x009896800000895d */ /* 0x004fea0003900000 */
[----:B------:R-:W2:Y:S02]  /*d950*/  @!P0 SYNCS.PHASECHK.TRANS64 P0, [R3+URZ+0x20], R4 ;  /* 0x00002004030085a7 */ /* 0x000ea400080010ff */
[----:B--2---:R-:W-:Y:S05]  /*d960*/  @!P0 BRA `(.L_x_111) ;  /* 0xfffffffc00ec8947 */ /* 0x004fea000383ffff */
[----:B------:R-:W-:Y:S05]  /*d970*/  BRA `(.L_x_110) ;  /* 0xffffffa000907947 */ /* 0x000fea000383ffff */
.L_x_113:
[----:B-1----:R-:W-:Y:S04]  /*d980*/  MOV R3, UR44 ;  /* 0x0000002c00037c02 */ /* 0x002fe80008000f00 */
[----:B------:R1:W4:Y:S03]  /*d990*/  SYNCS.PHASECHK.TRANS64.TRYWAIT P1, [R3+URZ+0x90], R0 ;  /* 0x00009000030075a7 */ /* 0x00032600080211ff */
[----:B----4-:R-:W-:Y:S05]  /*d9a0*/  @!P1 NANOSLEEP.SYNCS 0x989680 ;  /* 0x009896800000995d */ /* 0x010fea0003900000 */
[----:B------:R-:W4:Y:S02]  /*d9b0*/  @!P1 SYNCS.PHASECHK.TRANS64 P1, [R3+URZ+0x90], R0 ;  /* 0x00009000030095a7 */ /* 0x000f2400080210ff */
[----:B----4-:R-:W-:Y:S05]  /*d9c0*/  @!P1 BRA `(.L_x_113) ;  /* 0xfffffffc00ec9947 */ /* 0x010fea000383ffff */
[----:B------:R-:W-:Y:S05]  /*d9d0*/  BRA `(.L_x_112) ;  /* 0xffffffa000c87947 */ /* 0x000fea000383ffff */
.L_x_122:
[----:B---3--:R3:W4:Y:S02]  /*d9e0*/  SYNCS.PHASECHK.TRANS64.TRYWAIT P0, [R3+URZ+0x20], R0 ;  /* 0x00002000030075a7 */ /* 0x00872400080011ff */
[----:B----4-:R-:W-:Y:S05]  /*d9f0*/  @!P0 NANOSLEEP.SYNCS 0x989680 ;  /* 0x009896800000895d */ /* 0x010fea0003900000 */
[----:B------:R-:W4:Y:S02]  /*da00*/  @!P0 SYNCS.PHASECHK.TRANS64 P0, [R3+URZ+0x20], R0 ;  /* 0x00002000030085a7 */ /* 0x000f2400080010ff */
[----:B----4-:R-:W-:Y:S05]  /*da10*/  @!P0 BRA `(.L_x_122) ;  /* 0xfffffffc00f08947 */ /* 0x010fea000383ffff */
[----:B------:R-:W-:Y:S05]  /*da20*/  BRA `(.L_x_121) ;  /* 0xffffffb400947947 */ /* 0x000fea000383ffff */
.L_x_130:
[----:B-1----:R1:W4:Y:S02]  /*da30*/  SYNCS.PHASECHK.TRANS64.TRYWAIT P0, [R95+URZ+0x20], R6 ;  /* 0x000020065f0075a7 */ /* 0x00232400080011ff */
[----:B----4-:R-:W-:Y:S05]  /*da40*/  @!P0 NANOSLEEP.SYNCS 0x989680 ;  /* 0x009896800000895d */ /* 0x010fea0003900000 */
[----:B------:R-:W4:Y:S02]  /*da50*/  @!P0 SYNCS.PHASECHK.TRANS64 P0, [R95+URZ+0x20], R6 ;  /* 0x000020065f0085a7 */ /* 0x000f2400080010ff */
[----:B----4-:R-:W-:Y:S05]  /*da60*/  @!P0 BRA `(.L_x_130) ;  /* 0xfffffffc00f08947 */ /* 0x010fea000383ffff */
[----:B------:R-:W-:Y:S05]  /*da70*/  BRA `(.L_x_129) ;  /* 0xffffffc800987947 */ /* 0x000fea000383ffff */
.L_x_138:
[----:B-1----:R1:W2:Y:S02]  /*da80*/  SYNCS.PHASECHK.TRANS64.TRYWAIT P0, [R16+URZ+0x20], R3 ;  /* 0x00002003100075a7 */ /* 0x0022a400080011ff */
[----:B--2---:R-:W-:Y:S05]  /*da90*/  @!P0 NANOSLEEP.SYNCS 0x989680 ;  /* 0x009896800000895d */ /* 0x004fea0003900000 */
[----:B------:R-:W2:Y:S02]  /*daa0*/  @!P0 SYNCS.PHASECHK.TRANS64 P0, [R16+URZ+0x20], R3 ;  /* 0x00002003100085a7 */ /* 0x000ea400080010ff */
[----:B--2---:R-:W-:Y:S05]  /*dab0*/  @!P0 BRA `(.L_x_138) ;  /* 0xfffffffc00f08947 */ /* 0x004fea000383ffff */
[----:B------:R-:W-:Y:S05]  /*dac0*/  BRA `(.L_x_137) ;  /* 0xffffffdc00947947 */ /* 0x000fea000383ffff */
        .weak           $__internal_0_$__cuda_sm10x_tcgen05_guardrail_trap_col_being_dealloced_not_returned_by_alloc
        .type           $__internal_0_$__cuda_sm10x_tcgen05_guardrail_trap_col_being_dealloced_not_returned_by_alloc,@function
        .size           $__internal_0_$__cuda_sm10x_tcgen05_guardrail_trap_col_being_dealloced_not_returned_by_alloc,($__internal_1_$__cuda_sm10x_tcgen05_guardrail_trap_phase_invalid_during_alloc - $__internal_0_$__cuda_sm10x_tcgen05_guardrail_trap_col_being_dealloced_not_returned_by_alloc)
$__internal_0_$__cuda_sm10x_tcgen05_guardrail_trap_col_being_dealloced_not_returned_by_alloc:
[----:B------:R-:W-:Y:S05]  /*dad0*/  BPT.TRAP 0x1 ;  /* 0x000000040000795c */ /* 0x000fea0000300000 */
[----:B------:R-:W-:-:S04]  /*dae0*/  HFMA2 R3, -RZ, RZ, 0, 0 ;  /* 0x00000000ff037431 */ /* 0x000fc800000001ff */
[----:B------:R-:W-:Y:S05]  /*daf0*/  RET.REL.NODEC R2 `(_ZN7cutlass13device_kernelINS_4gemm6kernel13GemmUniversalIN4cute5tupleIJiiiiEEENS1_10collective13CollectiveMmaINS1_46MainloopSm100TmaUmmaWarpSpecializedBlockScaledILi2ELi2ELi1ENS5_IJNS4_1CILi4EEENSA_ILi1EEESC_EEEEENS5_IJNSA_ILi256EEESF_SF_EEENS5_IJNS_12float_e5m2_tENS_13float_ue8m0_tEEEENS5_IJNS5_IJlSC_lEEENS4_6LayoutINS5_IJNS5_IJNS5_IJNSA_ILi32EEESB_EEEiEEESO_NS5_IJSC_iEEEEEENS5_IJNS5_IJNS5_IJNSA_ILi16EEESB_EEEiEEENS5_IJNS5_IJNSA_ILi0EEESC_EEENSA_ILi512EEEEEENS5_IJSU_iEEEEEEEEEEESJ_S11_NS4_8TiledMMAINS4_8MMA_AtomIJNS4_27SM100_MMA_MXF8F6F4_2x1SM_SSISH_SH_fSI_Li256ELi256ELNS4_4UMMA5MajorE0ELS16_0ELNS15_7ScaleInE0ELS17_0EEEEEENSL_INS5_IJSC_SC_SC_EEENS5_IJSU_SU_SU_EEEEENS5_IJNS4_10UnderscoreES1D_S1D_EEEEENS5_IJNS4_18SM100_TMA_2SM_LOADES1G_EEENS5_IJNS4_14ComposedLayoutINS4_7SwizzleILi3ELi4ELi3EEENS4_18smem_ptr_flag_bitsILi8EEENSL_INS5_IJNSA_ILi8EEENSA_ILi128EEEEEENS5_IJS1O_SC_EEEEEEENSL_INS5_IJNS5_IJNS5_IJSN_SC_EEENS5_IJSM_SC_EEEEEESC_NS5_IJSB_NSA_ILi2EEEEEEEEENS5_IJNS5_IJNS5_IJSS_SW_EEESV_EEESU_NS5_IJSC_SW_EEEEEEEEEEEvNS4_8identityENS5_IJNS4_28SM100_TMA_2SM_LOAD_MULTICASTES26_EEENS5_IJS1S_NSL_INS5_IJNS5_IJNS5_IJSN_S1W_EEES1U_EEESC_S1X_EEENS5_IJS20_SU_NS5_IJSC_NSA_ILi1024EEEEEEEEEEEEEEvS25_EENS_8epilogue10collective18CollectiveEpilogueINS2H_23Sm100TmaWarpSpecializedILi4ELi2ELi64ELb1ELb0EEEJNS5_IJS1O_SF_SF_EEENS5_IJNSL_IS1O_SC_EENSL_INSA_ILi64EEESC_EEEEENS_10bfloat16_tESK_S2R_SK_NS2H_6fusion15FusionCallbacksIS2L_NS2S_17LinearCombinationIS2R_fS2R_fLNS_15FloatRoundStyleE2EEES2M_S2Q_JEEENS4_5SM1004TMEM4LOAD26SM100_TMEM_LOAD_32dp32b64xENS4_13SM90_TMA_LOADENS1I_IS1K_NS1L_ILi16EEENSL_INS5_IJS1N_S2O_EEENS5_IJS2O_SC_EEEEEEENS4_39AutoVectorizingCopyWithAssumedAlignmentILi128EEENS4_14SM90_TMA_STOREES37_S39_S39_EEEvvEEEEvNT_6ParamsE) ;  /* 0xffffff2402407950 */ /* 0x000fea0003c3ffff */
        .weak           $__internal_1_$__cuda_sm10x_tcgen05_guardrail_trap_phase_invalid_during_alloc
        .type           $__internal_1_$__cuda_sm10x_tcgen05_guardrail_trap_phase_invalid_during_alloc,@function
        .size           $__internal_1_$__cuda_sm10x_tcgen05_guardrail_trap_phase_invalid_during_alloc,($__internal_2_$__cuda_sm10x_tcgen05_guardrail_trap_unallocated_columns_being_dealloced - $__internal_1_$__cuda_sm10x_tcgen05_guardrail_trap_phase_invalid_during_alloc)
$__internal_1_$__cuda_sm10x_tcgen05_guardrail_trap_phase_invalid_during_alloc:
[----:B------:R-:W-:Y:S05]  /*db00*/  BPT.TRAP 0x1 ;  /* 0x000000040000795c */ /* 0x000fea0000300000 */
[----:B------:R-:W-:-:S04]  /*db10*/  MOV R5, 0x0 ;  /* 0x0000000000057802 */ /* 0x000fc80000000f00 */
[----:B------:R-:W-:Y:S05]  /*db20*/  RET.REL.NODEC R4 `(_ZN7cutlass13device_kernelINS_4gemm6kernel13GemmUniversalIN4cute5tupleIJiiiiEEENS1_10collective13CollectiveMmaINS1_46MainloopSm100TmaUmmaWarpSpecializedBlockScaledILi2ELi2ELi1ENS5_IJNS4_1CILi4EEENSA_ILi1EEESC_EEEEENS5_IJNSA_ILi256EEESF_SF_EEENS5_IJNS_12float_e5m2_tENS_13float_ue8m0_tEEEENS5_IJNS5_IJlSC_lEEENS4_6LayoutINS5_IJNS5_IJNS5_IJNSA_ILi32EEESB_EEEiEEESO_NS5_IJSC_iEEEEEENS5_IJNS5_IJNS5_IJNSA_ILi16EEESB_EEEiEEENS5_IJNS5_IJNSA_ILi0EEESC_EEENSA_ILi512EEEEEENS5_IJSU_iEEEEEEEEEEESJ_S11_NS4_8TiledMMAINS4_8MMA_AtomIJNS4_27SM100_MMA_MXF8F6F4_2x1SM_SSISH_SH_fSI_Li256ELi256ELNS4_4UMMA5MajorE0ELS16_0ELNS15_7ScaleInE0ELS17_0EEEEEENSL_INS5_IJSC_SC_SC_EEENS5_IJSU_SU_SU_EEEEENS5_IJNS4_10UnderscoreES1D_S1D_EEEEENS5_IJNS4_18SM100_TMA_2SM_LOADES1G_EEENS5_IJNS4_14ComposedLayoutINS4_7SwizzleILi3ELi4ELi3EEENS4_18smem_ptr_flag_bitsILi8EEENSL_INS5_IJNSA_ILi8EEENSA_ILi128EEEEEENS5_IJS1O_SC_EEEEEEENSL_INS5_IJNS5_IJNS5_IJSN_SC_EEENS5_IJSM_SC_EEEEEESC_NS5_IJSB_NSA_ILi2EEEEEEEEENS5_IJNS5_IJNS5_IJSS_SW_EEESV_EEESU_NS5_IJSC_SW_EEEEEEEEEEEvNS4_8identityENS5_IJNS4_28SM100_TMA_2SM_LOAD_MULTICASTES26_EEENS5_IJS1S_NSL_INS5_IJNS5_IJNS5_IJSN_S1W_EEES1U_EEESC_S1X_EEENS5_IJS20_SU_NS5_IJSC_NSA_ILi1024EEEEEEEEEEEEEEvS25_EENS_8epilogue10collective18CollectiveEpilogueINS2H_23Sm100TmaWarpSpecializedILi4ELi2ELi64ELb1ELb0EEEJNS5_IJS1O_SF_SF_EEENS5_IJNSL_IS1O_SC_EENSL_INSA_ILi64EEESC_EEEEENS_10bfloat16_tESK_S2R_SK_NS2H_6fusion15FusionCallbacksIS2L_NS2S_17LinearCombinationIS2R_fS2R_fLNS_15FloatRoundStyleE2EEES2M_S2Q_JEEENS4_5SM1004TMEM4LOAD26SM100_TMEM_LOAD_32dp32b64xENS4_13SM90_TMA_LOADENS1I_IS1K_NS1L_ILi16EEENSL_INS5_IJS1N_S2O_EEENS5_IJS2O_SC_EEEEEEENS4_39AutoVectorizingCopyWithAssumedAlignmentILi128EEENS4_14SM90_TMA_STOREES37_S39_S39_EEEvvEEEEvNT_6ParamsE) ;  /* 0xffffff2404347950 */ /* 0x000fea0003c3ffff */
        .weak           $__internal_2_$__cuda_sm10x_tcgen05_guardrail_trap_unallocated_columns_being_dealloced
        .type           $__internal_2_$__cuda_sm10x_tcgen05_guardrail_trap_unallocated_columns_being_dealloced,@function
        .size           $__internal_2_$__cuda_sm10x_tcgen05_guardrail_trap_unallocated_columns_being_dealloced,(.L_x_188 - $__internal_2_$__cuda_sm10x_tcgen05_guardrail_trap_unallocated_columns_being_dealloced)
$__internal_2_$__cuda_sm10x_tcgen05_guardrail_trap_unallocated_columns_being_dealloced:
[----:B------:R-:W-:Y:S05]  /*db30*/  BPT.TRAP 0x1 ;  /* 0x000000040000795c */ /* 0x000fea0000300000 */
[----:B------:R-:W-:-:S04]  /*db40*/  HFMA2 R3, -RZ, RZ, 0, 0 ;  /* 0x00000000ff037431 */ /* 0x000fc800000001ff */
[----:B------:R-:W-:Y:S05]  /*db50*/  RET.REL.NODEC R2 `(_ZN7cutlass13device_kernelINS_4gemm6kernel13GemmUniversalIN4cute5tupleIJiiiiEEENS1_10collective13CollectiveMmaINS1_46MainloopSm100TmaUmmaWarpSpecializedBlockScaledILi2ELi2ELi1ENS5_IJNS4_1CILi4EEENSA_ILi1EEESC_EEEEENS5_IJNSA_ILi256EEESF_SF_EEENS5_IJNS_12float_e5m2_tENS_13float_ue8m0_tEEEENS5_IJNS5_IJlSC_lEEENS4_6LayoutINS5_IJNS5_IJNS5_IJNSA_ILi32EEESB_EEEiEEESO_NS5_IJSC_iEEEEEENS5_IJNS5_IJNS5_IJNSA_ILi16EEESB_EEEiEEENS5_IJNS5_IJNSA_ILi0EEESC_EEENSA_ILi512EEEEEENS5_IJSU_iEEEEEEEEEEESJ_S11_NS4_8TiledMMAINS4_8MMA_AtomIJNS4_27SM100_MMA_MXF8F6F4_2x1SM_SSISH_SH_fSI_Li256ELi256ELNS4_4UMMA5MajorE0ELS16_0ELNS15_7ScaleInE0ELS17_0EEEEEENSL_INS5_IJSC_SC_SC_EEENS5_IJSU_SU_SU_EEEEENS5_IJNS4_10UnderscoreES1D_S1D_EEEEENS5_IJNS4_18SM100_TMA_2SM_LOADES1G_EEENS5_IJNS4_14ComposedLayoutINS4_7SwizzleILi3ELi4ELi3EEENS4_18smem_ptr_flag_bitsILi8EEENSL_INS5_IJNSA_ILi8EEENSA_ILi128EEEEEENS5_IJS1O_SC_EEEEEEENSL_INS5_IJNS5_IJNS5_IJSN_SC_EEENS5_IJSM_SC_EEEEEESC_NS5_IJSB_NSA_ILi2EEEEEEEEENS5_IJNS5_IJNS5_IJSS_SW_EEESV_EEESU_NS5_IJSC_SW_EEEEEEEEEEEvNS4_8identityENS5_IJNS4_28SM100_TMA_2SM_LOAD_MULTICASTES26_EEENS5_IJS1S_NSL_INS5_IJNS5_IJNS5_IJSN_S1W_EEES1U_EEESC_S1X_EEENS5_IJS20_SU_NS5_IJSC_NSA_ILi1024EEEEEEEEEEEEEEvS25_EENS_8epilogue10collective18CollectiveEpilogueINS2H_23Sm100TmaWarpSpecializedILi4ELi2ELi64ELb1ELb0EEEJNS5_IJS1O_SF_SF_EEENS5_IJNSL_IS1O_SC_EENSL_INSA_ILi64EEESC_EEEEENS_10bfloat16_tESK_S2R_SK_NS2H_6fusion15FusionCallbacksIS2L_NS2S_17LinearCombinationIS2R_fS2R_fLNS_15FloatRoundStyleE2EEES2M_S2Q_JEEENS4_5SM1004TMEM4LOAD26SM100_TMEM_LOAD_32dp32b64xENS4_13SM90_TMA_LOADENS1I_IS1K_NS1L_ILi16EEENSL_INS5_IJS1N_S2O_EEENS5_IJS2O_SC_EEEEEEENS4_39AutoVectorizingCopyWithAssumedAlignmentILi128EEENS4_14SM90_TMA_STOREES37_S39_S39_EEEvvEEEEvNT_6ParamsE) ;  /* 0xffffff2402287950 */ /* 0x000fea0003c3ffff */
.L_x_187:
[----:B------:R-:W-:-:S00]  /*db60*/  BRA `(.L_x_187) ;  /* 0xfffffffc00fc7947 */ /* 0x000fc0000383ffff */
[----:B------:R-:W-:-:S00]  /*db70*/  NOP ;  /* 0x0000000000007918 */ /* 0x000fc00000000000 */
        /* <DEDUP_REMOVED lines=8> */
.L_x_188:


//--------------------- .nv.global.init           --------------------------
	.section	.nv.global.init,"aw",@progbits
.nv.global.init:
	.type		$str$27,@object
	.size		$str$27,($str$28 - $str$27)
$str$27:
        /*0000*/ 	.byte	0x28, 0x61, 0x64, 0x64, 0x72, 0x65, 0x73, 0x73, 0x20, 0x26, 0x20, 0x6d, 0x61, 0x73, 0x6b, 0x29
        /*0010*/ 	.byte	0x20, 0x3d, 0x3d, 0x20, 0x30, 0x00
	.type		$str$28,@object
	.size		$str$28,($str$26 - $str$28)
$str$28:
        /*0016*/ 	.byte	0x2f, 0x74, 0x6d, 0x70, 0x2f, 0x63, 0x75, 0x74, 0x6c, 0x61, 0x73, 0x73, 0x5f, 0x73, 0x77, 0x65
        /*0026*/ 	.byte	0x65, 0x70, 0x5f, 0x73, 0x72, 0x63, 0x2f, 0x69, 0x6e, 0x63, 0x6c, 0x75, 0x64, 0x65, 0x2f, 0x63
        /*0036*/ 	.byte	0x75, 0x74, 0x65, 0x2f, 0x70, 0x6f, 0x69, 0x6e, 0x74, 0x65, 0x72, 0x5f, 0x66, 0x6c, 0x61, 0x67
        /*0046*/ 	.byte	0x67, 0x65, 0x64, 0x2e, 0x68, 0x70, 0x70, 0x00
	.type		$str$26,@object
	.size		$str$26,($str$25 - $str$26)
$str$26:
        /*004e*/ 	.byte	0x2f, 0x74, 0x6d, 0x70, 0x2f, 0x63, 0x75, 0x74, 0x6c, 0x61, 0x73, 0x73, 0x5f, 0x73, 0x77, 0x65
        /*005e*/ 	.byte	0x65, 0x70, 0x5f, 0x73, 0x72, 0x63, 0x2f, 0x69, 0x6e, 0x63, 0x6c, 0x75, 0x64, 0x65, 0x2f, 0x63
        /*006e*/ 	.byte	0x75, 0x74, 0x65, 0x2f, 0x61, 0x74, 0x6f, 0x6d, 0x2f, 0x63, 0x6f, 0x70, 0x79, 0x5f, 0x74, 0x72
        /*007e*/ 	.byte	0x61, 0x69, 0x74, 0x73, 0x5f, 0x73, 0x6d, 0x31, 0x30, 0x30, 0x2e, 0x68, 0x70, 0x70, 0x00
	.type		$str$25,@object
	.size		$str$25,(__unnamed_1 - $str$25)
$str$25:
        /*008d*/ 	.byte	0x28, 0x28, 0x75, 0x69, 0x6e, 0x74, 0x33, 0x32, 0x5f, 0x74, 0x28, 0x74, 0x68, 0x72, 0x65, 0x61
        /*009d*/ 	.byte	0x64, 0x49, 0x64, 0x78, 0x2e, 0x78, 0x29, 0x20, 0x2f, 0x20, 0x33, 0x32, 0x29, 0x20, 0x25, 0x20
        /*00ad*/ 	.byte	0x34, 0x29, 0x20, 0x3d, 0x3d, 0x20, 0x28, 0x28, 0x28, 0x74, 0x6d, 0x65, 0x6d, 0x5f, 0x61, 0x64
        /*00bd*/ 	.byte	0x64, 0x72, 0x20, 0x3e, 0x3e, 0x20, 0x31, 0x36, 0x29, 0x20, 0x2f, 0x20, 0x33, 0x32, 0x29, 0x20
        /*00cd*/ 	.byte	0x25, 0x20, 0x34, 0x29, 0x00
	.type		__unnamed_1,@object
	.size		__unnamed_1,(__unnamed_2 - __unnamed_1)
__unnamed_1:
        /*00d2*/ 	.byte	0x61, 0x75, 0x74, 0x6f, 0x20, 0x63, 0x75, 0x74, 0x65, 0x3a, 0x3a, 0x61, 0x73, 0x5f, 0x70, 0x6f
        /* <DEDUP_REMOVED lines=24> */
        /*0262*/ 	.byte	0x38, 0x31, 0x39, 0x32, 0x3e, 0x3e, 0x3e, 0x3e, 0x5d, 0x00
	.type		__unnamed_2,@object
	.size		__unnamed_2,(.L_2 - __unnamed_2)
__unnamed_2:
        /* <DEDUP_REMOVED lines=43> */
        /*051c*/ 	.byte	0x74, 0x65, 0x3a, 0x3a, 0x43, 0x3c, 0x30, 0x3e, 0x3e, 0x3e, 0x3e, 0x5d, 0x00
.L_2:


//--------------------- .nv.shared._ZN7cutlass13device_kernelINS_4gemm6kernel13GemmUniversalIN4cute5tupleIJiiiiEEENS1_10collective13CollectiveMmaINS1_46MainloopSm100TmaUmmaWarpSpecializedBlockScaledILi2ELi2ELi1ENS5_IJNS4_1CILi4EEENSA_ILi1EEESC_EEEEENS5_IJNSA_ILi256EEESF_SF_EEENS5_IJNS_12float_e5m2_tENS_13float_ue8m0_tEEEENS5_IJNS5_IJlSC_lEEENS4_6LayoutINS5_IJNS5_IJNS5_IJNSA_ILi32EEESB_EEEiEEESO_NS5_IJSC_iEEEEEENS5_IJNS5_IJNS5_IJNSA_ILi16EEESB_EEEiEEENS5_IJNS5_IJNSA_ILi0EEESC_EEENSA_ILi512EEEEEENS5_IJSU_iEEEEEEEEEEESJ_S11_NS4_8TiledMMAINS4_8MMA_AtomIJNS4_27SM100_MMA_MXF8F6F4_2x1SM_SSISH_SH_fSI_Li256ELi256ELNS4_4UMMA5MajorE0ELS16_0ELNS15_7ScaleInE0ELS17_0EEEEEENSL_INS5_IJSC_SC_SC_EEENS5_IJSU_SU_SU_EEEEENS5_IJNS4_10UnderscoreES1D_S1D_EEEEENS5_IJNS4_18SM100_TMA_2SM_LOADES1G_EEENS5_IJNS4_14ComposedLayoutINS4_7SwizzleILi3ELi4ELi3EEENS4_18smem_ptr_flag_bitsILi8EEENSL_INS5_IJNSA_ILi8EEENSA_ILi128EEEEEENS5_IJS1O_SC_EEEEEEENSL_INS5_IJNS5_IJNS5_IJSN_SC_EEENS5_IJSM_SC_EEEEEESC_NS5_IJSB_NSA_ILi2EEEEEEEEENS5_IJNS5_IJNS5_IJSS_SW_EEESV_EEESU_NS5_IJSC_SW_EEEEEEEEEEEvNS4_8identityENS5_IJNS4_28SM100_TMA_2SM_LOAD_MULTICASTES26_EEENS5_IJS1S_NSL_INS5_IJNS5_IJNS5_IJSN_S1W_EEES1U_EEESC_S1X_EEENS5_IJS20_SU_NS5_IJSC_NSA_ILi1024EEEEEEEEEEEEEEvS25_EENS_8epilogue10collective18CollectiveEpilogueINS2H_23Sm100TmaWarpSpecializedILi4ELi2ELi64ELb1ELb0EEEJNS5_IJS1O_SF_SF_EEENS5_IJNSL_IS1O_SC_EENSL_INSA_ILi64EEESC_EEEEENS_10bfloat16_tESK_S2R_SK_NS2H_6fusion15FusionCallbacksIS2L_NS2S_17LinearCombinationIS2R_fS2R_fLNS_15FloatRoundStyleE2EEES2M_S2Q_JEEENS4_5SM1004TMEM4LOAD26SM100_TMEM_LOAD_32dp32b64xENS4_13SM90_TMA_LOADENS1I_IS1K_NS1L_ILi16EEENSL_INS5_IJS1N_S2O_EEENS5_IJS2O_SC_EEEEEEENS4_39AutoVectorizingCopyWithAssumedAlignmentILi128EEENS4_14SM90_TMA_STOREES37_S39_S39_EEEvvEEEEvNT_6ParamsE --------------------------
	.section	.nv.shared._ZN7cutlass13device_kernelINS_4gemm6kernel13GemmUniversalIN4cute5tupleIJiiiiEEENS1_10collective13CollectiveMmaINS1_46MainloopSm100TmaUmmaWarpSpecializedBlockScaledILi2ELi2ELi1ENS5_IJNS4_1CILi4EEENSA_ILi1EEESC_EEEEENS5_IJNSA_ILi256EEESF_SF_EEENS5_IJNS_12float_e5m2_tENS_13float_ue8m0_tEEEENS5_IJNS5_IJlSC_lEEENS4_6LayoutINS5_IJNS5_IJNS5_IJNSA_ILi32EEESB_EEEiEEESO_NS5_IJSC_iEEEEEENS5_IJNS5_IJNS5_IJNSA_ILi16EEESB_EEEiEEENS5_IJNS5_IJNSA_ILi0EEESC_EEENSA_ILi512EEEEEENS5_IJSU_iEEEEEEEEEEESJ_S11_NS4_8TiledMMAINS4_8MMA_AtomIJNS4_27SM100_MMA_MXF8F6F4_2x1SM_SSISH_SH_fSI_Li256ELi256ELNS4_4UMMA5MajorE0ELS16_0ELNS15_7ScaleInE0ELS17_0EEEEEENSL_INS5_IJSC_SC_SC_EEENS5_IJSU_SU_SU_EEEEENS5_IJNS4_10UnderscoreES1D_S1D_EEEEENS5_IJNS4_18SM100_TMA_2SM_LOADES1G_EEENS5_IJNS4_14ComposedLayoutINS4_7SwizzleILi3ELi4ELi3EEENS4_18smem_ptr_flag_bitsILi8EEENSL_INS5_IJNSA_ILi8EEENSA_ILi128EEEEEENS5_IJS1O_SC_EEEEEEENSL_INS5_IJNS5_IJNS5_IJSN_SC_EEENS5_IJSM_SC_EEEEEESC_NS5_IJSB_NSA_ILi2EEEEEEEEENS5_IJNS5_IJNS5_IJSS_SW_EEESV_EEESU_NS5_IJSC_SW_EEEEEEEEEEEvNS4_8identityENS5_IJNS4_28SM100_TMA_2SM_LOAD_MULTICASTES26_EEENS5_IJS1S_NSL_INS5_IJNS5_IJNS5_IJSN_S1W_EEES1U_EEESC_S1X_EEENS5_IJS20_SU_NS5_IJSC_NSA_ILi1024EEEEEEEEEEEEEEvS25_EENS_8epilogue10collective18CollectiveEpilogueINS2H_23Sm100TmaWarpSpecializedILi4ELi2ELi64ELb1ELb0EEEJNS5_IJS1O_SF_SF_EEENS5_IJNSL_IS1O_SC_EENSL_INSA_ILi64EEESC_EEEEENS_10bfloat16_tESK_S2R_SK_NS2H_6fusion15FusionCallbacksIS2L_NS2S_17LinearCombinationIS2R_fS2R_fLNS_15FloatRoundStyleE2EEES2M_S2Q_JEEENS4_5SM1004TMEM4LOAD26SM100_TMEM_LOAD_32dp32b64xENS4_13SM90_TMA_LOADENS1I_IS1K_NS1L_ILi16EEENSL_INS5_IJS1N_S2O_EEENS5_IJS2O_SC_EEEEEEENS4_39AutoVectorizingCopyWithAssumedAlignmentILi128EEENS4_14SM90_TMA_STOREES37_S39_S39_EEEvvEEEEvNT_6ParamsE,"aw",@nobits
	.sectionflags	@""
	.align	16
	.zero		1024


//--------------------- .nv.shared.reserved.0     --------------------------
	.section	.nv.shared.reserved.0,"aw",@nobits
	.weak		__nv_reservedSMEM_offset_0_alias
	.size		__nv_reservedSMEM_offset_0_alias, 0, 64
	.other		__nv_reservedSMEM_offset_0_alias,@"STO_CUDA_RESERVED_SHARED STV_DEFAULT"
__nv_reservedSMEM_offset_0_alias:
	.zero		0
.nv.shared.reserved.0:
	.zero		64
	.weak		__nv_reservedSMEM_tcgen05_partition
	.type		__nv_reservedSMEM_tcgen05_partition,@object
	.size		__nv_reservedSMEM_tcgen05_partition,(.L_0 - __nv_reservedSMEM_tcgen05_partition)
__nv_reservedSMEM_tcgen05_partition:
	.zero		32
.L_0:


//--------------------- .nv.global                --------------------------
	.section	.nv.global,"aw",@nobits
.nv.global:
	.type		_ZN40_INTERNAL_be7c4a44_4_k_cu_44a6fc5c_211784cute1_E,@object
	.size		_ZN40_INTERNAL_be7c4a44_4_k_cu_44a6fc5c_211784cute1_E,(_ZN40_INTERNAL_be7c4a44_4_k_cu_44a6fc5c_211784cuda3std3__45__cpo6cbeginE - _ZN40_INTERNAL_be7c4a44_4_k_cu_44a6fc5c_211784cute1_E)
_ZN40_INTERNAL_be7c4a44_4_k_cu_44a6fc5c_211784cute1_E:
	.zero		1
	.type		_ZN40_INTERNAL_be7c4a44_4_k_cu_44a6fc5c_211784cuda3std3__45__cpo6cbeginE,@object
	.size		_ZN40_INTERNAL_be7c4a44_4_k_cu_44a6fc5c_211784cuda3std3__45__cpo6cbeginE,(_ZN40_INTERNAL_be7c4a44_4_k_cu_44a6fc5c_211784cuda3std3__48in_placeE - _ZN40_INTERNAL_be7c4a44_4_k_cu_44a6fc5c_211784cuda3std3__45__cpo6cbeginE)
_ZN40_INTERNAL_be7c4a44_4_k_cu_44a6fc5c_211784cuda3std3__45__cpo6cbeginE:
	.zero		1
	.type		_ZN40_INTERNAL_be7c4a44_4_k_cu_44a6fc5c_211784cuda3std3__48in_placeE,@object
	.size		_ZN40_INTERNAL_be7c4a44_4_k_cu_44a6fc5c_211784cuda3std3__48in_placeE,(_ZN40_INTERNAL_be7c4a44_4_k_cu_44a6fc5c_211784cuda3std6ranges3__45__cpo9iter_moveE - _ZN40_INTERNAL_be7c4a44_4_k_cu_44a6fc5c_211784cuda3std3__48in_placeE)
_ZN40_INTERNAL_be7c4a44_4_k_cu_44a6fc5c_211784cuda3std3__48in_placeE:
	.zero		1
	.type		_ZN40_INTERNAL_be7c4a44_4_k_cu_44a6fc5c_211784cuda3std6ranges3__45__cpo9iter_moveE,@object
	.size		_ZN40_INTERNAL_be7c4a44_4_k_cu_44a6fc5c_211784cuda3std6ranges3__45__cpo9iter_moveE,(_ZN40_INTERNAL_be7c4a44_4_k_cu_44a6fc5c_211784cuda3std3__45__cpo5beginE - _ZN40_INTERNAL_be7c4a44_4_k_cu_44a6fc5c_211784cuda3std6ranges3__45__cpo9iter_moveE)
_ZN40_INTERNAL_be7c4a44_4_k_cu_44a6fc5c_211784cuda3std6ranges3__45__cpo9iter_moveE:
	.zero		1
	.type		_ZN40_INTERNAL_be7c4a44_4_k_cu_44a6fc5c_211784cuda3std3__45__cpo5beginE,@object
	.size		_ZN40_INTERNAL_be7c4a44_4_k_cu_44a6fc5c_211784cuda3std3__45__cpo5beginE,(_ZN40_INTERNAL_be7c4a44_4_k_cu_44a6fc5c_211784cuda3std3__442_GLOBAL__N__be7c4a44_4_k_cu_44a6fc5c_211786ignoreE - _ZN40_INTERNAL_be7c4a44_4_k_cu_44a6fc5c_211784cuda3std3__45__cpo5beginE)
_ZN40_INTERNAL_be7c4a44_4_k_cu_44a6fc5c_211784cuda3std3__45__cpo5beginE:
	.zero		1
	.type		_ZN40_INTERNAL_be7c4a44_4_k_cu_44a6fc5c_211784cuda3std3__442_GLOBAL__N__be7c4a44_4_k_cu_44a6fc5c_211786ignoreE,@object
	.size		_ZN40_INTERNAL_be7c4a44_4_k_cu_44a6fc5c_211784cuda3std3__442_GLOBAL__N__be7c4a44_4_k_cu_44a6fc5c_211786ignoreE,(_ZN40_INTERNAL_be7c4a44_4_k_cu_44a6fc5c_211784cute7productE - _ZN40_INTERNAL_be7c4a44_4_k_cu_44a6fc5c_211784cuda3std3__442_GLOBAL__N__be7c4a44_4_k_cu_44a6fc5c_211786ignoreE)
_ZN40_INTERNAL_be7c4a44_4_k_cu_44a6fc5c_211784cuda3std3__442_GLOBAL__N__be7c4a44_4_k_cu_44a6fc5c_211786ignoreE:
	.zero		1
	.type		_ZN40_INTERNAL_be7c4a44_4_k_cu_44a6fc5c_211784cute7productE,@object
	.size		_ZN40_INTERNAL_be7c4a44_4_k_cu_44a6fc5c_211784cute7productE,(_ZN40_INTERNAL_be7c4a44_4_k_cu_44a6fc5c_211784cuda3std3__45__cpo3endE - _ZN40_INTERNAL_be7c4a44_4_k_cu_44a6fc5c_211784cute7productE)
_ZN40_INTERNAL_be7c4a44_4_k_cu_44a6fc5c_211784cute7productE:
	.zero		1
	.type		_ZN40_INTERNAL_be7c4a44_4_k_cu_44a6fc5c_211784cuda3std3__45__cpo3endE,@object
	.size		_ZN40_INTERNAL_be7c4a44_4_k_cu_44a6fc5c_211784cuda3std3__45__cpo3endE,(_ZN40_INTERNAL_be7c4a44_4_k_cu_44a6fc5c_211784cuda3std3__419piecewise_constructE - _ZN40_INTERNAL_be7c4a44_4_k_cu_44a6fc5c_211784cuda3std3__45__cpo3endE)
_ZN40_INTERNAL_be7c4a44_4_k_cu_44a6fc5c_211784cuda3std3__45__cpo3endE:
	.zero		1
	.type		_ZN40_INTERNAL_be7c4a44_4_k_cu_44a6fc5c_211784cuda3std3__419piecewise_constructE,@object
	.size		_ZN40_INTERNAL_be7c4a44_4_k_cu_44a6fc5c_211784cuda3std3__419piecewise_constructE,(_ZN40_INTERNAL_be7c4a44_4_k_cu_44a6fc5c_211784cuda3std3__45__cpo4cendE - _ZN40_INTERNAL_be7c4a44_4_k_cu_44a6fc5c_211784cuda3std3__419piecewise_constructE)
_ZN40_INTERNAL_be7c4a44_4_k_cu_44a6fc5c_211784cuda3std3__419piecewise_constructE:
	.zero		1
	.type		_ZN40_INTERNAL_be7c4a44_4_k_cu_44a6fc5c_211784cuda3std3__45__cpo4cendE,@object
	.size		_ZN40_INTERNAL_be7c4a44_4_k_cu_44a6fc5c_211784cuda3std3__45__cpo4cendE,(_ZN40_INTERNAL_be7c4a44_4_k_cu_44a6fc5c_211784cuda3std6ranges3__45__cpo4swapE - _ZN40_INTERNAL_be7c4a44_4_k_cu_44a6fc5c_211784cuda3std3__45__cpo4cendE)
_ZN40_INTERNAL_be7c4a44_4_k_cu_44a6fc5c_211784cuda3std3__45__cpo4cendE:
	.zero		1
	.type		_ZN40_INTERNAL_be7c4a44_4_k_cu_44a6fc5c_211784cuda3std6ranges3__45__cpo4swapE,@object
	.size		_ZN40_INTERNAL_be7c4a44_4_k_cu_44a6fc5c_211784cuda3std6ranges3__45__cpo4swapE,(.L_10 - _ZN40_INTERNAL_be7c4a44_4_k_cu_44a6fc5c_211784cuda3std6ranges3__45__cpo4swapE)
_ZN40_INTERNAL_be7c4a44_4_k_cu_44a6fc5c_211784cuda3std6ranges3__45__cpo4swapE:
	.zero		1
.L_10:


//--------------------- .nv.constant0._ZN7cutlass13device_kernelINS_4gemm6kernel13GemmUniversalIN4cute5tupleIJiiiiEEENS1_10collective13CollectiveMmaINS1_46MainloopSm100TmaUmmaWarpSpecializedBlockScaledILi2ELi2ELi1ENS5_IJNS4_1CILi4EEENSA_ILi1EEESC_EEEEENS5_IJNSA_ILi256EEESF_SF_EEENS5_IJNS_12float_e5m2_tENS_13float_ue8m0_tEEEENS5_IJNS5_IJlSC_lEEENS4_6LayoutINS5_IJNS5_IJNS5_IJNSA_ILi32EEESB_EEEiEEESO_NS5_IJSC_iEEEEEENS5_IJNS5_IJNS5_IJNSA_ILi16EEESB_EEEiEEENS5_IJNS5_IJNSA_ILi0EEESC_EEENSA_ILi512EEEEEENS5_IJSU_iEEEEEEEEEEESJ_S11_NS4_8TiledMMAINS4_8MMA_AtomIJNS4_27SM100_MMA_MXF8F6F4_2x1SM_SSISH_SH_fSI_Li256ELi256ELNS4_4UMMA5MajorE0ELS16_0ELNS15_7ScaleInE0ELS17_0EEEEEENSL_INS5_IJSC_SC_SC_EEENS5_IJSU_SU_SU_EEEEENS5_IJNS4_10UnderscoreES1D_S1D_EEEEENS5_IJNS4_18SM100_TMA_2SM_LOADES1G_EEENS5_IJNS4_14ComposedLayoutINS4_7SwizzleILi3ELi4ELi3EEENS4_18smem_ptr_flag_bitsILi8EEENSL_INS5_IJNSA_ILi8EEENSA_ILi128EEEEEENS5_IJS1O_SC_EEEEEEENSL_INS5_IJNS5_IJNS5_IJSN_SC_EEENS5_IJSM_SC_EEEEEESC_NS5_IJSB_NSA_ILi2EEEEEEEEENS5_IJNS5_IJNS5_IJSS_SW_EEESV_EEESU_NS5_IJSC_SW_EEEEEEEEEEEvNS4_8identityENS5_IJNS4_28SM100_TMA_2SM_LOAD_MULTICASTES26_EEENS5_IJS1S_NSL_INS5_IJNS5_IJNS5_IJSN_S1W_EEES1U_EEESC_S1X_EEENS5_IJS20_SU_NS5_IJSC_NSA_ILi1024EEEEEEEEEEEEEEvS25_EENS_8epilogue10collective18CollectiveEpilogueINS2H_23Sm100TmaWarpSpecializedILi4ELi2ELi64ELb1ELb0EEEJNS5_IJS1O_SF_SF_EEENS5_IJNSL_IS1O_SC_EENSL_INSA_ILi64EEESC_EEEEENS_10bfloat16_tESK_S2R_SK_NS2H_6fusion15FusionCallbacksIS2L_NS2S_17LinearCombinationIS2R_fS2R_fLNS_15FloatRoundStyleE2EEES2M_S2Q_JEEENS4_5SM1004TMEM4LOAD26SM100_TMEM_LOAD_32dp32b64xENS4_13SM90_TMA_LOADENS1I_IS1K_NS1L_ILi16EEENSL_INS5_IJS1N_S2O_EEENS5_IJS2O_SC_EEEEEEENS4_39AutoVectorizingCopyWithAssumedAlignmentILi128EEENS4_14SM90_TMA_STOREES37_S39_S39_EEEvvEEEEvNT_6ParamsE --------------------------
	.section	.nv.constant0._ZN7cutlass13device_kernelINS_4gemm6kernel13GemmUniversalIN4cute5tupleIJiiiiEEENS1_10collective13CollectiveMmaINS1_46MainloopSm100TmaUmmaWarpSpecializedBlockScaledILi2ELi2ELi1ENS5_IJNS4_1CILi4EEENSA_ILi1EEESC_EEEEENS5_IJNSA_ILi256EEESF_SF_EEENS5_IJNS_12float_e5m2_tENS_13float_ue8m0_tEEEENS5_IJNS5_IJlSC_lEEENS4_6LayoutINS5_IJNS5_IJNS5_IJNSA_ILi32EEESB_EEEiEEESO_NS5_IJSC_iEEEEEENS5_IJNS5_IJNS5_IJNSA_ILi16EEESB_EEEiEEENS5_IJNS5_IJNSA_ILi0EEESC_EEENSA_ILi512EEEEEENS5_IJSU_iEEEEEEEEEEESJ_S11_NS4_8TiledMMAINS4_8MMA_AtomIJNS4_27SM100_MMA_MXF8F6F4_2x1SM_SSISH_SH_fSI_Li256ELi256ELNS4_4UMMA5MajorE0ELS16_0ELNS15_7ScaleInE0ELS17_0EEEEEENSL_INS5_IJSC_SC_SC_EEENS5_IJSU_SU_SU_EEEEENS5_IJNS4_10UnderscoreES1D_S1D_EEEEENS5_IJNS4_18SM100_TMA_2SM_LOADES1G_EEENS5_IJNS4_14ComposedLayoutINS4_7SwizzleILi3ELi4ELi3EEENS4_18smem_ptr_flag_bitsILi8EEENSL_INS5_IJNSA_ILi8EEENSA_ILi128EEEEEENS5_IJS1O_SC_EEEEEEENSL_INS5_IJNS5_IJNS5_IJSN_SC_EEENS5_IJSM_SC_EEEEEESC_NS5_IJSB_NSA_ILi2EEEEEEEEENS5_IJNS5_IJNS5_IJSS_SW_EEESV_EEESU_NS5_IJSC_SW_EEEEEEEEEEEvNS4_8identityENS5_IJNS4_28SM100_TMA_2SM_LOAD_MULTICASTES26_EEENS5_IJS1S_NSL_INS5_IJNS5_IJNS5_IJSN_S1W_EEES1U_EEESC_S1X_EEENS5_IJS20_SU_NS5_IJSC_NSA_ILi1024EEEEEEEEEEEEEEvS25_EENS_8epilogue10collective18CollectiveEpilogueINS2H_23Sm100TmaWarpSpecializedILi4ELi2ELi64ELb1ELb0EEEJNS5_IJS1O_SF_SF_EEENS5_IJNSL_IS1O_SC_EENSL_INSA_ILi64EEESC_EEEEENS_10bfloat16_tESK_S2R_SK_NS2H_6fusion15FusionCallbacksIS2L_NS2S_17LinearCombinationIS2R_fS2R_fLNS_15FloatRoundStyleE2EEES2M_S2Q_JEEENS4_5SM1004TMEM4LOAD26SM100_TMEM_LOAD_32dp32b64xENS4_13SM90_TMA_LOADENS1I_IS1K_NS1L_ILi16EEENSL_INS5_IJS1N_S2O_EEENS5_IJS2O_SC_EEEEEEENS4_39AutoVectorizingCopyWithAssumedAlignmentILi128EEENS4_14SM90_TMA_STOREES37_S39_S39_EEEvvEEEEvNT_6ParamsE,"a",@progbits
	.sectionflags	@""
	.align	4
.nv.constant0._ZN7cutlass13device_kernelINS_4gemm6kernel13GemmUniversalIN4cute5tupleIJiiiiEEENS1_10collective13CollectiveMmaINS1_46MainloopSm100TmaUmmaWarpSpecializedBlockScaledILi2ELi2ELi1ENS5_IJNS4_1CILi4EEENSA_ILi1EEESC_EEEEENS5_IJNSA_ILi256EEESF_SF_EEENS5_IJNS_12float_e5m2_tENS_13float_ue8m0_tEEEENS5_IJNS5_IJlSC_lEEENS4_6LayoutINS5_IJNS5_IJNS5_IJNSA_ILi32EEESB_EEEiEEESO_NS5_IJSC_iEEEEEENS5_IJNS5_IJNS5_IJNSA_ILi16EEESB_EEEiEEENS5_IJNS5_IJNSA_ILi0EEESC_EEENSA_ILi512EEEEEENS5_IJSU_iEEEEEEEEEEESJ_S11_NS4_8TiledMMAINS4_8MMA_AtomIJNS4_27SM100_MMA_MXF8F6F4_2x1SM_SSISH_SH_fSI_Li256ELi256ELNS4_4UMMA5MajorE0ELS16_0ELNS15_7ScaleInE0ELS17_0EEEEEENSL_INS5_IJSC_SC_SC_EEENS5_IJSU_SU_SU_EEEEENS5_IJNS4_10UnderscoreES1D_S1D_EEEEENS5_IJNS4_18SM100_TMA_2SM_LOADES1G_EEENS5_IJNS4_14ComposedLayoutINS4_7SwizzleILi3ELi4ELi3EEENS4_18smem_ptr_flag_bitsILi8EEENSL_INS5_IJNSA_ILi8EEENSA_ILi128EEEEEENS5_IJS1O_SC_EEEEEEENSL_INS5_IJNS5_IJNS5_IJSN_SC_EEENS5_IJSM_SC_EEEEEESC_NS5_IJSB_NSA_ILi2EEEEEEEEENS5_IJNS5_IJNS5_IJSS_SW_EEESV_EEESU_NS5_IJSC_SW_EEEEEEEEEEEvNS4_8identityENS5_IJNS4_28SM100_TMA_2SM_LOAD_MULTICASTES26_EEENS5_IJS1S_NSL_INS5_IJNS5_IJNS5_IJSN_S1W_EEES1U_EEESC_S1X_EEENS5_IJS20_SU_NS5_IJSC_NSA_ILi1024EEEEEEEEEEEEEEvS25_EENS_8epilogue10collective18CollectiveEpilogueINS2H_23Sm100TmaWarpSpecializedILi4ELi2ELi64ELb1ELb0EEEJNS5_IJS1O_SF_SF_EEENS5_IJNSL_IS1O_SC_EENSL_INSA_ILi64EEESC_EEEEENS_10bfloat16_tESK_S2R_SK_NS2H_6fusion15FusionCallbacksIS2L_NS2S_17LinearCombinationIS2R_fS2R_fLNS_15FloatRoundStyleE2EEES2M_S2Q_JEEENS4_5SM1004TMEM4LOAD26SM100_TMEM_LOAD_32dp32b64xENS4_13SM90_TMA_LOADENS1I_IS1K_NS1L_ILi16EEENSL_INS5_IJS1N_S2O_EEENS5_IJS2O_SC_EEEEEEENS4_39AutoVectorizingCopyWithAssumedAlignmentILi128EEENS4_14SM90_TMA_STOREES37_S39_S39_EEEvvEEEEvNT_6ParamsE:
	.zero		3968


//--------------------- SYMBOLS --------------------------

	.type		.nv.reservedSmem.offset0,@object
	.size		.nv.reservedSmem.offset0,0x4
	.type		.nv.reservedSmem.cap,@object
	.size		.nv.reservedSmem.cap,0x4
	.type		__assertfail,@function
